// auto-generated by cutlass_sweep.fmha — config: {"arch": "sm_100", "dtype": "bf16", "head_dim": 128, "mask": "causal", "schedule": "individual", "tile_kv": 128, "tile_q": 256}
#include "cutlass/cutlass.h"
#include "cute/tensor.hpp"
#include "cutlass/device_kernel.h"
#include "cutlass/kernel_hardware_info.h"
#include "77_blackwell_fmha/collective/fmha_fusion.hpp"
#include "77_blackwell_fmha/collective/sm100_fmha_load_tma_warpspecialized.hpp"
#include "77_blackwell_fmha/collective/sm100_fmha_fwd_mainloop_tma_warpspecialized.hpp"
#include "77_blackwell_fmha/collective/sm100_fmha_fwd_epilogue_tma_warpspecialized.hpp"
#include "77_blackwell_fmha/kernel/fmha_tile_scheduler.hpp"
#include "77_blackwell_fmha/kernel/sm100_fmha_fwd_kernel_tma_warpspecialized.hpp"

using namespace cute;
using Element    = cutlass::bfloat16_t;
using ElementOut = cutlass::half_t;
using TileShape  = Shape<_256, _128, _128>;

using ProblemShape = cute::tuple<int, int, int, cute::tuple<cute::tuple<int, int>, int>>;
using StrideQ   = cute::tuple<int, _1, cute::tuple<cute::tuple<int, int>, int>>;
using StrideK   = cute::tuple<int, _1, cute::tuple<cute::tuple<_0, int>, int>>;
using StrideV   = StrideK;
using StrideO   = StrideQ;
using StrideLSE = cute::tuple<_1, cute::tuple<cute::tuple<int, int>, int>>;

using TileScheduler = std::conditional_t<
    cute::false_type::value,
    cutlass::fmha::kernel::PersistentTileScheduler,
    cutlass::fmha::kernel::IndividualTileScheduler>;

using Mainloop = cutlass::fmha::collective::Sm100FmhaFwdMainloopTmaWarpspecialized<
    Element, float, float, TileShape, StrideQ, StrideK, StrideV,
    cutlass::fmha::collective::CausalMask<true>>;

using Kernel = cutlass::fmha::kernel::Sm100FmhaFwdKernelTmaWarpspecialized<
    ProblemShape, Mainloop,
    cutlass::fmha::collective::Sm100FmhaFwdEpilogueTmaWarpspecialized<
        ElementOut, float, typename Mainloop::TileShapePV, StrideO, StrideLSE>,
    TileScheduler>;

auto* _anchor = &cutlass::device_kernel<Kernel>;


// ===== COMPILED SASS (sm_100a) =====

	.target	sm_100a

	.elftype	@"ET_EXEC"


//--------------------- .note.nv.tkinfo           --------------------------
	.section	.note.nv.tkinfo,"",@"SHT_NOTE"
	.sectionflags	@"SHF_NOTE_NV_TKINFO"
	.tkinfo
        /*0018*/ 	.word	0x00000002
        /*0030*/ 	.string	""
        /*0030*/ 	.string	"ptxas"
        /*0030*/ 	.string	"Cuda compilation tools, release 13.0, V13.0.88"
        /*0030*/ 	.string	"Build cuda_13.0.r13.0/compiler.36424714_0"
        /*0030*/ 	.string	"-arch sm_100a -m 64 "



//--------------------- .note.nv.cuinfo           --------------------------
	.section	.note.nv.cuinfo,"",@"SHT_NOTE"
	.sectionflags	@"SHF_NOTE_NV_CUINFO"
        /*0018*/ 	.short	0x0002
        /*001a*/ 	.short	0x0064
        /*001c*/ 	.short	0x0082
	.zero		2


//--------------------- .nv.info                  --------------------------
	.section	.nv.info,"",@"SHT_CUDA_INFO"
	.align	4


	//----- nvinfo : EIATTR_REGCOUNT
	.align		4
        /*0000*/ 	.byte	0x04, 0x2f
        /*0002*/ 	.short	(.L_34 - .L_33)
	.align		4
.L_33:
        /*0004*/ 	.word	index@(_ZN7cutlass13device_kernelINS_4fmha6kernel36Sm100FmhaFwdKernelTmaWarpspecializedIN4cute5tupleIJiiiNS5_IJNS5_IJiiEEEiEEEEEENS1_10collective38Sm100FmhaFwdMainloopTmaWarpspecializedINS_10bfloat16_tEffNS5_IJNS4_1CILi256EEENSC_ILi128EEESE_EEENS5_IJiNSC_ILi1EEES7_EEENS5_IJiSG_NS5_IJNS5_IJNSC_ILi0EEEiEEEiEEEEEESL_NS9_10CausalMaskILb1EEENS5_IJNSC_ILi2EEESG_SG_EEENSC_ILb0EEEEENS9_38Sm100FmhaFwdEpilogueTmaWarpspecializedINS_6half_tEfNS5_IJSE_SE_SE_EEESH_NS5_IJSG_S7_EEESQ_EENS2_23IndividualTileSchedulerENS2_41Sm100FmhaCtxKernelWarpspecializedScheduleEEEEEvNT_6ParamsE)
        /*0008*/ 	.word	0x00000080


	//----- nvinfo : EIATTR_FRAME_SIZE
	.align		4
.L_34:
        /*000c*/ 	.byte	0x04, 0x11
        /*000e*/ 	.short	(.L_36 - .L_35)
	.align		4
.L_35:
        /*0010*/ 	.word	index@($__internal_3_$__cuda_sm3x_div_rn_noftz_f32_slowpath)
        /*0014*/ 	.word	0x000000d0


	//----- nvinfo : EIATTR_FRAME_SIZE
	.align		4
.L_36:
        /*0018*/ 	.byte	0x04, 0x11
        /*001a*/ 	.short	(.L_38 - .L_37)
	.align		4
.L_37:
        /*001c*/ 	.word	index@($__internal_2_$__cuda_sm10x_tcgen05_guardrail_trap_unallocated_columns_being_dealloced)
        /*0020*/ 	.word	0x000000d0


	//----- nvinfo : EIATTR_FRAME_SIZE
	.align		4
.L_38:
        /*0024*/ 	.byte	0x04, 0x11
        /*0026*/ 	.short	(.L_40 - .L_39)
	.align		4
.L_39:
        /*0028*/ 	.word	index@($__internal_1_$__cuda_sm10x_tcgen05_guardrail_trap_phase_invalid_during_alloc)
        /*002c*/ 	.word	0x000000d0


	//----- nvinfo : EIATTR_FRAME_SIZE
	.align		4
.L_40:
        /*0030*/ 	.byte	0x04, 0x11
        /*0032*/ 	.short	(.L_42 - .L_41)
	.align		4
.L_41:
        /*0034*/ 	.word	index@($__internal_0_$__cuda_sm10x_tcgen05_guardrail_trap_col_being_dealloced_not_returned_by_alloc)
        /*0038*/ 	.word	0x000000d0


	//----- nvinfo : EIATTR_FRAME_SIZE
	.align		4
.L_42:
        /*003c*/ 	.byte	0x04, 0x11
        /*003e*/ 	.short	(.L_44 - .L_43)
	.align		4
.L_43:
        /*0040*/ 	.word	index@(_ZN7cutlass13device_kernelINS_4fmha6kernel36Sm100FmhaFwdKernelTmaWarpspecializedIN4cute5tupleIJiiiNS5_IJNS5_IJiiEEEiEEEEEENS1_10collective38Sm100FmhaFwdMainloopTmaWarpspecializedINS_10bfloat16_tEffNS5_IJNS4_1CILi256EEENSC_ILi128EEESE_EEENS5_IJiNSC_ILi1EEES7_EEENS5_IJiSG_NS5_IJNS5_IJNSC_ILi0EEEiEEEiEEEEEESL_NS9_10CausalMaskILb1EEENS5_IJNSC_ILi2EEESG_SG_EEENSC_ILb0EEEEENS9_38Sm100FmhaFwdEpilogueTmaWarpspecializedINS_6half_tEfNS5_IJSE_SE_SE_EEESH_NS5_IJSG_S7_EEESQ_EENS2_23IndividualTileSchedulerENS2_41Sm100FmhaCtxKernelWarpspecializedScheduleEEEEEvNT_6ParamsE)
        /*0044*/ 	.word	0x000000d0


	//----- nvinfo : EIATTR_MIN_STACK_SIZE
	.align		4
.L_44:
        /*0048*/ 	.byte	0x04, 0x12
        /*004a*/ 	.short	(.L_46 - .L_45)
	.align		4
.L_45:
        /*004c*/ 	.word	index@(_ZN7cutlass13device_kernelINS_4fmha6kernel36Sm100FmhaFwdKernelTmaWarpspecializedIN4cute5tupleIJiiiNS5_IJNS5_IJiiEEEiEEEEEENS1_10collective38Sm100FmhaFwdMainloopTmaWarpspecializedINS_10bfloat16_tEffNS5_IJNS4_1CILi256EEENSC_ILi128EEESE_EEENS5_IJiNSC_ILi1EEES7_EEENS5_IJiSG_NS5_IJNS5_IJNSC_ILi0EEEiEEEiEEEEEESL_NS9_10CausalMaskILb1EEENS5_IJNSC_ILi2EEESG_SG_EEENSC_ILb0EEEEENS9_38Sm100FmhaFwdEpilogueTmaWarpspecializedINS_6half_tEfNS5_IJSE_SE_SE_EEESH_NS5_IJSG_S7_EEESQ_EENS2_23IndividualTileSchedulerENS2_41Sm100FmhaCtxKernelWarpspecializedScheduleEEEEEvNT_6ParamsE)
        /*0050*/ 	.word	0x000000d0
.L_46:


//--------------------- .nv.compat                --------------------------
	.section	.nv.compat,"",@"SHT_CUDA_COMPAT_INFO"
	.align	4
        /*0000*/ 	.byte	0x02, 0x09, 0x01, 0x00, 0x02, 0x02, 0x02, 0x00, 0x02, 0x05, 0x05, 0x00, 0x03, 0x07, 0x01, 0x01
        /*0010*/ 	.byte	0x02, 0x03, 0x01, 0x00, 0x02, 0x06, 0x01, 0x00, 0x04, 0x0b, 0x08, 0x00, 0x01, 0x00, 0x00, 0x00
        /*0020*/ 	.byte	0x00, 0x00, 0x00, 0x00


//--------------------- .nv.info._ZN7cutlass13device_kernelINS_4fmha6kernel36Sm100FmhaFwdKernelTmaWarpspecializedIN4cute5tupleIJiiiNS5_IJNS5_IJiiEEEiEEEEEENS1_10collective38Sm100FmhaFwdMainloopTmaWarpspecializedINS_10bfloat16_tEffNS5_IJNS4_1CILi256EEENSC_ILi128EEESE_EEENS5_IJiNSC_ILi1EEES7_EEENS5_IJiSG_NS5_IJNS5_IJNSC_ILi0EEEiEEEiEEEEEESL_NS9_10CausalMaskILb1EEENS5_IJNSC_ILi2EEESG_SG_EEENSC_ILb0EEEEENS9_38Sm100FmhaFwdEpilogueTmaWarpspecializedINS_6half_tEfNS5_IJSE_SE_SE_EEESH_NS5_IJSG_S7_EEESQ_EENS2_23IndividualTileSchedulerENS2_41Sm100FmhaCtxKernelWarpspecializedScheduleEEEEEvNT_6ParamsE --------------------------
	.section	.nv.info._ZN7cutlass13device_kernelINS_4fmha6kernel36Sm100FmhaFwdKernelTmaWarpspecializedIN4cute5tupleIJiiiNS5_IJNS5_IJiiEEEiEEEEEENS1_10collective38Sm100FmhaFwdMainloopTmaWarpspecializedINS_10bfloat16_tEffNS5_IJNS4_1CILi256EEENSC_ILi128EEESE_EEENS5_IJiNSC_ILi1EEES7_EEENS5_IJiSG_NS5_IJNS5_IJNSC_ILi0EEEiEEEiEEEEEESL_NS9_10CausalMaskILb1EEENS5_IJNSC_ILi2EEESG_SG_EEENSC_ILb0EEEEENS9_38Sm100FmhaFwdEpilogueTmaWarpspecializedINS_6half_tEfNS5_IJSE_SE_SE_EEESH_NS5_IJSG_S7_EEESQ_EENS2_23IndividualTileSchedulerENS2_41Sm100FmhaCtxKernelWarpspecializedScheduleEEEEEvNT_6ParamsE,"",@"SHT_CUDA_INFO"
	.sectionflags	@""
	.align	4


	//----- nvinfo : EIATTR_CUDA_API_VERSION
	.align		4
        /*0000*/ 	.byte	0x04, 0x37
        /*0002*/ 	.short	(.L_48 - .L_47)
.L_47:
        /*0004*/ 	.word	0x00000082


	//----- nvinfo : EIATTR_KPARAM_INFO
	.align		4
.L_48:
        /*0008*/ 	.byte	0x04, 0x17
        /*000a*/ 	.short	(.L_50 - .L_49)
.L_49:
        /*000c*/ 	.word	0x00000000
        /*0010*/ 	.short	0x0000
        /*0012*/ 	.short	0x0000
        /*0014*/ 	.byte	0x00, 0xf0, 0x01, 0x18


	//----- nvinfo : EIATTR_AT_ENTRY_FRAGMENTS
	.align		4
.L_50:
        /*0018*/ 	.byte	0x04, 0x4f
        /*001a*/ 	.short	(.L_52 - .L_51)


	//   ....[0]....
.L_51:
        /*001c*/ 	.word	0x00000006


	//----- nvinfo : EIATTR_RESERVED_SMEM_USED
	.align		4
.L_52:
        /*0020*/ 	.byte	0x01, 0x41
	.zero		2


	//----- nvinfo : EIATTR_SPARSE_MMA_MASK
	.align		4
        /*0024*/ 	.byte	0x03, 0x50
        /*0026*/ 	.short	0x0000


	//----- nvinfo : EIATTR_TCGEN05_1CTA_USED
	.align		4
        /*0028*/ 	.byte	0x01, 0x51
	.zero		2


	//----- nvinfo : EIATTR_MAXREG_COUNT
	.align		4
        /*002c*/ 	.byte	0x03, 0x1b
        /*002e*/ 	.short	0x0080


	//----- nvinfo : EIATTR_NUM_BARRIERS
	.align		4
        /*0030*/ 	.byte	0x02, 0x4c
        /*0032*/ 	.byte	0x01
	.zero		1


	//----- nvinfo : EIATTR_EXTERNS
	.align		4
        /*0034*/ 	.byte	0x04, 0x0f
        /*0036*/ 	.short	(.L_54 - .L_53)


	//   ....[0]....
	.align		4
.L_53:
        /*0038*/ 	.word	index@(vprintf)


	//   ....[1]....
	.align		4
        /*003c*/ 	.word	index@(__assertfail)


	//----- nvinfo : EIATTR_ANNOTATIONS
	.align		4
.L_54:
        /*0040*/ 	.byte	0x04, 0x55
        /*0042*/ 	.short	(.L_56 - .L_55)


	//   ....[0]....
.L_55:
        /*0044*/ 	.word	0x00000001
        /*0048*/ 	.byte	0x80, 0x8a, 0x00, 0x00, 0x01, 0x00, 0x00, 0x00, 0x10, 0x90, 0x00, 0x00, 0x01, 0x00, 0x00, 0x00
        /* <DEDUP_REMOVED lines=60> */
        /*0418*/ 	.byte	0x80, 0xdd, 0x01, 0x00


	//----- nvinfo : EIATTR_MERCURY_ISA_VERSION
	.align		4
.L_56:
        /*041c*/ 	.byte	0x03, 0x5f
        /*041e*/ 	.short	0x0101


	//----- nvinfo : EIATTR_INT_WARP_WIDE_INSTR_OFFSETS
	.align		4
        /*0420*/ 	.byte	0x04, 0x31
        /*0422*/ 	.short	(.L_58 - .L_57)


	//   ....[0]....
.L_57:
        /*0424*/ 	.word	0x00022630


	//   ....[1]....
        /*0428*/ 	.word	0x00022650


	//   ....[2]....
        /*042c*/ 	.word	0x00022680


	//----- nvinfo : EIATTR_COOP_GROUP_MASK_REGIDS
	.align		4
.L_58:
        /*0430*/ 	.byte	0x04, 0x29
        /*0432*/ 	.short	(.L_60 - .L_59)


	//   ....[0]....
.L_59:
        /*0434*/ 	.word	0xffffffff


	//   ....[1]....
        /*0438*/ 	.word	0xffffffff


	//   ....[2]....
        /*043c*/ 	.word	0xffffffff


	//   ....[3]....
        /*0440*/ 	.word	0xffffffff


	//   ....[4]....
        /*0444*/ 	.word	0xffffffff


	//   ....[5]....
        /*0448*/ 	.word	0xffffffff


	//   ....[6]....
        /*044c*/ 	.word	0xffffffff


	//   ....[7]....
        /*0450*/ 	.word	0xffffffff


	//   ....[8]....
        /*0454*/ 	.word	0xffffffff


	//   ....[9]....
        /*0458*/ 	.word	0xffffffff


	//   ....[10]....
        /*045c*/ 	.word	0xffffffff


	//   ....[11]....
        /*0460*/ 	.word	0xffffffff


	//   ....[12]....
        /*0464*/ 	.word	0xffffffff


	//   ....[13]....
        /*0468*/ 	.word	0xffffffff


	//   ....[14]....
        /*046c*/ 	.word	0xffffffff


	//   ....[15]....
        /*0470*/ 	.word	0xffffffff


	//   ....[16]....
        /*0474*/ 	.word	0xffffffff


	//   ....[17]....
        /*0478*/ 	.word	0xffffffff


	//   ....[18]....
        /*047c*/ 	.word	0xffffffff


	//----- nvinfo : EIATTR_COOP_GROUP_INSTR_OFFSETS
	.align		4
.L_60:
        /*0480*/ 	.byte	0x04, 0x28
        /*0482*/ 	.short	(.L_62 - .L_61)


	//   ....[0]....
.L_61:
        /*0484*/ 	.word	0x00000110


	//   ....[1]....
        /*0488*/ 	.word	0x000008d0


	//   ....[2]....
        /*048c*/ 	.word	0x00000b00


	//   ....[3]....
        /*0490*/ 	.word	0x00000c30


	//   ....[4]....
        /*0494*/ 	.word	0x00000d70


	//   ....[5]....
        /*0498*/ 	.word	0x00001030


	//   ....[6]....
        /*049c*/ 	.word	0x00001220


	//   ....[7]....
        /*04a0*/ 	.word	0x00001330


	//   ....[8]....
        /*04a4*/ 	.word	0x00001490


	//   ....[9]....
        /*04a8*/ 	.word	0x000015f0


	//   ....[10]....
        /*04ac*/ 	.word	0x000017f0


	//   ....[11]....
        /*04b0*/ 	.word	0x00001a00


	//   ....[12]....
        /*04b4*/ 	.word	0x00001a30


	//   ....[13]....
        /*04b8*/ 	.word	0x0000a9b0


	//   ....[14]....
        /*04bc*/ 	.word	0x0000c750


	//   ....[15]....
        /*04c0*/ 	.word	0x00012a10


	//   ....[16]....
        /*04c4*/ 	.word	0x00017080


	//   ....[17]....
        /*04c8*/ 	.word	0x00022530


	//   ....[18]....
        /*04cc*/ 	.word	0x00022750


	//----- nvinfo : EIATTR_REG_RECONFIG
	.align		4
.L_62:
        /*04d0*/ 	.byte	0x01, 0x54
	.zero		2


	//----- nvinfo : EIATTR_VRC_CTA_INIT_COUNT
	.align		4
        /*04d4*/ 	.byte	0x02, 0x4a
        /*04d6*/ 	.byte	0x80
	.zero		1


	//----- nvinfo : EIATTR_SYSCALL_OFFSETS
	.align		4
        /*04d8*/ 	.byte	0x04, 0x46
        /*04da*/ 	.short	(.L_64 - .L_63)


	//   ....[0]....
.L_63:
        /*04dc*/ 	.word	0x00004dd0


	//   ....[1]....
        /*04e0*/ 	.word	0x00004e90


	//   ....[2]....
        /*04e4*/ 	.word	0x00004f00


	//   ....[3]....
        /*04e8*/ 	.word	0x00004f70


	//   ....[4]....
        /*04ec*/ 	.word	0x00004fe0


	//   ....[5]....
        /*04f0*/ 	.word	0x00005080


	//   ....[6]....
        /*04f4*/ 	.word	0x00005140


	//   ....[7]....
        /*04f8*/ 	.word	0x000051e0


	//   ....[8]....
        /*04fc*/ 	.word	0x00005280


	//   ....[9]....
        /*0500*/ 	.word	0x00005320


	//   ....[10]....
        /*0504*/ 	.word	0x00005390


	//   ....[11]....
        /*0508*/ 	.word	0x00005430


	//   ....[12]....
        /*050c*/ 	.word	0x000054d0


	//   ....[13]....
        /*0510*/ 	.word	0x00005540


	//   ....[14]....
        /*0514*/ 	.word	0x000055e0


	//   ....[15]....
        /*0518*/ 	.word	0x00005680


	//   ....[16]....
        /*051c*/ 	.word	0x00005720


	//   ....[17]....
        /*0520*/ 	.word	0x000057c0


	//   ....[18]....
        /*0524*/ 	.word	0x00005830


	//   ....[19]....
        /*0528*/ 	.word	0x000058d0


	//   ....[20]....
        /*052c*/ 	.word	0x00005970


	//   ....[21]....
        /*0530*/ 	.word	0x000059e0


	//   ....[22]....
        /*0534*/ 	.word	0x00005a80


	//   ....[23]....
        /*0538*/ 	.word	0x00005b20


	//   ....[24]....
        /*053c*/ 	.word	0x00005bc0


	//   ....[25]....
        /*0540*/ 	.word	0x00005c60


	//   ....[26]....
        /*0544*/ 	.word	0x00005cd0


	//   ....[27]....
        /*0548*/ 	.word	0x00005d70


	//   ....[28]....
        /*054c*/ 	.word	0x00005e10


	//   ....[29]....
        /*0550*/ 	.word	0x00005e80


	//   ....[30]....
        /*0554*/ 	.word	0x00005f20


	//   ....[31]....
        /*0558*/ 	.word	0x00005fc0


	//   ....[32]....
        /*055c*/ 	.word	0x00006060


	//   ....[33]....
        /*0560*/ 	.word	0x00006100


	//   ....[34]....
        /*0564*/ 	.word	0x000061a0


	//   ....[35]....
        /*0568*/ 	.word	0x00006240


	//   ....[36]....
        /*056c*/ 	.word	0x000062b0


	//   ....[37]....
        /*0570*/ 	.word	0x00006350


	//   ....[38]....
        /*0574*/ 	.word	0x000063f0


	//   ....[39]....
        /*0578*/ 	.word	0x00006460


	//   ....[40]....
        /*057c*/ 	.word	0x00006500


	//   ....[41]....
        /*0580*/ 	.word	0x000065a0


	//   ....[42]....
        /*0584*/ 	.word	0x00006640


	//   ....[43]....
        /*0588*/ 	.word	0x000066e0


	//   ....[44]....
        /*058c*/ 	.word	0x00006750


	//   ....[45]....
        /*0590*/ 	.word	0x000067f0


	//   ....[46]....
        /*0594*/ 	.word	0x00006890


	//   ....[47]....
        /*0598*/ 	.word	0x00006900


	//   ....[48]....
        /*059c*/ 	.word	0x000069a0


	//   ....[49]....
        /*05a0*/ 	.word	0x00006a40


	//   ....[50]....
        /*05a4*/ 	.word	0x00006ae0


	//   ....[51]....
        /*05a8*/ 	.word	0x00006b80


	//   ....[52]....
        /*05ac*/ 	.word	0x00006bf0


	//   ....[53]....
        /*05b0*/ 	.word	0x00006c80


	//   ....[54]....
        /*05b4*/ 	.word	0x00006d20


	//   ....[55]....
        /*05b8*/ 	.word	0x00006d90


	//   ....[56]....
        /*05bc*/ 	.word	0x00006e30


	//   ....[57]....
        /*05c0*/ 	.word	0x00006ed0


	//   ....[58]....
        /*05c4*/ 	.word	0x00006f70


	//   ....[59]....
        /*05c8*/ 	.word	0x00007010


	//   ....[60]....
        /*05cc*/ 	.word	0x0000aae0


	//   ....[61]....
        /*05d0*/ 	.word	0x0000ac30


	//   ....[62]....
        /*05d4*/ 	.word	0x0000ae10


	//   ....[63]....
        /*05d8*/ 	.word	0x0000af60


	//   ....[64]....
        /*05dc*/ 	.word	0x0000b140


	//   ....[65]....
        /*05e0*/ 	.word	0x0000b290


	//   ....[66]....
        /*05e4*/ 	.word	0x0000b470


	//   ....[67]....
        /*05e8*/ 	.word	0x0000b5c0


	//   ....[68]....
        /*05ec*/ 	.word	0x0000b7a0


	//   ....[69]....
        /*05f0*/ 	.word	0x0000b8f0


	//   ....[70]....
        /*05f4*/ 	.word	0x0000bad0


	//   ....[71]....
        /*05f8*/ 	.word	0x0000bc20


	//   ....[72]....
        /*05fc*/ 	.word	0x0000be00


	//   ....[73]....
        /*0600*/ 	.word	0x0000bf50


	//   ....[74]....
        /*0604*/ 	.word	0x0000c140


	//   ....[75]....
        /*0608*/ 	.word	0x0000c320


	//   ....[76]....
        /*060c*/ 	.word	0x0000c5d0


	//   ....[77]....
        /*0610*/ 	.word	0x0000c880


	//   ....[78]....
        /*0614*/ 	.word	0x0000c9d0


	//   ....[79]....
        /*0618*/ 	.word	0x0000cbb0


	//   ....[80]....
        /*061c*/ 	.word	0x0000cd00


	//   ....[81]....
        /*0620*/ 	.word	0x0000cee0


	//   ....[82]....
        /*0624*/ 	.word	0x0000d030


	//   ....[83]....
        /*0628*/ 	.word	0x0000d210


	//   ....[84]....
        /*062c*/ 	.word	0x0000d360


	//   ....[85]....
        /*0630*/ 	.word	0x0000d540


	//   ....[86]....
        /*0634*/ 	.word	0x0000d690


	//   ....[87]....
        /*0638*/ 	.word	0x0000d870


	//   ....[88]....
        /*063c*/ 	.word	0x0000d9c0


	//   ....[89]....
        /*0640*/ 	.word	0x0000dba0


	//   ....[90]....
        /*0644*/ 	.word	0x0000dcf0


	//   ....[91]....
        /*0648*/ 	.word	0x0000dee0


	//   ....[92]....
        /*064c*/ 	.word	0x0000e0c0


	//   ....[93]....
        /*0650*/ 	.word	0x0000e700


	//   ....[94]....
        /*0654*/ 	.word	0x0000ea40


	//   ....[95]....
        /*0658*/ 	.word	0x0000ed50


	//   ....[96]....
        /*065c*/ 	.word	0x0000f060


	//   ....[97]....
        /*0660*/ 	.word	0x0000f370


	//   ....[98]....
        /*0664*/ 	.word	0x0000f680


	//   ....[99]....
        /*0668*/ 	.word	0x0000f990


	//   ....[100]....
        /*066c*/ 	.word	0x0000fca0


	//   ....[101]....
        /*0670*/ 	.word	0x00010590


	//   ....[102]....
        /*0674*/ 	.word	0x00010920


	//   ....[103]....
        /*0678*/ 	.word	0x00010c30


	//   ....[104]....
        /*067c*/ 	.word	0x00010f40


	//   ....[105]....
        /*0680*/ 	.word	0x00011250


	//   ....[106]....
        /*0684*/ 	.word	0x00011560


	//   ....[107]....
        /*0688*/ 	.word	0x00011870


	//   ....[108]....
        /*068c*/ 	.word	0x00011b80


	//   ....[109]....
        /*0690*/ 	.word	0x00011e90


	//   ....[110]....
        /*0694*/ 	.word	0x00012c50


	//   ....[111]....
        /*0698*/ 	.word	0x00012dc0


	//   ....[112]....
        /*069c*/ 	.word	0x00012f30


	//   ....[113]....
        /*06a0*/ 	.word	0x000130a0


	//   ....[114]....
        /*06a4*/ 	.word	0x00013630


	//   ....[115]....
        /*06a8*/ 	.word	0x00016160


	//   ....[116]....
        /*06ac*/ 	.word	0x00016460


	//   ....[117]....
        /*06b0*/ 	.word	0x00016e90


	//   ....[118]....
        /*06b4*/ 	.word	0x000172c0


	//   ....[119]....
        /*06b8*/ 	.word	0x00017430


	//   ....[120]....
        /*06bc*/ 	.word	0x000175a0


	//   ....[121]....
        /*06c0*/ 	.word	0x00017710


	//   ....[122]....
        /*06c4*/ 	.word	0x0001a4e0


	//   ....[123]....
        /*06c8*/ 	.word	0x0001d030


	//   ....[124]....
        /*06cc*/ 	.word	0x0001d340


	//   ....[125]....
        /*06d0*/ 	.word	0x0001dd20


	//----- nvinfo : EIATTR_MBARRIER_INSTR_OFFSETS
	.align		4
.L_64:
        /*06d4*/ 	.byte	0x04, 0x39
        /*06d6*/ 	.short	(.L_66 - .L_65)


	//   ....[0]....
.L_65:
        /*06d8*/ 	.word	0x000009b0
        /*06dc*/ 	.word	0x000000ff
        /*06e0*/ 	.word	0x00028000
        /*06e4*/ 	.short	0x0100
        /*06e6*/ 	.byte	0x04
	.zero		1


	//   ....[1]....
        /*06e8*/ 	.word	0x000009c0
        /*06ec*/ 	.word	0x000000ff
        /*06f0*/ 	.word	0x00028010
        /*06f4*/ 	.short	0x0100
        /*06f6*/ 	.byte	0x04
	.zero		1


	//   ....[2]....
        /*06f8*/ 	.word	0x000009d0
        /*06fc*/ 	.word	0x000000ff
        /*0700*/ 	.word	0x00028008
        /*0704*/ 	.short	0x0100
        /*0706*/ 	.byte	0x04
	.zero		1


	//   ....[3]....
        /*0708*/ 	.word	0x000009e0
        /*070c*/ 	.word	0x000000ff
        /*0710*/ 	.word	0x00028018
        /*0714*/ 	.short	0x0100
        /*0716*/ 	.byte	0x04
	.zero		1


	//   ....[4]....
        /*0718*/ 	.word	0x00000bc0
        /*071c*/ 	.word	0x000000ff
        /*0720*/ 	.word	0x00028020
        /*0724*/ 	.short	0x0100
        /*0726*/ 	.byte	0x04
	.zero		1


	//   ....[5]....
        /*0728*/ 	.word	0x00000bd0
        /*072c*/ 	.word	0x000000ff
        /*0730*/ 	.word	0x00028038
        /*0734*/ 	.short	0x0100
        /*0736*/ 	.byte	0x04
	.zero		1


	//   ....[6]....
        /*0738*/ 	.word	0x00000be0
        /*073c*/ 	.word	0x000000ff
        /*0740*/ 	.word	0x00028028
        /*0744*/ 	.short	0x0100
        /*0746*/ 	.byte	0x04
	.zero		1


	//   ....[7]....
        /*0748*/ 	.word	0x00000bf0
        /*074c*/ 	.word	0x000000ff
        /*0750*/ 	.word	0x00028040
        /*0754*/ 	.short	0x0100
        /*0756*/ 	.byte	0x04
	.zero		1


	//   ....[8]....
        /*0758*/ 	.word	0x00000c00
        /*075c*/ 	.word	0x000000ff
        /*0760*/ 	.word	0x00028030
        /*0764*/ 	.short	0x0100
        /*0766*/ 	.byte	0x04
	.zero		1


	//   ....[9]....
        /*0768*/ 	.word	0x00000c10
        /*076c*/ 	.word	0x000000ff
        /*0770*/ 	.word	0x00028048
        /*0774*/ 	.short	0x0100
        /*0776*/ 	.byte	0x04
	.zero		1


	//   ....[10]....
        /*0778*/ 	.word	0x00000d40
        /*077c*/ 	.word	0x000000ff
        /*0780*/ 	.word	0x00028050
        /*0784*/ 	.short	0x0100
        /*0786*/ 	.byte	0x04
	.zero		1


	//   ....[11]....
        /*0788*/ 	.word	0x00000d50
        /*078c*/ 	.word	0x000000ff
        /*0790*/ 	.word	0x00028058
        /*0794*/ 	.short	0x0100
        /*0796*/ 	.byte	0x04
	.zero		1


	//   ....[12]....
        /*0798*/ 	.word	0x00000f00
        /*079c*/ 	.word	0x000000ff
        /*07a0*/ 	.word	0x00028060
        /*07a4*/ 	.short	0x0100
        /*07a6*/ 	.byte	0x04
	.zero		1


	//   ....[13]....
        /*07a8*/ 	.word	0x00000f10
        /*07ac*/ 	.word	0x000000ff
        /*07b0*/ 	.word	0x00028068
        /*07b4*/ 	.short	0x0100
        /*07b6*/ 	.byte	0x04
	.zero		1


	//   ....[14]....
        /*07b8*/ 	.word	0x000010f0
        /*07bc*/ 	.word	0x000000ff
        /*07c0*/ 	.word	0x00028070
        /*07c4*/ 	.short	0x0100
        /*07c6*/ 	.byte	0x04
	.zero		1


	//   ....[15]....
        /*07c8*/ 	.word	0x00001100
        /*07cc*/ 	.word	0x000000ff
        /*07d0*/ 	.word	0x00028078
        /*07d4*/ 	.short	0x0100
        /*07d6*/ 	.byte	0x04
	.zero		1


	//   ....[16]....
        /*07d8*/ 	.word	0x00001300
        /*07dc*/ 	.word	0x000000ff
        /*07e0*/ 	.word	0x00028080
        /*07e4*/ 	.short	0x0100
        /*07e6*/ 	.byte	0x04
	.zero		1


	//   ....[17]....
        /*07e8*/ 	.word	0x00001310
        /*07ec*/ 	.word	0x000000ff
        /*07f0*/ 	.word	0x00028088
        /*07f4*/ 	.short	0x0100
        /*07f6*/ 	.byte	0x04
	.zero		1


	//   ....[18]....
        /*07f8*/ 	.word	0x00001440
        /*07fc*/ 	.word	0x000000ff
        /*0800*/ 	.word	0x00028090
        /*0804*/ 	.short	0x0100
        /*0806*/ 	.byte	0x04
	.zero		1


	//   ....[19]....
        /*0808*/ 	.word	0x00001450
        /*080c*/ 	.word	0x000000ff
        /*0810*/ 	.word	0x000280a0
        /*0814*/ 	.short	0x0100
        /*0816*/ 	.byte	0x04
	.zero		1


	//   ....[20]....
        /*0818*/ 	.word	0x00001460
        /*081c*/ 	.word	0x000000ff
        /*0820*/ 	.word	0x00028098
        /*0824*/ 	.short	0x0100
        /*0826*/ 	.byte	0x04
	.zero		1


	//   ....[21]....
        /*0828*/ 	.word	0x00001470
        /*082c*/ 	.word	0x000000ff
        /*0830*/ 	.word	0x000280a8
        /*0834*/ 	.short	0x0100
        /*0836*/ 	.byte	0x04
	.zero		1


	//   ....[22]....
        /*0838*/ 	.word	0x000015a0
        /*083c*/ 	.word	0x000000ff
        /*0840*/ 	.word	0x000280b0
        /*0844*/ 	.short	0x0100
        /*0846*/ 	.byte	0x04
	.zero		1


	//   ....[23]....
        /*0848*/ 	.word	0x000015b0
        /*084c*/ 	.word	0x000000ff
        /*0850*/ 	.word	0x000280c0
        /*0854*/ 	.short	0x0100
        /*0856*/ 	.byte	0x04
	.zero		1


	//   ....[24]....
        /*0858*/ 	.word	0x000015c0
        /*085c*/ 	.word	0x000000ff
        /*0860*/ 	.word	0x000280b8
        /*0864*/ 	.short	0x0100
        /*0866*/ 	.byte	0x04
	.zero		1


	//   ....[25]....
        /*0868*/ 	.word	0x000015d0
        /*086c*/ 	.word	0x000000ff
        /*0870*/ 	.word	0x000280c8
        /*0874*/ 	.short	0x0100
        /*0876*/ 	.byte	0x04
	.zero		1


	//   ....[26]....
        /*0878*/ 	.word	0x000016c0
        /*087c*/ 	.word	0x000000ff
        /*0880*/ 	.word	0x000280d0
        /*0884*/ 	.short	0x0100
        /*0886*/ 	.byte	0x04
	.zero		1


	//   ....[27]....
        /*0888*/ 	.word	0x000016d0
        /*088c*/ 	.word	0x000000ff
        /*0890*/ 	.word	0x000280d8
        /*0894*/ 	.short	0x0100
        /*0896*/ 	.byte	0x04
	.zero		1


	//   ....[28]....
        /*0898*/ 	.word	0x00001bb0
        /*089c*/ 	.word	0x000000ff
        /*08a0*/ 	.word	0x00028000
        /*08a4*/ 	.short	0x010a
        /*08a6*/ 	.byte	0x14
	.zero		1


	//   ....[29]....
        /*08a8*/ 	.word	0x00001bf0
        /*08ac*/ 	.word	0x000000ff
        /*08b0*/ 	.word	0x00028020
        /*08b4*/ 	.short	0x010a
        /*08b6*/ 	.byte	0x14
	.zero		1


	//   ....[30]....
        /*08b8*/ 	.word	0x00001c90
        /*08bc*/ 	.word	0x000000ff
        /*08c0*/ 	.word	0x00028058
        /*08c4*/ 	.short	0x010a
        /*08c6*/ 	.byte	0x14
	.zero		1


	//   ....[31]....
        /*08c8*/ 	.word	0x00002140
        /*08cc*/ 	.word	0x000000ff
        /*08d0*/ 	.word	0x00028008
        /*08d4*/ 	.short	0x010a
        /*08d6*/ 	.byte	0x14
	.zero		1


	//   ....[32]....
        /*08d8*/ 	.word	0x000021a0
        /*08dc*/ 	.word	0x000000ff
        /*08e0*/ 	.word	0x00028068
        /*08e4*/ 	.short	0x010a
        /*08e6*/ 	.byte	0x14
	.zero		1


	//   ....[33]....
        /*08e8*/ 	.word	0x00002670
        /*08ec*/ 	.word	0x000000ff
        /*08f0*/ 	.word	0x00028028
        /*08f4*/ 	.short	0x010a
        /*08f6*/ 	.byte	0x14
	.zero		1


	//   ....[34]....
        /*08f8*/ 	.word	0x000026b0
        /*08fc*/ 	.word	0x000000ff
        /*0900*/ 	.word	0x000280a0
        /*0904*/ 	.short	0x010a
        /*0906*/ 	.byte	0x14
	.zero		1


	//   ....[35]....
        /*0908*/ 	.word	0x000026f0
        /*090c*/ 	.word	0x000000ff
        /*0910*/ 	.word	0x00028058
        /*0914*/ 	.short	0x010a
        /*0916*/ 	.byte	0x14
	.zero		1


	//   ....[36]....
        /*0918*/ 	.word	0x00002d10
        /*091c*/ 	.word	0x000000ff
        /*0920*/ 	.word	0x00028020
        /*0924*/ 	.short	0x010a
        /*0926*/ 	.byte	0x05
	.zero		1


	//   ....[37]....
        /*0928*/ 	.word	0x00003260
        /*092c*/ 	.word	0x000000ff
        /*0930*/ 	.word	0x000280a8
        /*0934*/ 	.short	0x010a
        /*0936*/ 	.byte	0x18
	.zero		1


	//   ....[38]....
        /*0938*/ 	.word	0x000032d0
        /*093c*/ 	.word	0x000000ff
        /*0940*/ 	.word	0x00028068
        /*0944*/ 	.short	0x010a
        /*0946*/ 	.byte	0x18
	.zero		1


	//   ....[39]....
        /*0948*/ 	.word	0x00003d60
        /*094c*/ 	.word	0x000000ff
        /*0950*/ 	.word	0x00028020
        /*0954*/ 	.short	0x010a
        /*0956*/ 	.byte	0x04
	.zero		1


	//   ....[40]....
        /*0958*/ 	.word	0x00003db0
        /*095c*/ 	.word	0x000000ff
        /*0960*/ 	.word	0x000280a0
        /*0964*/ 	.short	0x010a
        /*0966*/ 	.byte	0x18
	.zero		1


	//   ....[41]....
        /*0968*/ 	.word	0x00003e20
        /*096c*/ 	.word	0x000000ff
        /*0970*/ 	.word	0x00028058
        /*0974*/ 	.short	0x010a
        /*0976*/ 	.byte	0x18
	.zero		1


	//   ....[42]....
        /*0978*/ 	.word	0x000044e0
        /*097c*/ 	.word	0x000000ff
        /*0980*/ 	.word	0x000280a8
        /*0984*/ 	.short	0x010a
        /*0986*/ 	.byte	0x15
	.zero		1


	//   ....[43]....
        /*0988*/ 	.word	0x00004550
        /*098c*/ 	.word	0x000000ff
        /*0990*/ 	.word	0x00028068
        /*0994*/ 	.short	0x010a
        /*0996*/ 	.byte	0x15
	.zero		1


	//   ....[44]....
        /*0998*/ 	.word	0x00004c30
        /*099c*/ 	.word	0x00000011
        /*09a0*/ 	.word	0x000280c0
        /*09a4*/ 	.short	0x010a
        /*09a6*/ 	.byte	0xff
	.zero		1


	//   ....[45]....
        /*09a8*/ 	.word	0x00008760
        /*09ac*/ 	.word	0x00000011
        /*09b0*/ 	.word	0x000280b0
        /*09b4*/ 	.short	0x0101
        /*09b6*/ 	.byte	0xff
	.zero		1


	//   ....[46]....
        /*09b8*/ 	.word	0x00009fc0
        /*09bc*/ 	.word	0x00000011
        /*09c0*/ 	.word	0x000280c8
        /*09c4*/ 	.short	0x010a
        /*09c6*/ 	.byte	0xff
	.zero		1


	//   ....[47]....
        /*09c8*/ 	.word	0x0000a2d0
        /*09cc*/ 	.word	0x00000011
        /*09d0*/ 	.word	0x000280b8
        /*09d4*/ 	.short	0x0101
        /*09d6*/ 	.byte	0xff
	.zero		1


	//   ....[48]....
        /*09d8*/ 	.word	0x0000a420
        /*09dc*/ 	.word	0x000000ff
        /*09e0*/ 	.word	0x00028070
        /*09e4*/ 	.short	0x010a
        /*09e6*/ 	.byte	0x24
	.zero		1


	//   ....[49]....
        /*09e8*/ 	.word	0x0000a4a0
        /*09ec*/ 	.word	0x000000ff
        /*09f0*/ 	.word	0x00000000
        /*09f4*/ 	.short	0x0101
        /*09f6*/ 	.byte	0x05
	.zero		1


	//   ....[50]....
        /*09f8*/ 	.word	0x0000a4d0
        /*09fc*/ 	.word	0x000000ff
        /*0a00*/ 	.word	0x00028080
        /*0a04*/ 	.short	0x010a
        /*0a06*/ 	.byte	0x24
	.zero		1


	//   ....[51]....
        /*0a08*/ 	.word	0x0000a830
        /*0a0c*/ 	.word	0x000000ff
        /*0a10*/ 	.word	0x00028070
        /*0a14*/ 	.short	0x010a
        /*0a16*/ 	.byte	0x24
	.zero		1


	//   ....[52]....
        /*0a18*/ 	.word	0x0000a990
        /*0a1c*/ 	.word	0x000000ff
        /*0a20*/ 	.word	0x00028090
        /*0a24*/ 	.short	0x010a
        /*0a26*/ 	.byte	0x24
	.zero		1


	//   ....[53]....
        /*0a28*/ 	.word	0x0000c3d0
        /*0a2c*/ 	.word	0x000000ff
        /*0a30*/ 	.word	0x00000000
        /*0a34*/ 	.short	0x0101
        /*0a36*/ 	.byte	0x04
	.zero		1


	//   ....[54]....
        /*0a38*/ 	.word	0x0000c450
        /*0a3c*/ 	.word	0x000000ff
        /*0a40*/ 	.word	0x00000000
        /*0a44*/ 	.short	0x0101
        /*0a46*/ 	.byte	0x04
	.zero		1


	//   ....[55]....
        /*0a48*/ 	.word	0x0000c4b0
        /*0a4c*/ 	.word	0x000000ff
        /*0a50*/ 	.word	0x00028080
        /*0a54*/ 	.short	0x010a
        /*0a56*/ 	.byte	0x24
	.zero		1


	//   ....[56]....
        /*0a58*/ 	.word	0x0000c730
        /*0a5c*/ 	.word	0x000000ff
        /*0a60*/ 	.word	0x00028098
        /*0a64*/ 	.short	0x010a
        /*0a66*/ 	.byte	0x24
	.zero		1


	//   ....[57]....
        /*0a68*/ 	.word	0x0000e160
        /*0a6c*/ 	.word	0x000000ff
        /*0a70*/ 	.word	0x00000000
        /*0a74*/ 	.short	0x0101
        /*0a76*/ 	.byte	0x05
	.zero		1


	//   ....[58]....
        /*0a78*/ 	.word	0x0000e200
        /*0a7c*/ 	.word	0x000000ff
        /*0a80*/ 	.word	0x00000000
        /*0a84*/ 	.short	0x0101
        /*0a86*/ 	.byte	0x04
	.zero		1


	//   ....[59]....
        /*0a88*/ 	.word	0x0000e2b0
        /*0a8c*/ 	.word	0x00000000
        /*0a90*/ 	.word	0x00000000
        /*0a94*/ 	.short	0x0101
        /*0a96*/ 	.byte	0xff
	.zero		1


	//   ....[60]....
        /*0a98*/ 	.word	0x0000e300
        /*0a9c*/ 	.word	0x0000001a
        /*0aa0*/ 	.word	0x00028070
        /*0aa4*/ 	.short	0x010a
        /*0aa6*/ 	.byte	0xff
	.zero		1


	//   ....[61]....
        /*0aa8*/ 	.word	0x0000e370
        /*0aac*/ 	.word	0x000000ff
        /*0ab0*/ 	.word	0x00000000
        /*0ab4*/ 	.short	0x0101
        /*0ab6*/ 	.byte	0x05
	.zero		1


	//   ....[62]....
        /*0ab8*/ 	.word	0x0000e3d0
        /*0abc*/ 	.word	0x0000001a
        /*0ac0*/ 	.word	0x00028090
        /*0ac4*/ 	.short	0x010a
        /*0ac6*/ 	.byte	0xff
	.zero		1


	//   ....[63]....
        /*0ac8*/ 	.word	0x0000e450
        /*0acc*/ 	.word	0x0000001a
        /*0ad0*/ 	.word	0x000280c0
        /*0ad4*/ 	.short	0x010a
        /*0ad6*/ 	.byte	0xff
	.zero		1


	//   ....[64]....
        /*0ad8*/ 	.word	0x000103c0
        /*0adc*/ 	.word	0x00000000
        /*0ae0*/ 	.word	0x00000000
        /*0ae4*/ 	.short	0x0101
        /*0ae6*/ 	.byte	0xff
	.zero		1


	//   ....[65]....
        /*0ae8*/ 	.word	0x000103f0
        /*0aec*/ 	.word	0x0000001a
        /*0af0*/ 	.word	0x000280b0
        /*0af4*/ 	.short	0x0101
        /*0af6*/ 	.byte	0xff
	.zero		1


	//   ....[66]....
        /*0af8*/ 	.word	0x00010470
        /*0afc*/ 	.word	0x0000001a
        /*0b00*/ 	.word	0x00028080
        /*0b04*/ 	.short	0x010a
        /*0b06*/ 	.byte	0xff
	.zero		1


	//   ....[67]....
        /*0b08*/ 	.word	0x00010620
        /*0b0c*/ 	.word	0x00000022
        /*0b10*/ 	.word	0x00000000
        /*0b14*/ 	.short	0x0101
        /*0b16*/ 	.byte	0xff
	.zero		1


	//   ....[68]....
        /*0b18*/ 	.word	0x00010670
        /*0b1c*/ 	.word	0x0000001a
        /*0b20*/ 	.word	0x00028098
        /*0b24*/ 	.short	0x010a
        /*0b26*/ 	.byte	0xff
	.zero		1


	//   ....[69]....
        /*0b28*/ 	.word	0x000106f0
        /*0b2c*/ 	.word	0x0000001a
        /*0b30*/ 	.word	0x000280c8
        /*0b34*/ 	.short	0x010a
        /*0b36*/ 	.byte	0xff
	.zero		1


	//   ....[70]....
        /*0b38*/ 	.word	0x00012590
        /*0b3c*/ 	.word	0x00000000
        /*0b40*/ 	.word	0x00000000
        /*0b44*/ 	.short	0x0101
        /*0b46*/ 	.byte	0xff
	.zero		1


	//   ....[71]....
        /*0b48*/ 	.word	0x000125c0
        /*0b4c*/ 	.word	0x0000001a
        /*0b50*/ 	.word	0x000280b8
        /*0b54*/ 	.short	0x0101
        /*0b56*/ 	.byte	0xff
	.zero		1


	//   ....[72]....
        /*0b58*/ 	.word	0x00012840
        /*0b5c*/ 	.word	0x000000ff
        /*0b60*/ 	.word	0x00000000
        /*0b64*/ 	.short	0x010a
        /*0b66*/ 	.byte	0x04
	.zero		1


	//   ....[73]....
        /*0b68*/ 	.word	0x00012b30
        /*0b6c*/ 	.word	0x000000ff
        /*0b70*/ 	.word	0x00000000
        /*0b74*/ 	.short	0x010a
        /*0b76*/ 	.byte	0x04
	.zero		1


	//   ....[74]....
        /*0b78*/ 	.word	0x00013730
        /*0b7c*/ 	.word	0x000000ff
        /*0b80*/ 	.word	0x00000000
        /*0b84*/ 	.short	0x0101
        /*0b86*/ 	.byte	0x04
	.zero		1


	//   ....[75]....
        /*0b88*/ 	.word	0x000137a0
        /*0b8c*/ 	.word	0x00000004
        /*0b90*/ 	.word	0x000280d0
        /*0b94*/ 	.short	0x010a
        /*0b96*/ 	.byte	0x35
	.zero		1


	//   ....[76]....
        /*0b98*/ 	.word	0x00014ac0
        /*0b9c*/ 	.word	0x00000000
        /*0ba0*/ 	.word	0x000280d0
        /*0ba4*/ 	.short	0x0101
        /*0ba6*/ 	.byte	0x26
	.zero		1


	//   ....[77]....
        /*0ba8*/ 	.word	0x00016580
        /*0bac*/ 	.word	0x000000ff
        /*0bb0*/ 	.word	0x00000000
        /*0bb4*/ 	.short	0x0101
        /*0bb6*/ 	.byte	0x04
	.zero		1


	//   ....[78]....
        /*0bb8*/ 	.word	0x00016700
        /*0bbc*/ 	.word	0x000000ff
        /*0bc0*/ 	.word	0x00000000
        /*0bc4*/ 	.short	0x010a
        /*0bc6*/ 	.byte	0x04
	.zero		1


	//   ....[79]....
        /*0bc8*/ 	.word	0x00016d70
        /*0bcc*/ 	.word	0x000000ff
        /*0bd0*/ 	.word	0x00000000
        /*0bd4*/ 	.short	0x010a
        /*0bd6*/ 	.byte	0x04
	.zero		1


	//   ....[80]....
        /*0bd8*/ 	.word	0x00017190
        /*0bdc*/ 	.word	0x000000ff
        /*0be0*/ 	.word	0x00000000
        /*0be4*/ 	.short	0x010a
        /*0be6*/ 	.byte	0x04
	.zero		1


	//   ....[81]....
        /*0be8*/ 	.word	0x0001a5f0
        /*0bec*/ 	.word	0x000000ff
        /*0bf0*/ 	.word	0x00000000
        /*0bf4*/ 	.short	0x0101
        /*0bf6*/ 	.byte	0x04
	.zero		1


	//   ....[82]....
        /*0bf8*/ 	.word	0x0001a660
        /*0bfc*/ 	.word	0x00000004
        /*0c00*/ 	.word	0x000280d0
        /*0c04*/ 	.short	0x010a
        /*0c06*/ 	.byte	0x35
	.zero		1


	//   ....[83]....
        /*0c08*/ 	.word	0x0001cce0
        /*0c0c*/ 	.word	0x00000000
        /*0c10*/ 	.word	0x000280d0
        /*0c14*/ 	.short	0x0101
        /*0c16*/ 	.byte	0x32
	.zero		1


	//   ....[84]....
        /*0c18*/ 	.word	0x0001d460
        /*0c1c*/ 	.word	0x000000ff
        /*0c20*/ 	.word	0x00000000
        /*0c24*/ 	.short	0x0101
        /*0c26*/ 	.byte	0x04
	.zero		1


	//   ....[85]....
        /*0c28*/ 	.word	0x0001d5c0
        /*0c2c*/ 	.word	0x000000ff
        /*0c30*/ 	.word	0x00000000
        /*0c34*/ 	.short	0x010a
        /*0c36*/ 	.byte	0x04
	.zero		1


	//   ....[86]....
        /*0c38*/ 	.word	0x0001dc00
        /*0c3c*/ 	.word	0x000000ff
        /*0c40*/ 	.word	0x00000000
        /*0c44*/ 	.short	0x010a
        /*0c46*/ 	.byte	0x04
	.zero		1


	//   ....[87]....
        /*0c48*/ 	.word	0x0001dec0
        /*0c4c*/ 	.word	0x000000ff
        /*0c50*/ 	.word	0x00000000
        /*0c54*/ 	.short	0x0101
        /*0c56*/ 	.byte	0x04
	.zero		1


	//   ....[88]....
        /*0c58*/ 	.word	0x0001df60
        /*0c5c*/ 	.word	0x000000ff
        /*0c60*/ 	.word	0x00000000
        /*0c64*/ 	.short	0x010a
        /*0c66*/ 	.byte	0x04
	.zero		1


	//   ....[89]....
        /*0c68*/ 	.word	0x0001e020
        /*0c6c*/ 	.word	0x000000ff
        /*0c70*/ 	.word	0x00000000
        /*0c74*/ 	.short	0x0101
        /*0c76*/ 	.byte	0x04
	.zero		1


	//   ....[90]....
        /*0c78*/ 	.word	0x0001e420
        /*0c7c*/ 	.word	0x000000ff
        /*0c80*/ 	.word	0x00028010
        /*0c84*/ 	.short	0x010a
        /*0c86*/ 	.byte	0x08
	.zero		1


	//   ....[91]....
        /*0c88*/ 	.word	0x0001e640
        /*0c8c*/ 	.word	0x000000ff
        /*0c90*/ 	.word	0x00028038
        /*0c94*/ 	.short	0x010a
        /*0c96*/ 	.byte	0x08
	.zero		1


	//   ....[92]....
        /*0c98*/ 	.word	0x0001e870
        /*0c9c*/ 	.word	0x000000ff
        /*0ca0*/ 	.word	0x00028018
        /*0ca4*/ 	.short	0x010a
        /*0ca6*/ 	.byte	0x08
	.zero		1


	//   ....[93]....
        /*0ca8*/ 	.word	0x0001eaa0
        /*0cac*/ 	.word	0x000000ff
        /*0cb0*/ 	.word	0x00028040
        /*0cb4*/ 	.short	0x010a
        /*0cb6*/ 	.byte	0x08
	.zero		1


	//   ....[94]....
        /*0cb8*/ 	.word	0x0001ee20
        /*0cbc*/ 	.word	0x000000ff
        /*0cc0*/ 	.word	0x00028038
        /*0cc4*/ 	.short	0x010a
        /*0cc6*/ 	.byte	0x29
	.zero		1


	//   ....[95]....
        /*0cc8*/ 	.word	0x0001f060
        /*0ccc*/ 	.word	0x000000ff
        /*0cd0*/ 	.word	0x00028038
        /*0cd4*/ 	.short	0x010a
        /*0cd6*/ 	.byte	0x19
	.zero		1


	//   ....[96]....
        /*0cd8*/ 	.word	0x0001f2c0
        /*0cdc*/ 	.word	0x000000ff
        /*0ce0*/ 	.word	0x00028038
        /*0ce4*/ 	.short	0x010a
        /*0ce6*/ 	.byte	0x21
	.zero		1


	//   ....[97]....
        /*0ce8*/ 	.word	0x0001f510
        /*0cec*/ 	.word	0x000000ff
        /*0cf0*/ 	.word	0x00028038
        /*0cf4*/ 	.short	0x010a
        /*0cf6*/ 	.byte	0x19
	.zero		1


	//   ....[98]....
        /*0cf8*/ 	.word	0x0001f770
        /*0cfc*/ 	.word	0x000000ff
        /*0d00*/ 	.word	0x00028038
        /*0d04*/ 	.short	0x010a
        /*0d06*/ 	.byte	0x19
	.zero		1


	//   ....[99]....
        /*0d08*/ 	.word	0x0001f9d0
        /*0d0c*/ 	.word	0x000000ff
        /*0d10*/ 	.word	0x00028038
        /*0d14*/ 	.short	0x010a
        /*0d16*/ 	.byte	0x19
	.zero		1


	//   ....[100]....
        /*0d18*/ 	.word	0x0001fc30
        /*0d1c*/ 	.word	0x000000ff
        /*0d20*/ 	.word	0x00028038
        /*0d24*/ 	.short	0x010a
        /*0d26*/ 	.byte	0x19
	.zero		1


	//   ....[101]....
        /*0d28*/ 	.word	0x0001fe90
        /*0d2c*/ 	.word	0x000000ff
        /*0d30*/ 	.word	0x00028038
        /*0d34*/ 	.short	0x010a
        /*0d36*/ 	.byte	0x19
	.zero		1


	//   ....[102]....
        /*0d38*/ 	.word	0x00020190
        /*0d3c*/ 	.word	0x000000ff
        /*0d40*/ 	.word	0x00028038
        /*0d44*/ 	.short	0x010a
        /*0d46*/ 	.byte	0x19
	.zero		1


	//   ....[103]....
        /*0d48*/ 	.word	0x000203e0
        /*0d4c*/ 	.word	0x000000ff
        /*0d50*/ 	.word	0x00028038
        /*0d54*/ 	.short	0x010a
        /*0d56*/ 	.byte	0x19
	.zero		1


	//   ....[104]....
        /*0d58*/ 	.word	0x000208b0
        /*0d5c*/ 	.word	0x000000ff
        /*0d60*/ 	.word	0x000280b0
        /*0d64*/ 	.short	0x010a
        /*0d66*/ 	.byte	0x18
	.zero		1


	//   ....[105]....
        /*0d68*/ 	.word	0x00021540
        /*0d6c*/ 	.word	0x000000ff
        /*0d70*/ 	.word	0x000280b8
        /*0d74*/ 	.short	0x010a
        /*0d76*/ 	.byte	0x18
	.zero		1


	//   ....[106]....
        /*0d78*/ 	.word	0x00022470
        /*0d7c*/ 	.word	0x000000ff
        /*0d80*/ 	.word	0x00000000
        /*0d84*/ 	.short	0x0101
        /*0d86*/ 	.byte	0x04
	.zero		1


	//   ....[107]....
        /*0d88*/ 	.word	0x000224f0
        /*0d8c*/ 	.word	0x000000ff
        /*0d90*/ 	.word	0x00000000
        /*0d94*/ 	.short	0x0101
        /*0d96*/ 	.byte	0x04
	.zero		1


	//   ....[108]....
        /*0d98*/ 	.word	0x00022780
        /*0d9c*/ 	.word	0x00000003
        /*0da0*/ 	.word	0x00028000
        /*0da4*/ 	.short	0x010a
        /*0da6*/ 	.byte	0xff
	.zero		1


	//   ....[109]....
        /*0da8*/ 	.word	0x000227e0
        /*0dac*/ 	.word	0x00000003
        /*0db0*/ 	.word	0x00028020
        /*0db4*/ 	.short	0x010a
        /*0db6*/ 	.byte	0xff
	.zero		1


	//   ....[110]....
        /*0db8*/ 	.word	0x00022840
        /*0dbc*/ 	.word	0x00000004
        /*0dc0*/ 	.word	0x00028058
        /*0dc4*/ 	.short	0x010a
        /*0dc6*/ 	.byte	0xff
	.zero		1


	//   ....[111]....
        /*0dc8*/ 	.word	0x000228a0
        /*0dcc*/ 	.word	0x00000003
        /*0dd0*/ 	.word	0x00028008
        /*0dd4*/ 	.short	0x010a
        /*0dd6*/ 	.byte	0xff
	.zero		1


	//   ....[112]....
        /*0dd8*/ 	.word	0x00022900
        /*0ddc*/ 	.word	0x00000004
        /*0de0*/ 	.word	0x00028068
        /*0de4*/ 	.short	0x010a
        /*0de6*/ 	.byte	0xff
	.zero		1


	//   ....[113]....
        /*0de8*/ 	.word	0x00022960
        /*0dec*/ 	.word	0x00000003
        /*0df0*/ 	.word	0x00028028
        /*0df4*/ 	.short	0x010a
        /*0df6*/ 	.byte	0xff
	.zero		1


	//   ....[114]....
        /*0df8*/ 	.word	0x000229c0
        /*0dfc*/ 	.word	0x00000000
        /*0e00*/ 	.word	0x000280a0
        /*0e04*/ 	.short	0x010a
        /*0e06*/ 	.byte	0xff
	.zero		1


	//   ....[115]....
        /*0e08*/ 	.word	0x00022a20
        /*0e0c*/ 	.word	0x00000003
        /*0e10*/ 	.word	0x00028058
        /*0e14*/ 	.short	0x010a
        /*0e16*/ 	.byte	0xff
	.zero		1


	//   ....[116]....
        /*0e18*/ 	.word	0x00022a80
        /*0e1c*/ 	.word	0x00000003
        /*0e20*/ 	.word	0x00028020
        /*0e24*/ 	.short	0x010a
        /*0e26*/ 	.byte	0xff
	.zero		1


	//   ....[117]....
        /*0e28*/ 	.word	0x00022ae0
        /*0e2c*/ 	.word	0x00000000
        /*0e30*/ 	.word	0x000280a8
        /*0e34*/ 	.short	0x010a
        /*0e36*/ 	.byte	0xff
	.zero		1


	//   ....[118]....
        /*0e38*/ 	.word	0x00022b40
        /*0e3c*/ 	.word	0x00000000
        /*0e40*/ 	.word	0x00028068
        /*0e44*/ 	.short	0x010a
        /*0e46*/ 	.byte	0xff
	.zero		1


	//   ....[119]....
        /*0e48*/ 	.word	0x00022ba0
        /*0e4c*/ 	.word	0x00000000
        /*0e50*/ 	.word	0x00028020
        /*0e54*/ 	.short	0x010a
        /*0e56*/ 	.byte	0xff
	.zero		1


	//   ....[120]....
        /*0e58*/ 	.word	0x00022c00
        /*0e5c*/ 	.word	0x00000000
        /*0e60*/ 	.word	0x000280a0
        /*0e64*/ 	.short	0x010a
        /*0e66*/ 	.byte	0xff
	.zero		1


	//   ....[121]....
        /*0e68*/ 	.word	0x00022c60
        /*0e6c*/ 	.word	0x00000003
        /*0e70*/ 	.word	0x00028058
        /*0e74*/ 	.short	0x010a
        /*0e76*/ 	.byte	0xff
	.zero		1


	//   ....[122]....
        /*0e78*/ 	.word	0x00022cc0
        /*0e7c*/ 	.word	0x00000000
        /*0e80*/ 	.word	0x000280a8
        /*0e84*/ 	.short	0x010a
        /*0e86*/ 	.byte	0xff
	.zero		1


	//   ....[123]....
        /*0e88*/ 	.word	0x00022d20
        /*0e8c*/ 	.word	0x00000000
        /*0e90*/ 	.word	0x00028068
        /*0e94*/ 	.short	0x010a
        /*0e96*/ 	.byte	0xff
	.zero		1


	//   ....[124]....
        /*0e98*/ 	.word	0x00022d70
        /*0e9c*/ 	.word	0x00000011
        /*0ea0*/ 	.word	0x000280c0
        /*0ea4*/ 	.short	0x010a
        /*0ea6*/ 	.byte	0xff
	.zero		1


	//   ....[125]....
        /*0ea8*/ 	.word	0x00022dc0
        /*0eac*/ 	.word	0x00000011
        /*0eb0*/ 	.word	0x000280c8
        /*0eb4*/ 	.short	0x010a
        /*0eb6*/ 	.byte	0xff
	.zero		1


	//   ....[126]....
        /*0eb8*/ 	.word	0x00022e20
        /*0ebc*/ 	.word	0x00000000
        /*0ec0*/ 	.word	0x00028070
        /*0ec4*/ 	.short	0x010a
        /*0ec6*/ 	.byte	0xff
	.zero		1


	//   ....[127]....
        /*0ec8*/ 	.word	0x00022e80
        /*0ecc*/ 	.word	0x00000000
        /*0ed0*/ 	.word	0x00028080
        /*0ed4*/ 	.short	0x010a
        /*0ed6*/ 	.byte	0xff
	.zero		1


	//   ....[128]....
        /*0ed8*/ 	.word	0x00022ee0
        /*0edc*/ 	.word	0x00000000
        /*0ee0*/ 	.word	0x00028070
        /*0ee4*/ 	.short	0x010a
        /*0ee6*/ 	.byte	0xff
	.zero		1


	//   ....[129]....
        /*0ee8*/ 	.word	0x00022f40
        /*0eec*/ 	.word	0x00000000
        /*0ef0*/ 	.word	0x00028090
        /*0ef4*/ 	.short	0x010a
        /*0ef6*/ 	.byte	0xff
	.zero		1


	//   ....[130]....
        /*0ef8*/ 	.word	0x00022fa0
        /*0efc*/ 	.word	0x00000000
        /*0f00*/ 	.word	0x00028080
        /*0f04*/ 	.short	0x010a
        /*0f06*/ 	.byte	0xff
	.zero		1


	//   ....[131]....
        /*0f08*/ 	.word	0x00023000
        /*0f0c*/ 	.word	0x00000000
        /*0f10*/ 	.word	0x00028098
        /*0f14*/ 	.short	0x010a
        /*0f16*/ 	.byte	0xff
	.zero		1


	//   ....[132]....
        /*0f18*/ 	.word	0x00023050
        /*0f1c*/ 	.word	0x0000001a
        /*0f20*/ 	.word	0x00028070
        /*0f24*/ 	.short	0x010a
        /*0f26*/ 	.byte	0xff
	.zero		1


	//   ....[133]....
        /*0f28*/ 	.word	0x000230a0
        /*0f2c*/ 	.word	0x0000001a
        /*0f30*/ 	.word	0x00028090
        /*0f34*/ 	.short	0x010a
        /*0f36*/ 	.byte	0xff
	.zero		1


	//   ....[134]....
        /*0f38*/ 	.word	0x000230f0
        /*0f3c*/ 	.word	0x0000001a
        /*0f40*/ 	.word	0x000280c0
        /*0f44*/ 	.short	0x010a
        /*0f46*/ 	.byte	0xff
	.zero		1


	//   ....[135]....
        /*0f48*/ 	.word	0x00023140
        /*0f4c*/ 	.word	0x0000001a
        /*0f50*/ 	.word	0x00028080
        /*0f54*/ 	.short	0x010a
        /*0f56*/ 	.byte	0xff
	.zero		1


	//   ....[136]....
        /*0f58*/ 	.word	0x00023190
        /*0f5c*/ 	.word	0x0000001a
        /*0f60*/ 	.word	0x00028098
        /*0f64*/ 	.short	0x010a
        /*0f66*/ 	.byte	0xff
	.zero		1


	//   ....[137]....
        /*0f68*/ 	.word	0x000231e0
        /*0f6c*/ 	.word	0x0000001a
        /*0f70*/ 	.word	0x000280c8
        /*0f74*/ 	.short	0x010a
        /*0f76*/ 	.byte	0xff
	.zero		1


	//   ....[138]....
        /*0f78*/ 	.word	0x00023240
        /*0f7c*/ 	.word	0x00000000
        /*0f80*/ 	.word	0x00000000
        /*0f84*/ 	.short	0x010a
        /*0f86*/ 	.byte	0xff
	.zero		1


	//   ....[139]....
        /*0f88*/ 	.word	0x000232a0
        /*0f8c*/ 	.word	0x00000000
        /*0f90*/ 	.word	0x00000000
        /*0f94*/ 	.short	0x010a
        /*0f96*/ 	.byte	0xff
	.zero		1


	//   ....[140]....
        /*0f98*/ 	.word	0x00023300
        /*0f9c*/ 	.word	0x00000004
        /*0fa0*/ 	.word	0x000280d0
        /*0fa4*/ 	.short	0x010a
        /*0fa6*/ 	.byte	0xff
	.zero		1


	//   ....[141]....
        /*0fa8*/ 	.word	0x00023360
        /*0fac*/ 	.word	0x00000005
        /*0fb0*/ 	.word	0x00000000
        /*0fb4*/ 	.short	0x010a
        /*0fb6*/ 	.byte	0xff
	.zero		1


	//   ....[142]....
        /*0fb8*/ 	.word	0x000233c0
        /*0fbc*/ 	.word	0x00000003
        /*0fc0*/ 	.word	0x00000000
        /*0fc4*/ 	.short	0x010a
        /*0fc6*/ 	.byte	0xff
	.zero		1


	//   ....[143]....
        /*0fc8*/ 	.word	0x00023420
        /*0fcc*/ 	.word	0x00000000
        /*0fd0*/ 	.word	0x00000000
        /*0fd4*/ 	.short	0x010a
        /*0fd6*/ 	.byte	0xff
	.zero		1


	//   ....[144]....
        /*0fd8*/ 	.word	0x00023480
        /*0fdc*/ 	.word	0x00000004
        /*0fe0*/ 	.word	0x000280d0
        /*0fe4*/ 	.short	0x010a
        /*0fe6*/ 	.byte	0xff
	.zero		1


	//   ....[145]....
        /*0fe8*/ 	.word	0x000234e0
        /*0fec*/ 	.word	0x00000003
        /*0ff0*/ 	.word	0x00000000
        /*0ff4*/ 	.short	0x010a
        /*0ff6*/ 	.byte	0xff
	.zero		1


	//   ....[146]....
        /*0ff8*/ 	.word	0x00023540
        /*0ffc*/ 	.word	0x00000003
        /*1000*/ 	.word	0x00000000
        /*1004*/ 	.short	0x010a
        /*1006*/ 	.byte	0xff
	.zero		1


	//   ....[147]....
        /*1008*/ 	.word	0x000235a0
        /*100c*/ 	.word	0x00000000
        /*1010*/ 	.word	0x00000000
        /*1014*/ 	.short	0x010a
        /*1016*/ 	.byte	0xff
	.zero		1


	//   ....[148]....
        /*1018*/ 	.word	0x00023600
        /*101c*/ 	.word	0x00000000
        /*1020*/ 	.word	0x00028010
        /*1024*/ 	.short	0x010a
        /*1026*/ 	.byte	0xff
	.zero		1


	//   ....[149]....
        /*1028*/ 	.word	0x00023660
        /*102c*/ 	.word	0x00000000
        /*1030*/ 	.word	0x00028038
        /*1034*/ 	.short	0x010a
        /*1036*/ 	.byte	0xff
	.zero		1


	//   ....[150]....
        /*1038*/ 	.word	0x000236c0
        /*103c*/ 	.word	0x00000000
        /*1040*/ 	.word	0x00028018
        /*1044*/ 	.short	0x010a
        /*1046*/ 	.byte	0xff
	.zero		1


	//   ....[151]....
        /*1048*/ 	.word	0x00023720
        /*104c*/ 	.word	0x00000000
        /*1050*/ 	.word	0x00028040
        /*1054*/ 	.short	0x010a
        /*1056*/ 	.byte	0xff
	.zero		1


	//   ....[152]....
        /*1058*/ 	.word	0x00023780
        /*105c*/ 	.word	0x00000000
        /*1060*/ 	.word	0x00028038
        /*1064*/ 	.short	0x010a
        /*1066*/ 	.byte	0xff
	.zero		1


	//   ....[153]....
        /*1068*/ 	.word	0x000237e0
        /*106c*/ 	.word	0x00000000
        /*1070*/ 	.word	0x00028038
        /*1074*/ 	.short	0x010a
        /*1076*/ 	.byte	0xff
	.zero		1


	//   ....[154]....
        /*1078*/ 	.word	0x00023840
        /*107c*/ 	.word	0x00000000
        /*1080*/ 	.word	0x00028038
        /*1084*/ 	.short	0x010a
        /*1086*/ 	.byte	0xff
	.zero		1


	//   ....[155]....
        /*1088*/ 	.word	0x000238a0
        /*108c*/ 	.word	0x00000000
        /*1090*/ 	.word	0x00028038
        /*1094*/ 	.short	0x010a
        /*1096*/ 	.byte	0xff
	.zero		1


	//   ....[156]....
        /*1098*/ 	.word	0x00023900
        /*109c*/ 	.word	0x00000000
        /*10a0*/ 	.word	0x00028038
        /*10a4*/ 	.short	0x010a
        /*10a6*/ 	.byte	0xff
	.zero		1


	//   ....[157]....
        /*10a8*/ 	.word	0x00023960
        /*10ac*/ 	.word	0x00000000
        /*10b0*/ 	.word	0x00028038
        /*10b4*/ 	.short	0x010a
        /*10b6*/ 	.byte	0xff
	.zero		1


	//   ....[158]....
        /*10b8*/ 	.word	0x000239c0
        /*10bc*/ 	.word	0x00000000
        /*10c0*/ 	.word	0x00028038
        /*10c4*/ 	.short	0x010a
        /*10c6*/ 	.byte	0xff
	.zero		1


	//   ....[159]....
        /*10c8*/ 	.word	0x00023a20
        /*10cc*/ 	.word	0x00000000
        /*10d0*/ 	.word	0x00028038
        /*10d4*/ 	.short	0x010a
        /*10d6*/ 	.byte	0xff
	.zero		1


	//   ....[160]....
        /*10d8*/ 	.word	0x00023a80
        /*10dc*/ 	.word	0x00000000
        /*10e0*/ 	.word	0x00028038
        /*10e4*/ 	.short	0x010a
        /*10e6*/ 	.byte	0xff
	.zero		1


	//   ....[161]....
        /*10e8*/ 	.word	0x00023ae0
        /*10ec*/ 	.word	0x00000000
        /*10f0*/ 	.word	0x00028038
        /*10f4*/ 	.short	0x010a
        /*10f6*/ 	.byte	0xff
	.zero		1


	//   ....[162]....
        /*10f8*/ 	.word	0x00023b40
        /*10fc*/ 	.word	0x00000003
        /*1100*/ 	.word	0x000280b0
        /*1104*/ 	.short	0x010a
        /*1106*/ 	.byte	0xff
	.zero		1


	//   ....[163]....
        /*1108*/ 	.word	0x00023ba0
        /*110c*/ 	.word	0x00000003
        /*1110*/ 	.word	0x000280b8
        /*1114*/ 	.short	0x010a
        /*1116*/ 	.byte	0xff
	.zero		1


	//----- nvinfo : EIATTR_NUM_MBARRIERS
	.align		4
.L_66:
        /*1118*/ 	.byte	0x03, 0x38
        /*111a*/ 	.short	0x001c


	//----- nvinfo : EIATTR_EXIT_INSTR_OFFSETS
	.align		4
        /*111c*/ 	.byte	0x04, 0x1c
        /*111e*/ 	.short	(.L_68 - .L_67)


	//   ....[0]....
.L_67:
        /*1120*/ 	.word	0x000017c0


	//   ....[1]....
        /*1124*/ 	.word	0x00001a40


	//   ....[2]....
        /*1128*/ 	.word	0x00004a90


	//   ....[3]....
        /*112c*/ 	.word	0x00004ad0


	//   ....[4]....
        /*1130*/ 	.word	0x00004b50


	//   ....[5]....
        /*1134*/ 	.word	0x0000a2e0


	//   ....[6]....
        /*1138*/ 	.word	0x000125d0


	//   ....[7]....
        /*113c*/ 	.word	0x00012670


	//   ....[8]....
        /*1140*/ 	.word	0x0001e030


	//   ....[9]....
        /*1144*/ 	.word	0x0001e0c0


	//   ....[10]....
        /*1148*/ 	.word	0x0001e160


	//   ....[11]....
        /*114c*/ 	.word	0x0001eca0


	//   ....[12]....
        /*1150*/ 	.word	0x00020110


	//   ....[13]....
        /*1154*/ 	.word	0x00020620


	//   ....[14]....
        /*1158*/ 	.word	0x00020690


	//   ....[15]....
        /*115c*/ 	.word	0x00022760


	//----- nvinfo : EIATTR_INDIRECT_BRANCH_TARGETS
	.align		4
.L_68:
        /*1160*/ 	.byte	0x04, 0x34
        /*1162*/ 	.short	(.L_70 - .L_69)


	//   ....[0]....
.L_69:
        /*1164*/ 	.word	.L_x_505@srel
        /*1168*/ 	.short	0x0
        /*116a*/ 	.short	0x0
        /*116c*/ 	.word	0x3
        /*1170*/ 	.word	.L_x_506@srel
        /*1174*/ 	.word	.L_x_507@srel
        /*1178*/ 	.word	.L_x_508@srel


	//----- nvinfo : EIATTR_MAX_THREADS
	.align		4
.L_70:
        /*117c*/ 	.byte	0x04, 0x05
        /*117e*/ 	.short	(.L_72 - .L_71)
.L_71:
        /*1180*/ 	.word	0x00000200
        /*1184*/ 	.word	0x00000001
        /*1188*/ 	.word	0x00000001


	//----- nvinfo : EIATTR_CRS_STACK_SIZE
	.align		4
.L_72:
        /*118c*/ 	.byte	0x04, 0x1e
        /*118e*/ 	.short	(.L_74 - .L_73)
.L_73:
        /*1190*/ 	.word	0x00000000


	//----- nvinfo : EIATTR_CBANK_PARAM_SIZE
	.align		4
.L_74:
        /*1194*/ 	.byte	0x03, 0x19
        /*1196*/ 	.short	0x0600


	//----- nvinfo : EIATTR_PARAM_CBANK
	.align		4
        /*1198*/ 	.byte	0x04, 0x0a
        /*119a*/ 	.short	(.L_76 - .L_75)
	.align		4
.L_75:
        /*119c*/ 	.word	index@(.nv.constant0._ZN7cutlass13device_kernelINS_4fmha6kernel36Sm100FmhaFwdKernelTmaWarpspecializedIN4cute5tupleIJiiiNS5_IJNS5_IJiiEEEiEEEEEENS1_10collective38Sm100FmhaFwdMainloopTmaWarpspecializedINS_10bfloat16_tEffNS5_IJNS4_1CILi256EEENSC_ILi128EEESE_EEENS5_IJiNSC_ILi1EEES7_EEENS5_IJiSG_NS5_IJNS5_IJNSC_ILi0EEEiEEEiEEEEEESL_NS9_10CausalMaskILb1EEENS5_IJNSC_ILi2EEESG_SG_EEENSC_ILb0EEEEENS9_38Sm100FmhaFwdEpilogueTmaWarpspecializedINS_6half_tEfNS5_IJSE_SE_SE_EEESH_NS5_IJSG_S7_EEESQ_EENS2_23IndividualTileSchedulerENS2_41Sm100FmhaCtxKernelWarpspecializedScheduleEEEEEvNT_6ParamsE)
        /*11a0*/ 	.short	0x0380
        /*11a2*/ 	.short	0x0600


	//----- nvinfo : EIATTR_SW_WAR
	.align		4
.L_76:
        /*11a4*/ 	.byte	0x04, 0x36
        /*11a6*/ 	.short	(.L_78 - .L_77)
.L_77:
        /*11a8*/ 	.word	0x00000008
.L_78:


//--------------------- .nv.callgraph             --------------------------
	.section	.nv.callgraph,"",@"SHT_CUDA_CALLGRAPH"
	.align	4
	.sectionentsize	8
	.align		4
        /*0000*/ 	.word	0x00000000
	.align		4
        /*0004*/ 	.word	0xffffffff
	.align		4
        /*0008*/ 	.word	index@(_ZN7cutlass13device_kernelINS_4fmha6kernel36Sm100FmhaFwdKernelTmaWarpspecializedIN4cute5tupleIJiiiNS5_IJNS5_IJiiEEEiEEEEEENS1_10collective38Sm100FmhaFwdMainloopTmaWarpspecializedINS_10bfloat16_tEffNS5_IJNS4_1CILi256EEENSC_ILi128EEESE_EEENS5_IJiNSC_ILi1EEES7_EEENS5_IJiSG_NS5_IJNS5_IJNSC_ILi0EEEiEEEiEEEEEESL_NS9_10CausalMaskILb1EEENS5_IJNSC_ILi2EEESG_SG_EEENSC_ILb0EEEEENS9_38Sm100FmhaFwdEpilogueTmaWarpspecializedINS_6half_tEfNS5_IJSE_SE_SE_EEESH_NS5_IJSG_S7_EEESQ_EENS2_23IndividualTileSchedulerENS2_41Sm100FmhaCtxKernelWarpspecializedScheduleEEEEEvNT_6ParamsE)
	.align		4
        /*000c*/ 	.word	index@(__assertfail)
	.align		4
        /*0010*/ 	.word	index@(_ZN7cutlass13device_kernelINS_4fmha6kernel36Sm100FmhaFwdKernelTmaWarpspecializedIN4cute5tupleIJiiiNS5_IJNS5_IJiiEEEiEEEEEENS1_10collective38Sm100FmhaFwdMainloopTmaWarpspecializedINS_10bfloat16_tEffNS5_IJNS4_1CILi256EEENSC_ILi128EEESE_EEENS5_IJiNSC_ILi1EEES7_EEENS5_IJiSG_NS5_IJNS5_IJNSC_ILi0EEEiEEEiEEEEEESL_NS9_10CausalMaskILb1EEENS5_IJNSC_ILi2EEESG_SG_EEENSC_ILb0EEEEENS9_38Sm100FmhaFwdEpilogueTmaWarpspecializedINS_6half_tEfNS5_IJSE_SE_SE_EEESH_NS5_IJSG_S7_EEESQ_EENS2_23IndividualTileSchedulerENS2_41Sm100FmhaCtxKernelWarpspecializedScheduleEEEEEvNT_6ParamsE)
	.align		4
        /*0014*/ 	.word	index@(vprintf)
	.align		4
        /*0018*/ 	.word	0x00000000
	.align		4
        /*001c*/ 	.word	0xfffffffe
	.align		4
        /*0020*/ 	.word	0x00000000
	.align		4
        /*0024*/ 	.word	0xfffffffd
	.align		4
        /*0028*/ 	.word	0x00000000
	.align		4
        /*002c*/ 	.word	0xfffffffc


//--------------------- .nv.constant4             --------------------------
	.section	.nv.constant4,"a",@progbits
	.align	8
	.align		8
.nv.constant4:
        /*0000*/ 	.dword	vprintf
	.align		8
        /*0008*/ 	.dword	__assertfail
	.align		8
        /*0010*/ 	.dword	__unnamed_1
	.align		8
        /*0018*/ 	.dword	__unnamed_2
	.align		8
        /*0020*/ 	.dword	__unnamed_3
	.align		8
        /*0028*/ 	.dword	__unnamed_4
	.align		8
        /*0030*/ 	.dword	__unnamed_5
	.align		8
        /*0038*/ 	.dword	__unnamed_6
	.align		8
        /*0040*/ 	.dword	__unnamed_7
	.align		8
        /*0048*/ 	.dword	_ZN39_INTERNAL_9add45cf_4_k_cu_7bb2237d_35504cuda3std3__45__cpo5beginE
	.align		8
        /*0050*/ 	.dword	_ZN39_INTERNAL_9add45cf_4_k_cu_7bb2237d_35504cuda3std3__45__cpo3endE
	.align		8
        /*0058*/ 	.dword	_ZN39_INTERNAL_9add45cf_4_k_cu_7bb2237d_35504cuda3std3__45__cpo6cbeginE
	.align		8
        /*0060*/ 	.dword	_ZN39_INTERNAL_9add45cf_4_k_cu_7bb2237d_35504cuda3std3__45__cpo4cendE
	.align		8
        /*0068*/ 	.dword	_ZN39_INTERNAL_9add45cf_4_k_cu_7bb2237d_35504cuda3std3__441_GLOBAL__N__9add45cf_4_k_cu_7bb2237d_35506ignoreE
	.align		8
        /*0070*/ 	.dword	_ZN39_INTERNAL_9add45cf_4_k_cu_7bb2237d_35504cuda3std3__419piecewise_constructE
	.align		8
        /*0078*/ 	.dword	_ZN39_INTERNAL_9add45cf_4_k_cu_7bb2237d_35504cuda3std3__48in_placeE
	.align		8
        /*0080*/ 	.dword	_ZN39_INTERNAL_9add45cf_4_k_cu_7bb2237d_35504cuda3std6ranges3__45__cpo4swapE
	.align		8
        /*0088*/ 	.dword	_ZN39_INTERNAL_9add45cf_4_k_cu_7bb2237d_35504cuda3std6ranges3__45__cpo9iter_moveE
	.align		8
        /*0090*/ 	.dword	_ZN39_INTERNAL_9add45cf_4_k_cu_7bb2237d_35504cute7productE
	.align		8
        /*0098*/ 	.dword	_ZN39_INTERNAL_9add45cf_4_k_cu_7bb2237d_35504cute1_E
	.align		8
        /*00a0*/ 	.dword	$str$22
	.align		8
        /*00a8*/ 	.dword	$str$23
	.align		8
        /*00b0*/ 	.dword	$str$26
	.align		8
        /*00b8*/ 	.dword	$str$27
	.align		8
        /*00c0*/ 	.dword	$str$28
	.align		8
        /*00c8*/ 	.dword	$str$29
	.align		8
        /*00d0*/ 	.dword	$str$30
	.align		8
        /*00d8*/ 	.dword	$str$31
	.align		8
        /*00e0*/ 	.dword	$str$32
	.align		8
        /*00e8*/ 	.dword	$str$33
	.align		8
        /*00f0*/ 	.dword	$str$34
	.align		8
        /*00f8*/ 	.dword	$str$35
	.align		8
        /*0100*/ 	.dword	$str$36
	.align		8
        /*0108*/ 	.dword	$str$37


//--------------------- .nv.constant2._ZN7cutlass13device_kernelINS_4fmha6kernel36Sm100FmhaFwdKernelTmaWarpspecializedIN4cute5tupleIJiiiNS5_IJNS5_IJiiEEEiEEEEEENS1_10collective38Sm100FmhaFwdMainloopTmaWarpspecializedINS_10bfloat16_tEffNS5_IJNS4_1CILi256EEENSC_ILi128EEESE_EEENS5_IJiNSC_ILi1EEES7_EEENS5_IJiSG_NS5_IJNS5_IJNSC_ILi0EEEiEEEiEEEEEESL_NS9_10CausalMaskILb1EEENS5_IJNSC_ILi2EEESG_SG_EEENSC_ILb0EEEEENS9_38Sm100FmhaFwdEpilogueTmaWarpspecializedINS_6half_tEfNS5_IJSE_SE_SE_EEESH_NS5_IJSG_S7_EEESQ_EENS2_23IndividualTileSchedulerENS2_41Sm100FmhaCtxKernelWarpspecializedScheduleEEEEEvNT_6ParamsE --------------------------
	.section	.nv.constant2._ZN7cutlass13device_kernelINS_4fmha6kernel36Sm100FmhaFwdKernelTmaWarpspecializedIN4cute5tupleIJiiiNS5_IJNS5_IJiiEEEiEEEEEENS1_10collective38Sm100FmhaFwdMainloopTmaWarpspecializedINS_10bfloat16_tEffNS5_IJNS4_1CILi256EEENSC_ILi128EEESE_EEENS5_IJiNSC_ILi1EEES7_EEENS5_IJiSG_NS5_IJNS5_IJNSC_ILi0EEEiEEEiEEEEEESL_NS9_10CausalMaskILb1EEENS5_IJNSC_ILi2EEESG_SG_EEENSC_ILb0EEEEENS9_38Sm100FmhaFwdEpilogueTmaWarpspecializedINS_6half_tEfNS5_IJSE_SE_SE_EEESH_NS5_IJSG_S7_EEESQ_EENS2_23IndividualTileSchedulerENS2_41Sm100FmhaCtxKernelWarpspecializedScheduleEEEEEvNT_6ParamsE,"a",@progbits
	.sectionflags	@""
	.align	4
.nv.constant2._ZN7cutlass13device_kernelINS_4fmha6kernel36Sm100FmhaFwdKernelTmaWarpspecializedIN4cute5tupleIJiiiNS5_IJNS5_IJiiEEEiEEEEEENS1_10collective38Sm100FmhaFwdMainloopTmaWarpspecializedINS_10bfloat16_tEffNS5_IJNS4_1CILi256EEENSC_ILi128EEESE_EEENS5_IJiNSC_ILi1EEES7_EEENS5_IJiSG_NS5_IJNS5_IJNSC_ILi0EEEiEEEiEEEEEESL_NS9_10CausalMaskILb1EEENS5_IJNSC_ILi2EEESG_SG_EEENSC_ILb0EEEEENS9_38Sm100FmhaFwdEpilogueTmaWarpspecializedINS_6half_tEfNS5_IJSE_SE_SE_EEESH_NS5_IJSG_S7_EEESQ_EENS2_23IndividualTileSchedulerENS2_41Sm100FmhaCtxKernelWarpspecializedScheduleEEEEEvNT_6ParamsE:
        /*0000*/ 	.byte	0xd0, 0xe0, 0x01, 0x00, 0x30, 0x06, 0x02, 0x00, 0xa0, 0xe0, 0x01, 0x00


//--------------------- .text._ZN7cutlass13device_kernelINS_4fmha6kernel36Sm100FmhaFwdKernelTmaWarpspecializedIN4cute5tupleIJiiiNS5_IJNS5_IJiiEEEiEEEEEENS1_10collective38Sm100FmhaFwdMainloopTmaWarpspecializedINS_10bfloat16_tEffNS5_IJNS4_1CILi256EEENSC_ILi128EEESE_EEENS5_IJiNSC_ILi1EEES7_EEENS5_IJiSG_NS5_IJNS5_IJNSC_ILi0EEEiEEEiEEEEEESL_NS9_10CausalMaskILb1EEENS5_IJNSC_ILi2EEESG_SG_EEENSC_ILb0EEEEENS9_38Sm100FmhaFwdEpilogueTmaWarpspecializedINS_6half_tEfNS5_IJSE_SE_SE_EEESH_NS5_IJSG_S7_EEESQ_EENS2_23IndividualTileSchedulerENS2_41Sm100FmhaCtxKernelWarpspecializedScheduleEEEEEvNT_6ParamsE --------------------------
	.section	.text._ZN7cutlass13device_kernelINS_4fmha6kernel36Sm100FmhaFwdKernelTmaWarpspecializedIN4cute5tupleIJiiiNS5_IJNS5_IJiiEEEiEEEEEENS1_10collective38Sm100FmhaFwdMainloopTmaWarpspecializedINS_10bfloat16_tEffNS5_IJNS4_1CILi256EEENSC_ILi128EEESE_EEENS5_IJiNSC_ILi1EEES7_EEENS5_IJiSG_NS5_IJNS5_IJNSC_ILi0EEEiEEEiEEEEEESL_NS9_10CausalMaskILb1EEENS5_IJNSC_ILi2EEESG_SG_EEENSC_ILb0EEEEENS9_38Sm100FmhaFwdEpilogueTmaWarpspecializedINS_6half_tEfNS5_IJSE_SE_SE_EEESH_NS5_IJSG_S7_EEESQ_EENS2_23IndividualTileSchedulerENS2_41Sm100FmhaCtxKernelWarpspecializedScheduleEEEEEvNT_6ParamsE,"ax",@progbits
	.align	128
.text._ZN7cutlass13device_kernelINS_4fmha6kernel36Sm100FmhaFwdKernelTmaWarpspecializedIN4cute5tupleIJiiiNS5_IJNS5_IJiiEEEiEEEEEENS1_10collective38Sm100FmhaFwdMainloopTmaWarpspecializedINS_10bfloat16_tEffNS5_IJNS4_1CILi256EEENSC_ILi128EEESE_EEENS5_IJiNSC_ILi1EEES7_EEENS5_IJiSG_NS5_IJNS5_IJNSC_ILi0EEEiEEEiEEEEEESL_NS9_10CausalMaskILb1EEENS5_IJNSC_ILi2EEESG_SG_EEENSC_ILb0EEEEENS9_38Sm100FmhaFwdEpilogueTmaWarpspecializedINS_6half_tEfNS5_IJSE_SE_SE_EEESH_NS5_IJSG_S7_EEESQ_EENS2_23IndividualTileSchedulerENS2_41Sm100FmhaCtxKernelWarpspecializedScheduleEEEEEvNT_6ParamsE:
        .type           _ZN7cutlass13device_kernelINS_4fmha6kernel36Sm100FmhaFwdKernelTmaWarpspecializedIN4cute5tupleIJiiiNS5_IJNS5_IJiiEEEiEEEEEENS1_10collective38Sm100FmhaFwdMainloopTmaWarpspecializedINS_10bfloat16_tEffNS5_IJNS4_1CILi256EEENSC_ILi128EEESE_EEENS5_IJiNSC_ILi1EEES7_EEENS5_IJiSG_NS5_IJNS5_IJNSC_ILi0EEEiEEEiEEEEEESL_NS9_10CausalMaskILb1EEENS5_IJNSC_ILi2EEESG_SG_EEENSC_ILb0EEEEENS9_38Sm100FmhaFwdEpilogueTmaWarpspecializedINS_6half_tEfNS5_IJSE_SE_SE_EEESH_NS5_IJSG_S7_EEESQ_EENS2_23IndividualTileSchedulerENS2_41Sm100FmhaCtxKernelWarpspecializedScheduleEEEEEvNT_6ParamsE,@function
        .size           _ZN7cutlass13device_kernelINS_4fmha6kernel36Sm100FmhaFwdKernelTmaWarpspecializedIN4cute5tupleIJiiiNS5_IJNS5_IJiiEEEiEEEEEENS1_10collective38Sm100FmhaFwdMainloopTmaWarpspecializedINS_10bfloat16_tEffNS5_IJNS4_1CILi256EEENSC_ILi128EEESE_EEENS5_IJiNSC_ILi1EEES7_EEENS5_IJiSG_NS5_IJNS5_IJNSC_ILi0EEEiEEEiEEEEEESL_NS9_10CausalMaskILb1EEENS5_IJNSC_ILi2EEESG_SG_EEENSC_ILb0EEEEENS9_38Sm100FmhaFwdEpilogueTmaWarpspecializedINS_6half_tEfNS5_IJSE_SE_SE_EEESH_NS5_IJSG_S7_EEESQ_EENS2_23IndividualTileSchedulerENS2_41Sm100FmhaCtxKernelWarpspecializedScheduleEEEEEvNT_6ParamsE,(.L_x_509 - _ZN7cutlass13device_kernelINS_4fmha6kernel36Sm100FmhaFwdKernelTmaWarpspecializedIN4cute5tupleIJiiiNS5_IJNS5_IJiiEEEiEEEEEENS1_10collective38Sm100FmhaFwdMainloopTmaWarpspecializedINS_10bfloat16_tEffNS5_IJNS4_1CILi256EEENSC_ILi128EEESE_EEENS5_IJiNSC_ILi1EEES7_EEENS5_IJiSG_NS5_IJNS5_IJNSC_ILi0EEEiEEEiEEEEEESL_NS9_10CausalMaskILb1EEENS5_IJNSC_ILi2EEESG_SG_EEENSC_ILb0EEEEENS9_38Sm100FmhaFwdEpilogueTmaWarpspecializedINS_6half_tEfNS5_IJSE_SE_SE_EEESH_NS5_IJSG_S7_EEESQ_EENS2_23IndividualTileSchedulerENS2_41Sm100FmhaCtxKernelWarpspecializedScheduleEEEEEvNT_6ParamsE)
        .other          _ZN7cutlass13device_kernelINS_4fmha6kernel36Sm100FmhaFwdKernelTmaWarpspecializedIN4cute5tupleIJiiiNS5_IJNS5_IJiiEEEiEEEEEENS1_10collective38Sm100FmhaFwdMainloopTmaWarpspecializedINS_10bfloat16_tEffNS5_IJNS4_1CILi256EEENSC_ILi128EEESE_EEENS5_IJiNSC_ILi1EEES7_EEENS5_IJiSG_NS5_IJNS5_IJNSC_ILi0EEEiEEEiEEEEEESL_NS9_10CausalMaskILb1EEENS5_IJNSC_ILi2EEESG_SG_EEENSC_ILb0EEEEENS9_38Sm100FmhaFwdEpilogueTmaWarpspecializedINS_6half_tEfNS5_IJSE_SE_SE_EEESH_NS5_IJSG_S7_EEESQ_EENS2_23IndividualTileSchedulerENS2_41Sm100FmhaCtxKernelWarpspecializedScheduleEEEEEvNT_6ParamsE,@"STO_CUDA_ENTRY STV_DEFAULT"
_ZN7cutlass13device_kernelINS_4fmha6kernel36Sm100FmhaFwdKernelTmaWarpspecializedIN4cute5tupleIJiiiNS5_IJNS5_IJiiEEEiEEEEEENS1_10collective38Sm100FmhaFwdMainloopTmaWarpspecializedINS_10bfloat16_tEffNS5_IJNS4_1CILi256EEENSC_ILi128EEESE_EEENS5_IJiNSC_ILi1EEES7_EEENS5_IJiSG_NS5_IJNS5_IJNSC_ILi0EEEiEEEiEEEEEESL_NS9_10CausalMaskILb1EEENS5_IJNSC_ILi2EEESG_SG_EEENSC_ILb0EEEEENS9_38Sm100FmhaFwdEpilogueTmaWarpspecializedINS_6half_tEfNS5_IJSE_SE_SE_EEESH_NS5_IJSG_S7_EEESQ_EENS2_23IndividualTileSchedulerENS2_41Sm100FmhaCtxKernelWarpspecializedScheduleEEEEEvNT_6ParamsE:
[----:B------:R-:W1:Y:S02]  /*0000*/  LDC R1, c[0x0][0x37c] ;  /* 0x0000df00ff017b82 */ /* 0x000e640000000800 */
[----:B-1----:R-:W-:Y:S01]  /*0010*/  IADD3 R1, PT, PT, R1, -0xd0, RZ ;  /* 0xffffff3001017810 */ /* 0x002fe20007ffe0ff */
[----:B------:R-:W1:Y:S01]  /*0020*/  S2R R16, SR_TID.X ;  /* 0x0000000000107919 */ /* 0x000e620000002100 */
[----:B------:R-:W2:Y:S01]  /*0030*/  LDCU UR5, c[0x0][0x2f8] ;  /* 0x00005f00ff0577ac */ /* 0x000ea20008000800 */
[----:B------:R-:W3:Y:S01]  /*0040*/  LDCU UR4, c[0x0][0x2fc] ;  /* 0x00005f80ff0477ac */ /* 0x000ee20008000800 */
[----:B------:R-:W-:Y:S02]  /*0050*/  UPLOP3.LUT UP2, UPT, UPT, UPT, UPT, 0x40, 0x4 ;  /* 0x000000000004789c */ /* 0x000fe40003f4e870 */
[----:B------:R-:W-:Y:S02]  /*0060*/  UPLOP3.LUT UP1, UPT, UPT, UPT, UPT, 0x80, 0x8 ;  /* 0x000000000008789c */ /* 0x000fe40003f2f070 */
[----:B------:R-:W-:-:S02]  /*0070*/  UP2UR UR41, UPR, URZ, 0x4 ;  /* 0x00000004ff297883 */ /* 0x000fc40008000000 */
[----:B------:R-:W-:Y:S02]  /*0080*/  UPLOP3.LUT UP2, UPT, UPT, UPT, UPT, 0x80, 0x8 ;  /* 0x000000000008789c */ /* 0x000fe40003f4f070 */
[----:B------:R-:W-:Y:S01]  /*0090*/  UPLOP3.LUT UP0, UPT, UPT, UPT, UPT, 0x40, 0x4 ;  /* 0x000000000004789c */ /* 0x000fe20003f0e870 */
[----:B--2---:R-:W-:Y:S01]  /*00a0*/  IADD3 R22, P0, PT, R1, UR5, RZ ;  /* 0x0000000501167c10 */ /* 0x004fe2000ff1e0ff */
[----:B------:R-:W-:Y:S02]  /*00b0*/  UPLOP3.LUT UP6, UPT, UPT, UPT, UPT, 0x40, 0x4 ;  /* 0x000000000004789c */ /* 0x000fe40003fce870 */
[----:B------:R-:W-:Y:S02]  /*00c0*/  UPLOP3.LUT UP5, UPT, UPT, UPT, UPT, 0x40, 0x4 ;  /* 0x000000000004789c */ /* 0x000fe40003fae870 */
[----:B------:R-:W-:Y:S01]  /*00d0*/  UPLOP3.LUT UP4, UPT, UPT, UPT, UPT, 0x40, 0x4 ;  /* 0x000000000004789c */ /* 0x000fe20003f8e870 */
[----:B---3--:R-:W-:Y:S01]  /*00e0*/  IMAD.X R19, RZ, RZ, UR4, P0 ;  /* 0x00000004ff137e24 */ /* 0x008fe200080e06ff */
[----:B------:R-:W-:Y:S01]  /*00f0*/  UP2UR UR39, UPR, URZ, 0x4 ;  /* 0x00000004ff277883 */ /* 0x000fe20008000000 */
[----:B-1----:R-:W-:-:S05]  /*0100*/  SHF.R.U32.HI R17, RZ, 0x5, R16 ;  /* 0x00000005ff117819 */ /* 0x002fca0000011610 */
[----:B------:R-:W1:Y:S02]  /*0110*/  SHFL.IDX PT, R0, R17, RZ, 0x1f ;  /* 0x00001fff11007589 */ /* 0x000e6400000e0000 */
[----:B-1----:R-:W-:-:S04]  /*0120*/  SHF.R.S32.HI R3, RZ, 0x1f, R0 ;  /* 0x0000001fff037819 */ /* 0x002fc80000011400 */
[----:B------:R-:W-:-:S04]  /*0130*/  LEA.HI R2, R3, R0, RZ, 0x2 ;  /* 0x0000000003027211 */ /* 0x000fc800078f10ff */
[----:B------:R-:W-:-:S04]  /*0140*/  SHF.R.S32.HI R2, RZ, 0x2, R2 ;  /* 0x00000002ff027819 */ /* 0x000fc80000011402 */
[----:B------:R-:W-:-:S13]  /*0150*/  ISETP.NE.AND P1, PT, R2, RZ, PT ;  /* 0x000000ff0200720c */ /* 0x000fda0003f25270 */
[----:B------:R-:W-:Y:S05]  /*0160*/  @!P1 BRA `(.L_x_0) ;  /* 0x0000000400249947 */ /* 0x000fea0003800000 */
[----:B------:R-:W-:-:S13]  /*0170*/  ISETP.NE.AND P0, PT, R2, 0x2, PT ;  /* 0x000000020200780c */ /* 0x000fda0003f05270 */
[----:B------:R-:W-:Y:S05]  /*0180*/  @!P0 BRA `(.L_x_1) ;  /* 0x0000000000f48947 */ /* 0x000fea0003800000 */
[----:B------:R-:W-:-:S13]  /*0190*/  ISETP.NE.AND P0, PT, R2, 0x1, PT ;  /* 0x000000010200780c */ /* 0x000fda0003f05270 */
[----:B------:R-:W-:Y:S05]  /*01a0*/  @P0 BRA `(.L_x_2) ;  /* 0x00000000002c0947 */ /* 0x000fea0003800000 */
[----:B------:R-:W-:Y:S01]  /*01b0*/  HFMA2 R2, -RZ, RZ, 0, 5.9604644775390625e-08 ;  /* 0x00000001ff027431 */ /* 0x000fe200000001ff */
[----:B------:R-:W-:Y:S02]  /*01c0*/  UPLOP3.LUT UP3, UPT, UPT, UPT, UPT, 0x40, 0x4 ;  /* 0x000000000004789c */ /* 0x000fe40003f6e870 */
[----:B------:R-:W-:Y:S02]  /*01d0*/  UPLOP3.LUT UP2, UPT, UPT, UPT, UPT, 0x40, 0x4 ;  /* 0x000000000004789c */ /* 0x000fe40003f4e870 */
[----:B------:R-:W-:Y:S02]  /*01e0*/  UPLOP3.LUT UP1, UPT, UPT, UPT, UPT, 0x80, 0x8 ;  /* 0x000000000008789c */ /* 0x000fe40003f2f070 */
[----:B------:R-:W-:Y:S02]  /*01f0*/  UPLOP3.LUT UP0, UPT, UPT, UPT, UPT, 0x40, 0x4 ;  /* 0x000000000004789c */ /* 0x000fe40003f0e870 */
[----:B------:R-:W-:Y:S02]  /*0200*/  UPLOP3.LUT UP6, UPT, UPT, UPT, UPT, 0x40, 0x4 ;  /* 0x000000000004789c */ /* 0x000fe40003fce870 */
[----:B------:R-:W-:-:S02]  /*0210*/  UPLOP3.LUT UP5, UPT, UPT, UPT, UPT, 0x40, 0x4 ;  /* 0x000000000004789c */ /* 0x000fc40003fae870 */
[----:B------:R-:W-:Y:S02]  /*0220*/  UPLOP3.LUT UP4, UPT, UPT, UPT, UPT, 0x80, 0x8 ;  /* 0x000000000008789c */ /* 0x000fe40003f8f070 */
[----:B------:R-:W-:Y:S02]  /*0230*/  UP2UR UR41, UPR, URZ, 0x8 ;  /* 0x00000008ff297883 */ /* 0x000fe40008000000 */
[----:B------:R-:W-:Y:S01]  /*0240*/  UP2UR UR39, UPR, URZ, 0x4 ;  /* 0x00000004ff277883 */ /* 0x000fe20008000000 */
[----:B------:R-:W-:Y:S11]  /*0250*/  BRA `(.L_x_0) ;  /* 0x0000000000e87947 */ /* 0x000ff60003800000 */
.L_x_2:
[----:B------:R-:W-:Y:S01]  /*0260*/  ISETP.NE.AND P0, PT, R0, 0xc, PT ;  /* 0x0000000c0000780c */ /* 0x000fe20003f05270 */
[----:B------:R-:W-:Y:S01]  /*0270*/  UPLOP3.LUT UP2, UPT, UPT, UPT, UPT, 0x40, 0x4 ;  /* 0x000000000004789c */ /* 0x000fe20003f4e870 */
[----:B------:R-:W-:Y:S01]  /*0280*/  HFMA2 R2, -RZ, RZ, 0, 1.78813934326171875e-07 ;  /* 0x00000003ff027431 */ /* 0x000fe200000001ff */
[----:B------:R-:W-:Y:S02]  /*0290*/  UPLOP3.LUT UP1, UPT, UPT, UPT, UPT, 0x80, 0x8 ;  /* 0x000000000008789c */ /* 0x000fe40003f2f070 */
[----:B------:R-:W-:Y:S02]  /*02a0*/  UP2UR UR41, UPR, URZ, 0x4 ;  /* 0x00000004ff297883 */ /* 0x000fe40008000000 */
[----:B------:R-:W-:Y:S02]  /*02b0*/  UPLOP3.LUT UP2, UPT, UPT, UPT, UPT, 0x40, 0x4 ;  /* 0x000000000004789c */ /* 0x000fe40003f4e870 */
[----:B------:R-:W-:Y:S02]  /*02c0*/  UPLOP3.LUT UP0, UPT, UPT, UPT, UPT, 0x40, 0x4 ;  /* 0x000000000004789c */ /* 0x000fe40003f0e870 */
[----:B------:R-:W-:-:S02]  /*02d0*/  UPLOP3.LUT UP6, UPT, UPT, UPT, UPT, 0x40, 0x4 ;  /* 0x000000000004789c */ /* 0x000fc40003fce870 */
[----:B------:R-:W-:Y:S02]  /*02e0*/  UPLOP3.LUT UP5, UPT, UPT, UPT, UPT, 0x80, 0x8 ;  /* 0x000000000008789c */ /* 0x000fe40003faf070 */
[----:B------:R-:W-:Y:S02]  /*02f0*/  UPLOP3.LUT UP4, UPT, UPT, UPT, UPT, 0x40, 0x4 ;  /* 0x000000000004789c */ /* 0x000fe40003f8e870 */
[----:B------:R-:W-:Y:S01]  /*0300*/  UP2UR UR39, UPR, URZ, 0x4 ;  /* 0x00000004ff277883 */ /* 0x000fe20008000000 */
[----:B------:R-:W-:Y:S11]  /*0310*/  @!P0 BRA `(.L_x_0) ;  /* 0x0000000000b88947 */ /* 0x000ff60003800000 */
[----:B------:R-:W-:-:S13]  /*0320*/  ISETP.NE.AND P0, PT, R0, 0xe, PT ;  /* 0x0000000e0000780c */ /* 0x000fda0003f05270 */
[----:B------:R-:W-:Y:S05]  /*0330*/  @!P0 BRA `(.L_x_3) ;  /* 0x00000000005c8947 */ /* 0x000fea0003800000 */
[----:B------:R-:W-:-:S13]  /*0340*/  ISETP.NE.AND P0, PT, R0, 0xd, PT ;  /* 0x0000000d0000780c */ /* 0x000fda0003f05270 */
[----:B------:R-:W-:Y:S05]  /*0350*/  @P0 BRA `(.L_x_4) ;  /* 0x00000000002c0947 */ /* 0x000fea0003800000 */
[----:B------:R-:W-:Y:S01]  /*0360*/  HFMA2 R2, -RZ, RZ, 0, 2.384185791015625e-07 ;  /* 0x00000004ff027431 */ /* 0x000fe200000001ff */
        /* <DEDUP_REMOVED lines=10> */
.L_x_4:
[----:B------:R-:W-:Y:S01]  /*0410*/  HFMA2 R2, -RZ, RZ, 0, 3.5762786865234375e-07 ;  /* 0x00000006ff027431 */ /* 0x000fe200000001ff */
[----:B------:R-:W-:Y:S02]  /*0420*/  UPLOP3.LUT UP3, UPT, UPT, UPT, UPT, 0x40, 0x4 ;  /* 0x000000000004789c */ /* 0x000fe40003f6e870 */
[----:B------:R-:W-:Y:S02]  /*0430*/  UPLOP3.LUT UP2, UPT, UPT, UPT, UPT, 0x40, 0x4 ;  /* 0x000000000004789c */ /* 0x000fe40003f4e870 */
[----:B------:R-:W-:Y:S02]  /*0440*/  UPLOP3.LUT UP0, UPT, UPT, UPT, UPT, 0x40, 0x4 ;  /* 0x000000000004789c */ /* 0x000fe40003f0e870 */
[----:B------:R-:W-:Y:S02]  /*0450*/  UPLOP3.LUT UP6, UPT, UPT, UPT, UPT, 0x40, 0x4 ;  /* 0x000000000004789c */ /* 0x000fe40003fce870 */
[----:B------:R-:W-:Y:S02]  /*0460*/  UPLOP3.LUT UP5, UPT, UPT, UPT, UPT, 0x40, 0x4 ;  /* 0x000000000004789c */ /* 0x000fe40003fae870 */
[----:B------:R-:W-:-:S02]  /*0470*/  UPLOP3.LUT UP4, UPT, UPT, UPT, UPT, 0x40, 0x4 ;  /* 0x000000000004789c */ /* 0x000fc40003f8e870 */
[----:B------:R-:W-:Y:S02]  /*0480*/  UP2UR UR41, UPR, URZ, 0x8 ;  /* 0x00000008ff297883 */ /* 0x000fe40008000000 */
[----:B------:R-:W-:Y:S01]  /*0490*/  UP2UR UR39, UPR, URZ, 0x4 ;  /* 0x00000004ff277883 */ /* 0x000fe20008000000 */
[----:B------:R-:W-:Y:S11]  /*04a0*/  BRA `(.L_x_0) ;  /* 0x0000000000547947 */ /* 0x000ff60003800000 */
.L_x_3:
[----:B------:R-:W-:Y:S01]  /*04b0*/  HFMA2 R2, -RZ, RZ, 0, 2.98023223876953125e-07 ;  /* 0x00000005ff027431 */ /* 0x000fe200000001ff */
        /* <DEDUP_REMOVED lines=10> */
.L_x_1:
[----:B------:R-:W-:Y:S01]  /*0560*/  HFMA2 R2, -RZ, RZ, 0, 1.1920928955078125e-07 ;  /* 0x00000002ff027431 */ /* 0x000fe200000001ff */
        /* <DEDUP_REMOVED lines=8> */
[----:B------:R-:W-:-:S12]  /*05f0*/  UP2UR UR39, UPR, URZ, 0x4 ;  /* 0x00000004ff277883 */ /* 0x000fd80008000000 */
.L_x_0:
[----:B------:R-:W-:Y:S01]  /*0600*/  ELECT P0, URZ, PT ;  /* 0x0000000000ff782f */ /* 0x000fe20003800000 */
[----:B------:R-:W-:Y:S03]  /*0610*/  BSSY.RECONVERGENT B0, `(.L_x_5) ;  /* 0x000000f000007945 */ /* 0x000fe60003800200 */
[----:B------:R-:W-:Y:S02]  /*0620*/  PLOP3.LUT P2, PT, P0, PT, UP0, 0x5d, 0xd5 ;  /* 0x0000000000d5781c */ /* 0x000fe4000074eb0d */
[----:B------:R-:W-:-:S11]  /*0630*/  PLOP3.LUT P1, PT, P0, PT, UP6, 0x5d, 0xd5 ;  /* 0x0000000000d5781c */ /* 0x000fd6000072eb6d */
[----:B------:R-:W-:Y:S05]  /*0640*/  @P2 BRA `(.L_x_6) ;  /* 0x00000000002c2947 */ /* 0x000fea0003800000 */
[----:B------:R-:W1:Y:S02]  /*0650*/  LDCU.64 UR4, c[0x0][0x348] ;  /* 0x00006900ff0477ac */ /* 0x000e640008000a00 */
[----:B-1----:R-:W-:-:S04]  /*0660*/  UIADD3 UR8, UP0, UPT, UR4, 0x80, URZ ;  /* 0x0000008004087890 */ /* 0x002fc8000ff1e0ff */
[----:B------:R-:W-:Y:S02]  /*0670*/  UIADD3.X UR9, UPT, UPT, URZ, UR5, URZ, UP0, !UPT ;  /* 0x00000005ff097290 */ /* 0x000fe400087fe4ff */
[----:B------:R-:W-:-:S04]  /*0680*/  UIADD3 UR6, UP0, UPT, UR4, 0x180, URZ ;  /* 0x0000018004067890 */ /* 0x000fc8000ff1e0ff */
[----:B------:R-:W-:Y:S02]  /*0690*/  UIADD3.X UR7, UPT, UPT, URZ, UR5, URZ, UP0, !UPT ;  /* 0x00000005ff077290 */ /* 0x000fe400087fe4ff */
[----:B------:R-:W-:Y:S01]  /*06a0*/  UIADD3 UR4, UP0, UPT, UR4, 0x280, URZ ;  /* 0x0000028004047890 */ /* 0x000fe2000ff1e0ff */
[----:B------:R1:W-:Y:S03]  /*06b0*/  UTMACCTL.PF [UR8] ;  /* 0x00000000080079b9 */ /* 0x0003e60008040000 */
[----:B------:R-:W-:-:S03]  /*06c0*/  UIADD3.X UR5, UPT, UPT, URZ, UR5, URZ, UP0, !UPT ;  /* 0x00000005ff057290 */ /* 0x000fc600087fe4ff */
[----:B------:R1:W-:Y:S06]  /*06d0*/  UTMACCTL.PF [UR6] ;  /* 0x00000000060079b9 */ /* 0x0003ec0008040000 */
[----:B------:R1:W-:Y:S02]  /*06e0*/  UTMACCTL.PF [UR4] ;  /* 0x00000000040079b9 */ /* 0x0003e40008040000 */
[----:B-1----:R-:W-:Y:S01]  /*06f0*/  NOP ;  /* 0x0000000000007918 */ /* 0x002fe20000000000 */
.L_x_6:
[----:B------:R-:W-:Y:S05]  /*0700*/  BSYNC.RECONVERGENT B0 ;  /* 0x0000000000007941 */ /* 0x000fea0003800200 */
.L_x_5:
[----:B------:R-:W-:Y:S04]  /*0710*/  BSSY.RECONVERGENT B0, `(.L_x_7) ;  /* 0x000001b000007945 */ /* 0x000fe80003800200 */
[----:B------:R-:W-:Y:S05]  /*0720*/  @P1 BRA `(.L_x_8) ;  /* 0x0000000000241947 */ /* 0x000fea0003800000 */
[----:B------:R-:W1:Y:S01]  /*0730*/  LDCU.64 UR4, c[0x0][0x348] ;  /* 0x00006900ff0477ac */ /* 0x000e620008000a00 */
[----:B------:R-:W-:Y:S02]  /*0740*/  PLOP3.LUT P6, PT, PT, PT, PT, 0x80, 0x8 ;  /* 0x000000000008781c */ /* 0x000fe40003fcf070 */
[----:B------:R-:W-:Y:S02]  /*0750*/  PLOP3.LUT P5, PT, PT, PT, PT, 0x8, 0x80 ;  /* 0x000000000080781c */ /* 0x000fe40003fae170 */
[----:B------:R-:W-:Y:S02]  /*0760*/  PLOP3.LUT P4, PT, PT, PT, PT, 0x80, 0x8 ;  /* 0x000000000008781c */ /* 0x000fe40003f8f070 */
[----:B------:R-:W-:Y:S01]  /*0770*/  PLOP3.LUT P3, PT, PT, PT, PT, 0x80, 0x8 ;  /* 0x000000000008781c */ /* 0x000fe20003f6f070 */
[----:B-1----:R-:W-:-:S04]  /*0780*/  UIADD3 UR4, UP0, UPT, UR4, 0x400, URZ ;  /* 0x0000040004047890 */ /* 0x002fc8000ff1e0ff */
[----:B------:R-:W-:-:S09]  /*0790*/  UIADD3.X UR5, UPT, UPT, URZ, UR5, URZ, UP0, !UPT ;  /* 0x00000005ff057290 */ /* 0x000fd200087fe4ff */
[----:B------:R1:W-:Y:S02]  /*07a0*/  UTMACCTL.PF [UR4] ;  /* 0x00000000040079b9 */ /* 0x0003e40008040000 */
[----:B-1----:R-:W-:Y:S05]  /*07b0*/  BRA `(.L_x_9) ;  /* 0x0000000000407947 */ /* 0x002fea0003800000 */
.L_x_8:
[----:B------:R-:W-:-:S13]  /*07c0*/  ISETP.NE.AND P1, PT, R2, 0x3, PT ;  /* 0x000000030200780c */ /* 0x000fda0003f25270 */
[----:B------:R-:W-:Y:S05]  /*07d0*/  @!P1 BRA `(.L_x_10) ;  /* 0x0000000000289947 */ /* 0x000fea0003800000 */
[----:B------:R-:W-:Y:S02]  /*07e0*/  ISETP.NE.AND P1, PT, R2, 0x4, PT ;  /* 0x000000040200780c */ /* 0x000fe40003f25270 */
[----:B------:R-:W-:Y:S02]  /*07f0*/  PLOP3.LUT P4, PT, PT, PT, PT, 0x80, 0x8 ;  /* 0x000000000008781c */ /* 0x000fe40003f8f070 */
[----:B------:R-:W-:Y:S02]  /*0800*/  PLOP3.LUT P5, PT, PT, PT, PT, 0x8, 0x80 ;  /* 0x000000000080781c */ /* 0x000fe40003fae170 */
[----:B------:R-:W-:Y:S02]  /*0810*/  PLOP3.LUT P6, PT, PT, PT, PT, 0x80, 0x8 ;  /* 0x000000000008781c */ /* 0x000fe40003fcf070 */
[----:B------:R-:W-:-:S05]  /*0820*/  PLOP3.LUT P3, PT, PT, PT, PT, 0x80, 0x8 ;  /* 0x000000000008781c */ /* 0x000fca0003f6f070 */
[----:B------:R-:W-:Y:S08]  /*0830*/  @P1 BRA `(.L_x_9) ;  /* 0x0000000000201947 */ /* 0x000ff00003800000 */
[----:B------:R-:W-:Y:S02]  /*0840*/  PLOP3.LUT P5, PT, PT, PT, PT, 0x8, 0x80 ;  /* 0x000000000080781c */ /* 0x000fe40003fae170 */
[----:B------:R-:W-:Y:S02]  /*0850*/  PLOP3.LUT P6, PT, PT, PT, PT, 0x8, 0x80 ;  /* 0x000000000080781c */ /* 0x000fe40003fce170 */
[----:B------:R-:W-:Y:S01]  /*0860*/  PLOP3.LUT P3, PT, PT, PT, PT, 0x8, 0x80 ;  /* 0x000000000080781c */ /* 0x000fe20003f6e170 */
[----:B------:R-:W-:-:S12]  /*0870*/  BRA `(.L_x_9) ;  /* 0x0000000000107947 */ /* 0x000fd80003800000 */
.L_x_10:
[----:B------:R-:W-:Y:S02]  /*0880*/  PLOP3.LUT P6, PT, PT, PT, PT, 0x8, 0x80 ;  /* 0x000000000080781c */ /* 0x000fe40003fce170 */
[----:B------:R-:W-:Y:S02]  /*0890*/  PLOP3.LUT P5, PT, PT, PT, PT, 0x80, 0x8 ;  /* 0x000000000008781c */ /* 0x000fe40003faf070 */
[----:B------:R-:W-:Y:S02]  /*08a0*/  PLOP3.LUT P4, PT, PT, PT, PT, 0x8, 0x80 ;  /* 0x000000000080781c */ /* 0x000fe40003f8e170 */
[----:B------:R-:W-:-:S13]  /*08b0*/  PLOP3.LUT P3, PT, PT, PT, PT, 0x80, 0x8 ;  /* 0x000000000008781c */ /* 0x000fda0003f6f070 */
.L_x_9:
[----:B------:R-:W-:Y:S05]  /*08c0*/  BSYNC.RECONVERGENT B0 ;  /* 0x0000000000007941 */ /* 0x000fea0003800200 */
.L_x_7:
[----:B------:R-:W1:Y:S01]  /*08d0*/  SHFL.IDX PT, R0, R17, RZ, 0x1f ;  /* 0x00001fff11007589 */ /* 0x000e6200000e0000 */
[----:B------:R-:W-:Y:S02]  /*08e0*/  ISETP.NE.AND P1, PT, R2, 0x3, PT ;  /* 0x000000030200780c */ /* 0x000fe40003f25270 */
[----:B------:R-:W-:Y:S02]  /*08f0*/  PLOP3.LUT P0, PT, P0, PT, UP1, 0xae, 0xea ;  /* 0x0000000000ea781c */ /* 0x000fe4000070f51e */
[----:B-1----:R-:W-:-:S13]  /*0900*/  ISETP.NE.AND P2, PT, R0, RZ, PT ;  /* 0x000000ff0000720c */ /* 0x002fda0003f45270 */
[----:B------:R-:W-:Y:S05]  /*0910*/  @P2 BRA `(.L_x_11) ;  /* 0x0000000000382947 */ /* 0x000fea0003800000 */
[----:B------:R-:W1:Y:S01]  /*0920*/  S2UR UR4, SR_CgaCtaId ;  /* 0x00000000000479c3 */ /* 0x000e620000008800 */
[----:B------:R-:W-:Y:S01]  /*0930*/  UMOV UR5, 0x400 ;  /* 0x0000040000057882 */ /* 0x000fe20000000000 */
[----:B------:R-:W-:Y:S01]  /*0940*/  UMOV UR6, 0x1 ;  /* 0x0000000100067882 */ /* 0x000fe20000000000 */
[----:B------:R-:W-:Y:S01]  /*0950*/  ELECT P2, URZ, PT ;  /* 0x0000000000ff782f */ /* 0x000fe20003840000 */
[----:B------:R-:W-:-:S04]  /*0960*/  UIADD3 UR6, UPT, UPT, -UR6, 0x100000, URZ ;  /* 0x0010000006067890 */ /* 0x000fc8000fffe1ff */
[----:B------:R-:W-:Y:S02]  /*0970*/  USHF.L.U32 UR7, UR6, 0xb, URZ ;  /* 0x0000000b06077899 */ /* 0x000fe400080006ff */
[----:B------:R-:W-:Y:S02]  /*0980*/  USHF.L.U32 UR6, UR6, 0x1, URZ ;  /* 0x0000000106067899 */ /* 0x000fe400080006ff */
[----:B-1----:R-:W-:Y:S01]  /*0990*/  ULEA UR4, UR4, UR5, 0x18 ;  /* 0x0000000504047291 */ /* 0x002fe2000f8ec0ff */
[----:B------:R-:W1:Y:S11]  /*09a0*/  FENCE.VIEW.ASYNC.S ;  /* 0x00000000000073c6 */ /* 0x000e760000000000 */
[----:B-1----:R1:W2:Y:S01]  /*09b0*/  SYNCS.EXCH.64 URZ, [UR4+0x28000], UR6 ;  /* 0x0280000604ff75b2 */ /* 0x0022a20008000100 */
[----:B------:R1:W3:Y:S01]  /*09c0*/  SYNCS.EXCH.64 URZ, [UR4+0x28010], UR6 ;  /* 0x0280100604ff75b2 */ /* 0x0002e20008000100 */
[----:B------:R1:W4:Y:S01]  /*09d0*/  SYNCS.EXCH.64 URZ, [UR4+0x28008], UR6 ;  /* 0x0280080604ff75b2 */ /* 0x0003220008000100 */
[----:B------:R1:W1:Y:S01]  /*09e0*/  SYNCS.EXCH.64 URZ, [UR4+0x28018], UR6 ;  /* 0x0280180604ff75b2 */ /* 0x0002620008000100 */
[----:B------:R-:W-:Y:S01]  /*09f0*/  NOP ;  /* 0x0000000000007918 */ /* 0x000fe20000000000 */
.L_x_11:
[----:B------:R-:W-:Y:S01]  /*0a00*/  NOP ;  /* 0x0000000000007918 */ /* 0x000fe20000000000 */
[----:B------:R-:W-:Y:S05]  /*0a10*/  @!P1 BRA `(.L_x_12) ;  /* 0x0000000000289947 */ /* 0x000fea0003800000 */
[----:B------:R-:W-:Y:S01]  /*0a20*/  ISETP.NE.AND P1, PT, R2, 0x4, PT ;  /* 0x000000040200780c */ /* 0x000fe20003f25270 */
[----:B------:R-:W-:Y:S02]  /*0a30*/  UPLOP3.LUT UP3, UPT, UPT, UPT, UPT, 0x80, 0x8 ;  /* 0x000000000008789c */ /* 0x000fe40003f6f070 */
[----:B------:R-:W-:Y:S02]  /*0a40*/  UPLOP3.LUT UP2, UPT, UPT, UPT, UPT, 0x40, 0x4 ;  /* 0x000000000004789c */ /* 0x000fe40003f4e870 */
[----:B------:R-:W-:Y:S02]  /*0a50*/  UPLOP3.LUT UP1, UPT, UPT, UPT, UPT, 0x80, 0x8 ;  /* 0x000000000008789c */ /* 0x000fe40003f2f070 */
[----:B------:R-:W-:-:S06]  /*0a60*/  UPLOP3.LUT UP0, UPT, UPT, UPT, UPT, 0x80, 0x8 ;  /* 0x000000000008789c */ /* 0x000fcc0003f0f070 */
[----:B------:R-:W-:Y:S05]  /*0a70*/  @P1 BRA `(.L_x_13) ;  /* 0x0000000000201947 */ /* 0x000fea0003800000 */
[----:B------:R-:W-:Y:S02]  /*0a80*/  UPLOP3.LUT UP2, UPT, UPT, UPT, UPT, 0x40, 0x4 ;  /* 0x000000000004789c */ /* 0x000fe40003f4e870 */
[----:B------:R-:W-:Y:S02]  /*0a90*/  UPLOP3.LUT UP3, UPT, UPT, UPT, UPT, 0x40, 0x4 ;  /* 0x000000000004789c */ /* 0x000fe40003f6e870 */
[----:B------:R-:W-:Y:S01]  /*0aa0*/  UPLOP3.LUT UP0, UPT, UPT, UPT, UPT, 0x40, 0x4 ;  /* 0x000000000004789c */ /* 0x000fe20003f0e870 */
[----:B------:R-:W-:Y:S05]  /*0ab0*/  BRA `(.L_x_13) ;  /* 0x0000000000107947 */ /* 0x000fea0003800000 */
.L_x_12:
[----:B------:R-:W-:Y:S02]  /*0ac0*/  UPLOP3.LUT UP3, UPT, UPT, UPT, UPT, 0x40, 0x4 ;  /* 0x000000000004789c */ /* 0x000fe40003f6e870 */
[----:B------:R-:W-:Y:S02]  /*0ad0*/  UPLOP3.LUT UP2, UPT, UPT, UPT, UPT, 0x80, 0x8 ;  /* 0x000000000008789c */ /* 0x000fe40003f4f070 */
[----:B------:R-:W-:Y:S02]  /*0ae0*/  UPLOP3.LUT UP1, UPT, UPT, UPT, UPT, 0x40, 0x4 ;  /* 0x000000000004789c */ /* 0x000fe40003f2e870 */
[----:B------:R-:W-:Y:S02]  /*0af0*/  UPLOP3.LUT UP0, UPT, UPT, UPT, UPT, 0x80, 0x8 ;  /* 0x000000000008789c */ /* 0x000fe40003f0f070 */
.L_x_13:
[----:B------:R-:W5:Y:S02]  /*0b00*/  SHFL.IDX PT, R0, R17, RZ, 0x1f ;  /* 0x00001fff11007589 */ /* 0x000f6400000e0000 */
[----:B-----5:R-:W-:-:S13]  /*0b10*/  ISETP.NE.AND P1, PT, R0, RZ, PT ;  /* 0x000000ff0000720c */ /* 0x020fda0003f25270 */
[----:B------:R-:W-:Y:S05]  /*0b20*/  @P1 BRA `(.L_x_14) ;  /* 0x0000000000401947 */ /* 0x000fea0003800000 */
[----:B-1----:R-:W1:Y:S01]  /*0b30*/  S2UR UR4, SR_CgaCtaId ;  /* 0x00000000000479c3 */ /* 0x002e620000008800 */
        /* <DEDUP_REMOVED lines=8> */
[----:B-1----:R1:W1:Y:S01]  /*0bc0*/  SYNCS.EXCH.64 URZ, [UR4+0x28020], UR6 ;  /* 0x0280200604ff75b2 */ /* 0x0022620008000100 */
[----:B------:R1:W1:Y:S01]  /*0bd0*/  SYNCS.EXCH.64 URZ, [UR4+0x28038], UR6 ;  /* 0x0280380604ff75b2 */ /* 0x0002620008000100 */
[----:B------:R1:W1:Y:S01]  /*0be0*/  SYNCS.EXCH.64 URZ, [UR4+0x28028], UR6 ;  /* 0x0280280604ff75b2 */ /* 0x0002620008000100 */
[----:B------:R1:W1:Y:S01]  /*0bf0*/  SYNCS.EXCH.64 URZ, [UR4+0x28040], UR6 ;  /* 0x0280400604ff75b2 */ /* 0x0002620008000100 */
[----:B------:R1:W1:Y:S01]  /*0c00*/  SYNCS.EXCH.64 URZ, [UR4+0x28030], UR6 ;  /* 0x0280300604ff75b2 */ /* 0x0002620008000100 */
[----:B------:R1:W1:Y:S01]  /*0c10*/  SYNCS.EXCH.64 URZ, [UR4+0x28048], UR6 ;  /* 0x0280480604ff75b2 */ /* 0x0002620008000100 */
[----:B------:R-:W-:Y:S01]  /*0c20*/  NOP ;  /* 0x0000000000007918 */ /* 0x000fe20000000000 */
.L_x_14:
[----:B------:R-:W5:Y:S01]  /*0c30*/  SHFL.IDX PT, R0, R17, RZ, 0x1f ;  /* 0x00001fff11007589 */ /* 0x000f6200000e0000 */
[----:B------:R-:W-:Y:S01]  /*0c40*/  NOP ;  /* 0x0000000000007918 */ /* 0x000fe20000000000 */
[----:B-----5:R-:W-:-:S13]  /*0c50*/  ISETP.NE.AND P1, PT, R0, RZ, PT ;  /* 0x000000ff0000720c */ /* 0x020fda0003f25270 */
[----:B------:R-:W-:Y:S05]  /*0c60*/  @P1 BRA `(.L_x_15) ;  /* 0x0000000000401947 */ /* 0x000fea0003800000 */
[----:B-1----:R-:W1:Y:S01]  /*0c70*/  S2UR UR4, SR_CgaCtaId ;  /* 0x00000000000479c3 */ /* 0x002e620000008800 */
[----:B------:R-:W-:Y:S01]  /*0c80*/  UMOV UR5, 0x400 ;  /* 0x0000040000057882 */ /* 0x000fe20000000000 */
[----:B------:R-:W-:Y:S01]  /*0c90*/  UMOV UR6, 0x1 ;  /* 0x0000000100067882 */ /* 0x000fe20000000000 */
[----:B------:R-:W-:Y:S01]  /*0ca0*/  UMOV UR8, 0x80 ;  /* 0x0000008000087882 */ /* 0x000fe20000000000 */
[----:B------:R-:W-:-:S04]  /*0cb0*/  UIADD3 UR6, UPT, UPT, -UR6, 0x100000, URZ ;  /* 0x0010000006067890 */ /* 0x000fc8000fffe1ff */
[----:B------:R-:W-:Y:S02]  /*0cc0*/  USHF.L.U32 UR7, UR6, 0xb, URZ ;  /* 0x0000000b06077899 */ /* 0x000fe400080006ff */
[----:B------:R-:W-:Y:S02]  /*0cd0*/  USHF.L.U32 UR6, UR6, 0x1, URZ ;  /* 0x0000000106067899 */ /* 0x000fe400080006ff */
[----:B------:R-:W-:-:S04]  /*0ce0*/  UIADD3 UR8, UPT, UPT, -UR8, 0x100000, URZ ;  /* 0x0010000008087890 */ /* 0x000fc8000fffe1ff */
[----:B------:R-:W-:Y:S02]  /*0cf0*/  USHF.L.U32 UR9, UR8, 0xb, URZ ;  /* 0x0000000b08097899 */ /* 0x000fe400080006ff */
[----:B------:R-:W-:Y:S01]  /*0d00*/  USHF.L.U32 UR8, UR8, 0x1, URZ ;  /* 0x0000000108087899 */ /* 0x000fe200080006ff */
[----:B------:R-:W-:Y:S01]  /*0d10*/  ELECT P1, URZ, PT ;  /* 0x0000000000ff782f */ /* 0x000fe20003820000 */
[----:B-1----:R-:W-:Y:S01]  /*0d20*/  ULEA UR4, UR4, UR5, 0x18 ;  /* 0x0000000504047291 */ /* 0x002fe2000f8ec0ff */
[----:B------:R-:W1:Y:S11]  /*0d30*/  FENCE.VIEW.ASYNC.S ;  /* 0x00000000000073c6 */ /* 0x000e760000000000 */
[----:B-1----:R1:W1:Y:S01]  /*0d40*/  SYNCS.EXCH.64 URZ, [UR4+0x28050], UR6 ;  /* 0x0280500604ff75b2 */ /* 0x0022620008000100 */
[----:B------:R1:W1:Y:S01]  /*0d50*/  SYNCS.EXCH.64 URZ, [UR4+0x28058], UR8 ;  /* 0x0280580804ff75b2 */ /* 0x0002620008000100 */
[----:B------:R-:W-:Y:S01]  /*0d60*/  NOP ;  /* 0x0000000000007918 */ /* 0x000fe20000000000 */
.L_x_15:
[----:B------:R-:W5:Y:S01]  /*0d70*/  SHFL.IDX PT, R0, R17, RZ, 0x1f ;  /* 0x00001fff11007589 */ /* 0x000f6200000e0000 */
[----:B-1----:R-:W-:Y:S01]  /*0d80*/  UP2UR UR4, UPR, URZ, 0x1 ;  /* 0x00000001ff047883 */ /* 0x002fe20008000000 */
[----:B------:R-:W-:Y:S01]  /*0d90*/  ISETP.NE.AND P2, PT, R2, 0x2, PT ;  /* 0x000000020200780c */ /* 0x000fe20003f45270 */
[----:B------:R-:W-:Y:S01]  /*0da0*/  UISETP.NE.AND UP0, UPT, UR39, URZ, UPT ;  /* 0x000000ff2700728c */ /* 0x000fe2000bf05270 */
[----:B------:R-:W-:-:S03]  /*0db0*/  NOP ;  /* 0x0000000000007918 */ /* 0x000fc60000000000 */
[----:B------:R-:W-:Y:S02]  /*0dc0*/  USEL UR5, URZ, 0x2, !UP0 ;  /* 0x00000002ff057887 */ /* 0x000fe4000c000000 */
[----:B------:R-:W-:Y:S02]  /*0dd0*/  UISETP.NE.AND UP0, UPT, UR4, URZ, UPT ;  /* 0x000000ff0400728c */ /* 0x000fe4000bf05270 */
[----:B------:R-:W-:Y:S02]  /*0de0*/  USEL UR4, URZ, 0x2, !UP4 ;  /* 0x00000002ff047887 */ /* 0x000fe4000e000000 */
[----:B------:R-:W-:Y:S02]  /*0df0*/  USEL UR51, UR5, 0x1, !UP5 ;  /* 0x0000000105337887 */ /* 0x000fe4000e800000 */
[----:B------:R-:W-:Y:S01]  /*0e00*/  USEL UR52, UR4, 0x1, !UP5 ;  /* 0x0000000104347887 */ /* 0x000fe2000e800000 */
[----:B-----5:R-:W-:-:S13]  /*0e10*/  ISETP.NE.AND P1, PT, R0, RZ, PT ;  /* 0x000000ff0000720c */ /* 0x020fda0003f25270 */
[----:B------:R-:W-:Y:S05]  /*0e20*/  @P1 BRA `(.L_x_16) ;  /* 0x0000000000401947 */ /* 0x000fea0003800000 */
[----:B------:R-:W1:Y:S01]  /*0e30*/  S2UR UR4, SR_CgaCtaId ;  /* 0x00000000000479c3 */ /* 0x000e620000008800 */
        /* <DEDUP_REMOVED lines=15> */
.L_x_16:
[----:B------:R-:W-:Y:S01]  /*0f30*/  NOP ;  /* 0x0000000000007918 */ /* 0x000fe20000000000 */
[----:B------:R-:W-:Y:S05]  /*0f40*/  @!P2 BRA `(.L_x_17) ;  /* 0x000000000024a947 */ /* 0x000fea0003800000 */
[----:B------:R-:W-:Y:S01]  /*0f50*/  ISETP.NE.AND P1, PT, R2, RZ, PT ;  /* 0x000000ff0200720c */ /* 0x000fe20003f25270 */
[----:B-1----:R-:W-:Y:S02]  /*0f60*/  UP2UR UR4, UPR, URZ, 0x1 ;  /* 0x00000001ff047883 */ /* 0x002fe40008000000 */
[----:B------:R-:W-:Y:S01]  /*0f70*/  UPLOP3.LUT UP0, UPT, UPT, UPT, UPT, 0x80, 0x8 ;  /* 0x000000000008789c */ /* 0x000fe20003f0f070 */
[----:B------:R-:W-:-:S03]  /*0f80*/  UMOV UR11, URZ ;  /* 0x000000ff000b7c82 */ /* 0x000fc60008000000 */
[----:B------:R-:W-:Y:S02]  /*0f90*/  UP2UR UR42, UPR, URZ, 0x1 ;  /* 0x00000001ff2a7883 */ /* 0x000fe40008000000 */
[----:B------:R-:W-:-:S04]  /*0fa0*/  UISETP.NE.AND UP0, UPT, UR4, URZ, UPT ;  /* 0x000000ff0400728c */ /* 0x000fc8000bf05270 */
[----:B------:R-:W-:Y:S07]  /*0fb0*/  @P1 BRA `(.L_x_18) ;  /* 0x00000000001c1947 */ /* 0x000fee0003800000 */
[----:B------:R-:W-:Y:S01]  /*0fc0*/  UMOV UR11, 0x1 ;  /* 0x00000001000b7882 */ /* 0x000fe20000000000 */
[----:B------:R-:W-:Y:S05]  /*0fd0*/  BRA `(.L_x_18) ;  /* 0x0000000000147947 */ /* 0x000fea0003800000 */
.L_x_17:
[----:B-1----:R-:W-:Y:S02]  /*0fe0*/  UP2UR UR4, UPR, URZ, 0x1 ;  /* 0x00000001ff047883 */ /* 0x002fe40008000000 */
[----:B------:R-:W-:Y:S01]  /*0ff0*/  UPLOP3.LUT UP0, UPT, UPT, UPT, UPT, 0x40, 0x4 ;  /* 0x000000000004789c */ /* 0x000fe20003f0e870 */
[----:B------:R-:W-:-:S03]  /*1000*/  UMOV UR11, 0x2 ;  /* 0x00000002000b7882 */ /* 0x000fc60000000000 */
[----:B------:R-:W-:Y:S02]  /*1010*/  UP2UR UR42, UPR, URZ, 0x1 ;  /* 0x00000001ff2a7883 */ /* 0x000fe40008000000 */
[----:B------:R-:W-:Y:S02]  /*1020*/  UISETP.NE.AND UP0, UPT, UR4, URZ, UPT ;  /* 0x000000ff0400728c */ /* 0x000fe4000bf05270 */
.L_x_18:
[----:B------:R-:W1:Y:S02]  /*1030*/  SHFL.IDX PT, R0, R17, RZ, 0x1f ;  /* 0x00001fff11007589 */ /* 0x000e6400000e0000 */
        /* <DEDUP_REMOVED lines=13> */
[----:B------:R-:W-:Y:S01]  /*1110*/  NOP ;  /* 0x0000000000007918 */ /* 0x000fe20000000000 */
.L_x_19:
[----:B------:R-:W-:Y:S01]  /*1120*/  NOP ;  /* 0x0000000000007918 */ /* 0x000fe20000000000 */
[----:B------:R-:W-:Y:S05]  /*1130*/  @!P2 BRA `(.L_x_20) ;  /* 0x000000000024a947 */ /* 0x000fea0003800000 */
[----:B------:R-:W-:Y:S01]  /*1140*/  ISETP.NE.AND P1, PT, R2, 0x1, PT ;  /* 0x000000010200780c */ /* 0x000fe20003f25270 */
        /* <DEDUP_REMOVED lines=8> */
.L_x_20:
[----:B-1----:R-:W-:Y:S02]  /*11d0*/  UP2UR UR4, UPR, URZ, 0x1 ;  /* 0x00000001ff047883 */ /* 0x002fe40008000000 */
[----:B------:R-:W-:Y:S01]  /*11e0*/  UPLOP3.LUT UP0, UPT, UPT, UPT, UPT, 0x40, 0x4 ;  /* 0x000000000004789c */ /* 0x000fe20003f0e870 */
[----:B------:R-:W-:-:S03]  /*11f0*/  UMOV UR10, 0x2 ;  /* 0x00000002000a7882 */ /* 0x000fc60000000000 */
[----:B------:R-:W-:Y:S02]  /*1200*/  UP2UR UR45, UPR, URZ, 0x1 ;  /* 0x00000001ff2d7883 */ /* 0x000fe40008000000 */
[----:B------:R-:W-:Y:S02]  /*1210*/  UISETP.NE.AND UP0, UPT, UR4, URZ, UPT ;  /* 0x000000ff0400728c */ /* 0x000fe4000bf05270 */
.L_x_21:
[----:B------:R-:W1:Y:S01]  /*1220*/  SHFL.IDX PT, R0, R17, RZ, 0x1f ;  /* 0x00001fff11007589 */ /* 0x000e6200000e0000 */
[----:B------:R-:W-:Y:S02]  /*1230*/  USEL UR49, URZ, 0x1, !UP4 ;  /* 0x00000001ff317887 */ /* 0x000fe4000e000000 */
[----:B------:R-:W-:Y:S01]  /*1240*/  USEL UR44, URZ, 0x1, UP4 ;  /* 0x00000001ff2c7887 */ /* 0x000fe2000a000000 */
        /* <DEDUP_REMOVED lines=14> */
.L_x_22:
        /* <DEDUP_REMOVED lines=19> */
[----:B------:R1:W1:Y:S01]  /*1460*/  SYNCS.EXCH.64 URZ, [UR4+0x28098], UR8 ;  /* 0x0280980804ff75b2 */ /* 0x0002620008000100 */
[----:B------:R1:W1:Y:S01]  /*1470*/  SYNCS.EXCH.64 URZ, [UR4+0x280a8], UR6 ;  /* 0x0280a80604ff75b2 */ /* 0x0002620008000100 */
[----:B------:R-:W-:Y:S01]  /*1480*/  NOP ;  /* 0x0000000000007918 */ /* 0x000fe20000000000 */
.L_x_23:
        /* <DEDUP_REMOVED lines=22> */
.L_x_24:
[----:B------:R-:W5:Y:S01]  /*15f0*/  SHFL.IDX PT, R0, R17, RZ, 0x1f ;  /* 0x00001fff11007589 */ /* 0x000f6200000e0000 */
[----:B------:R-:W-:Y:S01]  /*1600*/  NOP ;  /* 0x0000000000007918 */ /* 0x000fe20000000000 */
        /* <DEDUP_REMOVED lines=14> */
.L_x_25:
[----:B------:R-:W-:Y:S01]  /*16f0*/  ISETP.GT.AND P1, PT, R2, 0x3, PT ;  /* 0x000000030200780c */ /* 0x000fe20003f24270 */
[----:B------:R-:W-:Y:S01]  /*1700*/  NOP ;  /* 0x0000000000007918 */ /* 0x000fe20000000000 */
[----:B-1234-:R-:W-:Y:S11]  /*1710*/  BAR.SYNC.DEFER_BLOCKING 0x0 ;  /* 0x0000000000007b1d */ /* 0x01eff60000010000 */
[----:B------:R-:W-:Y:S05]  /*1720*/  @P1 BRA `(.L_x_26) ;  /* 0x000001c800441947 */ /* 0x000fea0003800000 */
[----:B------:R-:W-:-:S13]  /*1730*/  ISETP.GE.U32.AND P0, PT, R2, 0x2, PT ;  /* 0x000000020200780c */ /* 0x000fda0003f06070 */
[----:B------:R-:W-:Y:S05]  /*1740*/  @!P0 BRA `(.L_x_27) ;  /* 0x0000010c00a48947 */ /* 0x000fea0003800000 */
[----:B------:R-:W-:Y:S05]  /*1750*/  @!P2 BRA `(.L_x_28) ;  /* 0x0000003000e0a947 */ /* 0x000fea0003800000 */
[----:B------:R-:W-:-:S08]  /*1760*/  NOP ;  /* 0x0000000000007918 */ /* 0x000fd00000000000 */
[----:B------:R-:W1:-:S00]  /*1770*/  USETMAXREG.DEALLOC.CTAPOOL 0x20 ;  /* 0x00000020000079c8 */ /* 0x000e4000080e0500 */
[----:B------:R-:W2:Y:S08]  /*1780*/  S2UR UR10, SR_CTAID.X ;  /* 0x00000000000a79c3 */ /* 0x000eb00000002500 */
[----:B-1----:R-:W1:Y:S01]  /*1790*/  LDC R0, c[0x0][0x380] ;  /* 0x0000e000ff007b82 */ /* 0x002e620000000800 */
[----:B--2---:R-:W-:-:S06]  /*17a0*/  USHF.L.U32 UR4, UR10, 0x8, URZ ;  /* 0x000000080a047899 */ /* 0x004fcc00080006ff */
[----:B-1----:R-:W-:-:S13]  /*17b0*/  ISETP.LE.U32.AND P0, PT, R0, UR4, PT ;  /* 0x0000000400007c0c */ /* 0x002fda000bf03070 */
[----:B------:R-:W-:Y:S05]  /*17c0*/  @P0 EXIT ;  /* 0x000000000000094d */ /* 0x000fea0003800000 */
[----:B------:R-:W1:Y:S01]  /*17d0*/  S2UR UR20, SR_CgaCtaId ;  /* 0x00000000001479c3 */ /* 0x000e620000008800 */
[----:B------:R-:W-:Y:S01]  /*17e0*/  UMOV UR4, 0x40 ;  /* 0x0000004000047882 */ /* 0x000fe20000000000 */
[----:B------:R-:W-:Y:S01]  /*17f0*/  NOP ;  /* 0x0000000000007918 */ /* 0x000fe20000000000 */
[----:B-1----:R-:W-:-:S03]  /*1800*/  ULEA UR5, UR20, UR4, 0x18 ;  /* 0x0000000414057291 */ /* 0x002fc6000f8ec0ff */
[----:B------:R-:W-:Y:S02]  /*1810*/  UMOV UR4, 0x400 ;  /* 0x0000040000047882 */ /* 0x000fe40000000000 */
[----:B------:R-:W-:-:S04]  /*1820*/  ULEA UR20, UR20, UR4, 0x18 ;  /* 0x0000000414147291 */ /* 0x000fc8000f8ec0ff */
[----:B------:R-:W1:Y:S02]  /*1830*/  LDS.U8 R0, [UR5+0x1c] ;  /* 0x00001c05ff007984 */ /* 0x000e640008000000 */
[----:B-1----:R-:W-:-:S13]  /*1840*/  ISETP.NE.AND P0, PT, R0, RZ, PT ;  /* 0x000000ff0000720c */ /* 0x002fda0003f05270 */
[----:B------:R-:W-:Y:S05]  /*1850*/  @P0 BRA `(.L_x_29) ;  /* 0x0000000000580947 */ /* 0x000fea0003800000 */
[----:B------:R-:W-:-:S13]  /*1860*/  ELECT P0, URZ, PT ;  /* 0x0000000000ff782f */ /* 0x000fda0003800000 */
[----:B------:R-:W-:Y:S05]  /*1870*/  @!P0 BRA `(.L_x_30) ;  /* 0x0000000000608947 */ /* 0x000fea0003800000 */
[----:B------:R-:W-:Y:S01]  /*1880*/  UMOV UR4, 0x10 ;  /* 0x0000001000047882 */ /* 0x000fe20000000000 */
[----:B------:R-:W-:Y:S01]  /*1890*/  HFMA2 R0, -RZ, RZ, 0, 5.9604644775390625e-08 ;  /* 0x00000001ff007431 */ /* 0x000fe200000001ff */
[----:B------:R-:W-:-:S03]  /*18a0*/  MOV R2, 0xffff ;  /* 0x0000ffff00027802 */ /* 0x000fc60000000f00 */
[----:B------:R-:W-:Y:S04]  /*18b0*/  DEPBAR.LE SB1, 0x36 ;  /* 0x00009d800000791a */ /* 0x000fe80000000000 */
[----:B------:R-:W1:Y:S02]  /*18c0*/  UTCATOMSWS.FIND_AND_SET.ALIGN UP0, UR4, UR4 ;  /* 0x00000004000475e3 */ /* 0x000e640008000800 */
[----:B-1----:R-:W-:Y:S01]  /*18d0*/  MOV R3, UR4 ;  /* 0x0000000400037c02 */ /* 0x002fe20008000f00 */
[----:B------:R-:W-:Y:S06]  /*18e0*/  BRA.U UP0, `(.L_x_31) ;  /* 0x0000000100187547 */ /* 0x000fec000b800000 */
.L_x_32:
[----:B------:R-:W-:Y:S05]  /*18f0*/  NANOSLEEP 0x64 ;  /* 0x000000640000795d */ /* 0x000fea0003800000 */
[----:B------:R-:W-:-:S05]  /*1900*/  UMOV UR4, 0x10 ;  /* 0x0000001000047882 */ /* 0x000fca0000000000 */
[----:B------:R-:W-:Y:S04]  /*1910*/  DEPBAR.LE SB1, 0x36 ;  /* 0x00009d800000791a */ /* 0x000fe80000000000 */
[----:B------:R-:W1:Y:S02]  /*1920*/  UTCATOMSWS.FIND_AND_SET.ALIGN UP0, UR4, UR4 ;  /* 0x00000004000475e3 */ /* 0x000e640008000800 */
[----:B-1----:R-:W-:Y:S01]  /*1930*/  MOV R3, UR4 ;  /* 0x0000000400037c02 */ /* 0x002fe20008000f00 */
[----:B------:R-:W-:Y:S05]  /*1940*/  BRA.U !UP0, `(.L_x_32) ;  /* 0xfffffffd08e87547 */ /* 0x000fea000b83ffff */
.L_x_31:
[-C--:B------:R-:W-:Y:S02]  /*1950*/  SHF.L.U32 R2, R2, R3.reuse, RZ ;  /* 0x0000000302027219 */ /* 0x080fe400000006ff */
[----:B------:R-:W-:Y:S01]  /*1960*/  SHF.L.U32 R0, R0, R3, RZ ;  /* 0x0000000300007219 */ /* 0x000fe200000006ff */
[----:B------:R-:W-:Y:S02]  /*1970*/  IMAD.SHL.U32 R3, R3, 0x20, RZ ;  /* 0x0000002003037824 */ /* 0x000fe400078e00ff */
[----:B------:R1:W-:Y:S04]  /*1980*/  ATOMS.OR RZ, [UR5+0x14], R2 ;  /* 0x00001402ffff798c */ /* 0x0003e8000b000005 */
[----:B------:R1:W-:Y:S04]  /*1990*/  ATOMS.OR RZ, [UR5+0x18], R0 ;  /* 0x00001800ffff798c */ /* 0x0003e8000b000005 */
[----:B------:R1:W-:Y:S01]  /*19a0*/  STS [UR20+0x280e0], R3 ;  /* 0x0280e003ff007988 */ /* 0x0003e20008000814 */
[----:B------:R-:W-:Y:S05]  /*19b0*/  BRA `(.L_x_30) ;  /* 0x0000000000107947 */ /* 0x000fea0003800000 */
.L_x_29:
[----:B------:R-:W-:Y:S02]  /*19c0*/  MOV R0, 0xffffffff ;  /* 0xffffffff00007802 */ /* 0x000fe40000000f00 */
[----:B------:R-:W-:-:S03]  /*19d0*/  MOV R2, 0x1a00 ;  /* 0x00001a0000027802 */ /* 0x000fc60000000f00 */
[----:B------:R1:W-:Y:S04]  /*19e0*/  STS [UR20+0x280e0], R0 ;  /* 0x0280e000ff007988 */ /* 0x0003e80008000814 */
[----:B-1----:R-:W-:Y:S05]  /*19f0*/  CALL.REL.NOINC `($__internal_1_$__cuda_sm10x_tcgen05_guardrail_trap_phase_invalid_during_alloc) ;  /* 0x0000022000887944 */ /* 0x002fea0003c00000 */
.L_x_30:
[----:B------:R-:W-:Y:S05]  /*1a00*/  WARPSYNC.ALL ;  /* 0x0000000000007948 */ /* 0x000fea0003800000 */
[----:B------:R-:W2:Y:S02]  /*1a10*/  LDCU UR9, c[0x0][0x384] ;  /* 0x00007080ff0977ac */ /* 0x000ea40008000800 */
[----:B--2---:R-:W-:Y:S01]  /*1a20*/  ISETP.NE.AND P0, PT, RZ, UR9, PT ;  /* 0x00000009ff007c0c */ /* 0x004fe2000bf05270 */
[----:B------:R-:W-:-:S12]  /*1a30*/  NOP ;  /* 0x0000000000007918 */ /* 0x000fd80000000000 */
[----:B------:R-:W-:Y:S05]  /*1a40*/  @!P0 EXIT ;  /* 0x000000000000894d */ /* 0x000fea0003800000 */
[----:B------:R-:W-:Y:S01]  /*1a50*/  UIADD3 UR7, UPT, UPT, UR9, 0x7f, URZ ;  /* 0x0000007f09077890 */ /* 0x000fe2000fffe0ff */
[----:B------:R-:W-:Y:S01]  /*1a60*/  BSSY.RECONVERGENT B0, `(.L_x_33) ;  /* 0x0000013000007945 */ /* 0x000fe20003800200 */
[----:B------:R-:W-:Y:S02]  /*1a70*/  ULEA UR8, UR10, 0x2, 0x1 ;  /* 0x000000020a087891 */ /* 0x000fe4000f8e08ff */
[----:B------:R-:W-:Y:S02]  /*1a80*/  USHF.R.S32.HI UR6, URZ, 0x1f, UR7 ;  /* 0x0000001fff067899 */ /* 0x000fe40008011407 */
[----:B------:R-:W-:Y:S02]  /*1a90*/  UIADD3 UR4, UPT, UPT, UR20, 0x10000, URZ ;  /* 0x0001000014047890 */ /* 0x000fe4000fffe0ff */
[----:B------:R-:W-:Y:S02]  /*1aa0*/  ULEA.HI UR6, UR6, UR7, URZ, 0x7 ;  /* 0x0000000706067291 */ /* 0x000fe4000f8f38ff */
[----:B------:R-:W-:-:S02]  /*1ab0*/  USHF.R.U32.HI UR5, URZ, 0x4, UR20 ;  /* 0x00000004ff057899 */ /* 0x000fc40008011614 */
[----:B------:R-:W-:Y:S02]  /*1ac0*/  ULOP3.LUT UR8, UR8, 0x1fffffe, URZ, 0xc0, !UPT ;  /* 0x01fffffe08087892 */ /* 0x000fe4000f8ec0ff */
[----:B------:R-:W-:Y:S02]  /*1ad0*/  USHF.R.U32.HI UR4, URZ, 0x4, UR4 ;  /* 0x00000004ff047899 */ /* 0x000fe40008011604 */
[----:B------:R-:W-:Y:S02]  /*1ae0*/  USHF.R.S32.HI UR6, URZ, 0x7, UR6 ;  /* 0x00000007ff067899 */ /* 0x000fe40008011406 */
[----:B------:R-:W-:Y:S02]  /*1af0*/  ULOP3.LUT UR7, UR5, 0x3fff, URZ, 0xc0, !UPT ;  /* 0x00003fff05077892 */ /* 0x000fe4000f8ec0ff */
[----:B------:R-:W-:Y:S02]  /*1b00*/  ULOP3.LUT UR5, UR4, 0x3fff, URZ, 0xc0, !UPT ;  /* 0x00003fff04057892 */ /* 0x000fe4000f8ec0ff */
[----:B------:R-:W-:-:S02]  /*1b10*/  UISETP.LT.AND UP0, UPT, UR6, UR8, UPT ;  /* 0x000000080600728c */ /* 0x000fc4000bf01270 */
[----:B------:R-:W-:Y:S02]  /*1b20*/  ULOP3.LUT UR4, UR7, 0x10000, URZ, 0xfc, !UPT ;  /* 0x0001000007047892 */ /* 0x000fe4000f8efcff */
[----:B------:R-:W-:Y:S02]  /*1b30*/  ULOP3.LUT UR60, UR5, 0x10000, URZ, 0xfc, !UPT ;  /* 0x00010000053c7892 */ /* 0x000fe4000f8efcff */
[----:B------:R-:W-:Y:S02]  /*1b40*/  ULOP3.LUT UR58, UR5, 0x4000000, URZ, 0xfc, !UPT ;  /* 0x04000000053a7892 */ /* 0x000fe4000f8efcff */
[----:B------:R-:W-:Y:S01]  /*1b50*/  USEL UR57, UR6, UR8, UP0 ;  /* 0x0000000806397287 */ /* 0x000fe20008000000 */
[----:B------:R-:W-:Y:S01]  /*1b60*/  UMOV UR61, 0x40004040 ;  /* 0x40004040003d7882 */ /* 0x000fe20000000000 */
[----:B------:R-:W-:Y:S06]  /*1b70*/  @!P4 BRA `(.L_x_34) ;  /* 0x000000000004c947 */ /* 0x000fec0003800000 */
[----:B------:R-:W-:Y:S05]  /*1b80*/  BPT.TRAP 0x1 ;  /* 0x000000040000795c */ /* 0x000fea0000300000 */
.L_x_34:
[----:B------:R-:W-:Y:S05]  /*1b90*/  BSYNC.RECONVERGENT B0 ;  /* 0x0000000000007941 */ /* 0x000fea0003800200 */
.L_x_33:
[----:B------:R-:W-:-:S04]  /*1ba0*/  SHF.L.U32 R6, RZ, 0x1f, RZ ;  /* 0x0000001fff067819 */ /* 0x000fc800000006ff */
[----:B------:R-:W2:Y:S02]  /*1bb0*/  SYNCS.PHASECHK.TRANS64.TRYWAIT P0, [UR20+0x28000], R6 ;  /* 0x02800006ff0075a7 */ /* 0x000ea40008001114 */
[----:B--2---:R-:W-:Y:S05]  /*1bc0*/  @!P0 BRA `(.L_x_35) ;  /* 0x0000020800e88947 */ /* 0x004fea0003800000 */
.L_x_398:
[----:B------:R-:W-:Y:S05]  /*1bd0*/  BRA.U !UP1, `(.L_x_36) ;  /* 0x0000000109047547 */ /* 0x000fea000b800000 */
[----:B------:R-:W-:Y:S05]  /*1be0*/  BPT.TRAP 0x1 ;  /* 0x000000040000795c */ /* 0x000fea0000300000 */
.L_x_36:
[----:B------:R-:W2:Y:S01]  /*1bf0*/  SYNCS.PHASECHK.TRANS64.TRYWAIT P0, [UR20+0x28020], R6 ;  /* 0x02802006ff0075a7 */ /* 0x000ea20008001114 */
[----:B------:R-:W-:Y:S01]  /*1c00*/  ULOP3.LUT UR72, UR51, 0x1, URZ, 0xc0, !UPT ;  /* 0x0000000133487892 */ /* 0x000fe2000f8ec0ff */
[----:B--2---:R-:W-:Y:S11]  /*1c10*/  @!P0 BRA `(.L_x_37) ;  /* 0x0000020800ec8947 */ /* 0x004ff60003800000 */
.L_x_400:
[----:B------:R-:W-:-:S09]  /*1c20*/  UISETP.NE.U32.AND UP0, UPT, UR72, 0x1, UPT ;  /* 0x000000014800788c */ /* 0x000fd2000bf05070 */
[----:B------:R-:W-:Y:S05]  /*1c30*/  BRA.U !UP0, `(.L_x_38) ;  /* 0x0000000108047547 */ /* 0x000fea000b800000 */
[----:B------:R-:W-:Y:S05]  /*1c40*/  BPT.TRAP 0x1 ;  /* 0x000000040000795c */ /* 0x000fea0000300000 */
.L_x_38:
[----:B------:R-:W-:Y:S01]  /*1c50*/  IMAD.MOV.U32 R5, RZ, RZ, 0x1 ;  /* 0x00000001ff057424 */ /* 0x000fe200078e00ff */
[----:B-1----:R-:W-:Y:S01]  /*1c60*/  CS2R R2, SRZ ;  /* 0x0000000000027805 */ /* 0x002fe2000001ff00 */
[----:B------:R-:W-:-:S03]  /*1c70*/  IMAD.MOV.U32 R0, RZ, RZ, RZ ;  /* 0x000000ffff007224 */ /* 0x000fc600078e00ff */
[----:B------:R-:W-:-:S04]  /*1c80*/  SHF.L.U32 R5, R5, 0x1f, RZ ;  /* 0x0000001f05057819 */ /* 0x000fc800000006ff */
[----:B------:R-:W1:Y:S02]  /*1c90*/  SYNCS.PHASECHK.TRANS64.TRYWAIT P0, [UR20+0x28058], R5 ;  /* 0x02805805ff0075a7 */ /* 0x000e640008001114 */
[----:B-1----:R-:W-:Y:S05]  /*1ca0*/  @!P0 BRA `(.L_x_39) ;  /* 0x0000020800e08947 */ /* 0x002fea0003800000 */
.L_x_402:
[----:B------:R-:W-:Y:S01]  /*1cb0*/  R2UR UR42, R3 ;  /* 0x00000000032a72ca */ /* 0x000fe200000e0000 */
[----:B------:R-:W-:Y:S01]  /*1cc0*/  IMAD.MOV.U32 R3, RZ, RZ, RZ ;  /* 0x000000ffff037224 */ /* 0x000fe200078e00ff */
[----:B------:R-:W-:Y:S01]  /*1cd0*/  R2UR UR40, R0 ;  /* 0x00000000002872ca */ /* 0x000fe200000e0000 */
[----:B------:R-:W-:Y:S01]  /*1ce0*/  IMAD.MOV.U32 R0, RZ, RZ, RZ ;  /* 0x000000ffff007224 */ /* 0x000fe200078e00ff */
[----:B------:R-:W-:Y:S01]  /*1cf0*/  R2UR UR41, R2 ;  /* 0x00000000022972ca */ /* 0x000fe200000e0000 */
[----:B------:R-:W-:Y:S01]  /*1d00*/  IMAD.MOV.U32 R2, RZ, RZ, RZ ;  /* 0x000000ffff027224 */ /* 0x000fe200078e00ff */
[----:B------:R-:W-:Y:S01]  /*1d10*/  R2UR UR39, R3 ;  /* 0x00000000032772ca */ /* 0x000fe200000e0000 */
[----:B------:R-:W-:Y:S01]  /*1d20*/  UIADD3 UR8, UPT, UPT, UR60, 0x2, URZ ;  /* 0x000000023c087890 */ /* 0x000fe2000fffe0ff */
[----:B------:R-:W-:Y:S01]  /*1d30*/  R2UR UR38, R0 ;  /* 0x00000000002672ca */ /* 0x000fe200000e0000 */
[----:B------:R-:W-:Y:S01]  /*1d40*/  UIADD3 UR24, UPT, UPT, UR4, 0x2, URZ ;  /* 0x0000000204187890 */ /* 0x000fe2000fffe0ff */
[C---:B------:R-:W-:Y:S01]  /*1d50*/  R2UR UR37, R2.reuse ;  /* 0x00000000022572ca */ /* 0x040fe200000e0000 */
[----:B------:R-:W-:Y:S01]  /*1d60*/  UIADD3 UR6, UPT, UPT, UR60, 0x4, URZ ;  /* 0x000000043c067890 */ /* 0x000fe2000fffe0ff */
[----:B------:R-:W-:Y:S01]  /*1d70*/  R2UR UR36, R2 ;  /* 0x00000000022472ca */ /* 0x000fe200000e0000 */
[----:B------:R-:W-:Y:S01]  /*1d80*/  UIADD3 UR22, UPT, UPT, UR4, 0x4, URZ ;  /* 0x0000000404167890 */ /* 0x000fe2000fffe0ff */
[----:B------:R-:W-:Y:S01]  /*1d90*/  R2UR UR21, R0 ;  /* 0x00000000001572ca */ /* 0x000fe200000e0000 */
[----:B------:R-:W-:-:S02]  /*1da0*/  UIADD3 UR26, UPT, UPT, UR60, 0x6, URZ ;  /* 0x000000063c1a7890 */ /* 0x000fc4000fffe0ff */
[----:B------:R-:W-:Y:S02]  /*1db0*/  UIADD3 UR18, UPT, UPT, UR4, 0x6, URZ ;  /* 0x0000000604127890 */ /* 0x000fe4000fffe0ff */
[----:B------:R-:W-:Y:S02]  /*1dc0*/  UIADD3 UR28, UPT, UPT, UR60, 0x400, URZ ;  /* 0x000004003c1c7890 */ /* 0x000fe4000fffe0ff */
[----:B------:R-:W-:Y:S02]  /*1dd0*/  UIADD3 UR16, UPT, UPT, UR4, 0x400, URZ ;  /* 0x0000040004107890 */ /* 0x000fe4000fffe0ff */
[----:B------:R-:W-:Y:S02]  /*1de0*/  UIADD3 UR30, UPT, UPT, UR60, 0x402, URZ ;  /* 0x000004023c1e7890 */ /* 0x000fe4000fffe0ff */
[----:B------:R-:W-:Y:S02]  /*1df0*/  UIADD3 UR14, UPT, UPT, UR4, 0x402, URZ ;  /* 0x00000402040e7890 */ /* 0x000fe4000fffe0ff */
[----:B------:R-:W-:-:S02]  /*1e00*/  UIADD3 UR32, UPT, UPT, UR60, 0x404, URZ ;  /* 0x000004043c207890 */ /* 0x000fc4000fffe0ff */
[----:B------:R-:W-:Y:S02]  /*1e10*/  UIADD3 UR12, UPT, UPT, UR4, 0x404, URZ ;  /* 0x00000404040c7890 */ /* 0x000fe4000fffe0ff */
[----:B------:R-:W-:Y:S01]  /*1e20*/  UIADD3 UR34, UPT, UPT, UR60, 0x406, URZ ;  /* 0x000004063c227890 */ /* 0x000fe2000fffe0ff */
[----:B------:R-:W-:Y:S01]  /*1e30*/  UMOV UR66, 0x0 ;  /* 0x0000000000427882 */ /* 0x000fe20000000000 */
[----:B------:R-:W-:Y:S01]  /*1e40*/  UMOV UR67, 0x8200490 ;  /* 0x0820049000437882 */ /* 0x000fe20000000000 */
[----:B------:R-:W-:Y:S01]  /*1e50*/  UMOV UR5, 0x40004040 ;  /* 0x4000404000057882 */ /* 0x000fe20000000000 */
[----:B------:R-:W-:Y:S01]  /*1e60*/  UIADD3 UR10, UPT, UPT, UR4, 0x406, URZ ;  /* 0x00000406040a7890 */ /* 0x000fe2000fffe0ff */
[----:B------:R2:W-:Y:S01]  /*1e70*/  UTCHMMA gdesc[UR4], gdesc[UR60], tmem[UR42], tmem[UR66], idesc[UR67], !UPT ;  /* 0x00ff423c040075ea */ /* 0x0005e2000f80002a */
[----:B------:R-:W-:Y:S01]  /*1e80*/  UMOV UR64, 0x0 ;  /* 0x0000000000407882 */ /* 0x000fe20000000000 */
        /* <DEDUP_REMOVED lines=11> */
[----:B------:R2:W-:Y:S01]  /*1f40*/  UTCHMMA gdesc[UR24], gdesc[UR8], tmem[UR41], tmem[UR64], idesc[UR65], UPT ;  /* 0x00ff4008180075ea */ /* 0x0005e2000b800029 */
        /* <DEDUP_REMOVED lines=20> */
[----:B------:R2:W-:Y:S01]  /*2090*/  UTCHMMA gdesc[UR12], gdesc[UR32], tmem[UR36], tmem[UR46], idesc[UR47], UPT ;  /* 0x00ff2e200c0075ea */ /* 0x0005e2000b800024 */
[----:B------:R2:W-:Y:S01]  /*20a0*/  UTCHMMA gdesc[UR10], gdesc[UR34], tmem[UR21], tmem[UR44], idesc[UR45], UPT ;  /* 0x00ff2c220a0075ea */ /* 0x0005e2000b800015 */
[----:B------:R-:W-:-:S09]  /*20b0*/  UISETP.NE.AND UP4, UPT, UR72, URZ, UPT ;  /* 0x000000ff4800728c */ /* 0x000fd2000bf85270 */
[----:B------:R-:W-:Y:S05]  /*20c0*/  BRA.U UP4, `(.L_x_40) ;  /* 0x0000000104047547 */ /* 0x000fea000b800000 */
[----:B--2---:R-:W-:Y:S05]  /*20d0*/  BPT.TRAP 0x1 ;  /* 0x000000040000795c */ /* 0x004fea0000300000 */
.L_x_40:
[----:B--2---:R-:W-:Y:S01]  /*20e0*/  UIADD3 UR5, UPT, UPT, UR20, 0x28050, URZ ;  /* 0x0002805014057890 */ /* 0x004fe2000fffe0ff */
[----:B------:R-:W-:Y:S08]  /*20f0*/  BSSY.RECONVERGENT B0, `(.L_x_41) ;  /* 0x0000004000007945 */ /* 0x000ff00003800200 */
[----:B------:R2:W-:Y:S01]  /*2100*/  UTCBAR [UR5], URZ ;  /* 0x000000ff050073e9 */ /* 0x0005e200080000ff */
[----:B------:R-:W-:Y:S05]  /*2110*/  @!P4 BRA `(.L_x_42) ;  /* 0x000000000004c947 */ /* 0x000fea0003800000 */
[----:B--2---:R-:W-:Y:S05]  /*2120*/  BPT.TRAP 0x1 ;  /* 0x000000040000795c */ /* 0x004fea0000300000 */
.L_x_42:
[----:B--2---:R-:W-:Y:S05]  /*2130*/  BSYNC.RECONVERGENT B0 ;  /* 0x0000000000007941 */ /* 0x004fea0003800200 */
.L_x_41:
[----:B------:R-:W2:Y:S01]  /*2140*/  SYNCS.PHASECHK.TRANS64.TRYWAIT P0, [UR20+0x28008], R6 ;  /* 0x02800806ff0075a7 */ /* 0x000ea20008001114 */
[----:B------:R-:W-:Y:S01]  /*2150*/  ULOP3.LUT UR59, UR52, 0x1, URZ, 0xc0, !UPT ;  /* 0x00000001343b7892 */ /* 0x000fe2000f8ec0ff */
[----:B--2---:R-:W-:Y:S11]  /*2160*/  @!P0 BRA `(.L_x_43) ;  /* 0x0000020400c88947 */ /* 0x004ff60003800000 */
.L_x_404:
[----:B------:R-:W-:-:S09]  /*2170*/  UISETP.NE.U32.AND UP0, UPT, UR59, 0x1, UPT ;  /* 0x000000013b00788c */ /* 0x000fd2000bf05070 */
[----:B------:R-:W-:Y:S05]  /*2180*/  BRA.U !UP0, `(.L_x_44) ;  /* 0x0000000108047547 */ /* 0x000fea000b800000 */
[----:B------:R-:W-:Y:S05]  /*2190*/  BPT.TRAP 0x1 ;  /* 0x000000040000795c */ /* 0x000fea0000300000 */
.L_x_44:
[----:B------:R-:W3:Y:S01]  /*21a0*/  SYNCS.PHASECHK.TRANS64.TRYWAIT P0, [UR20+0x28068], R5 ;  /* 0x02806805ff0075a7 */ /* 0x000ee20008001114 */
[----:B--2---:R-:W-:Y:S01]  /*21b0*/  HFMA2 R3, -RZ, RZ, 0, 7.62939453125e-06 ;  /* 0x00000080ff037431 */ /* 0x004fe200000001ff */
[----:B------:R-:W-:Y:S01]  /*21c0*/  MOV R2, 0x80 ;  /* 0x0000008000027802 */ /* 0x000fe20000000f00 */
[----:B------:R-:W-:Y:S01]  /*21d0*/  HFMA2 R0, -RZ, RZ, 0, 7.62939453125e-06 ;  /* 0x00000080ff007431 */ /* 0x000fe200000001ff */
[----:B---3--:R-:W-:Y:S06]  /*21e0*/  @!P0 BRA `(.L_x_45) ;  /* 0x0000020400c08947 */ /* 0x008fec0003800000 */
.L_x_406:
[----:B------:R-:W-:Y:S01]  /*21f0*/  R2UR UR42, R2 ;  /* 0x00000000022a72ca */ /* 0x000fe200000e0000 */
[----:B------:R-:W-:Y:S01]  /*2200*/  IMAD.MOV.U32 R2, RZ, RZ, 0x80 ;  /* 0x00000080ff027424 */ /* 0x000fe200078e00ff */
[----:B------:R-:W-:Y:S01]  /*2210*/  R2UR UR43, R3 ;  /* 0x00000000032b72ca */ /* 0x000fe200000e0000 */
[----:B------:R-:W-:Y:S01]  /*2220*/  IMAD.MOV.U32 R3, RZ, RZ, 0x80 ;  /* 0x00000080ff037424 */ /* 0x000fe200078e00ff */
[----:B------:R-:W-:Y:S01]  /*2230*/  R2UR UR41, R0 ;  /* 0x00000000002972ca */ /* 0x000fe200000e0000 */
[----:B------:R-:W-:Y:S01]  /*2240*/  IMAD.MOV.U32 R0, RZ, RZ, 0x80 ;  /* 0x00000080ff007424 */ /* 0x000fe200078e00ff */
[----:B------:R-:W-:Y:S01]  /*2250*/  R2UR UR40, R2 ;  /* 0x00000000022872ca */ /* 0x000fe200000e0000 */
[----:B------:R-:W-:Y:S01]  /*2260*/  UIADD3 UR18, UPT, UPT, UR4, 0x800, URZ ;  /* 0x0000080004127890 */ /* 0x000fe2000fffe0ff */
[----:B------:R-:W-:Y:S01]  /*2270*/  R2UR UR39, R3 ;  /* 0x00000000032772ca */ /* 0x000fe200000e0000 */
[----:B------:R-:W-:Y:S01]  /*2280*/  UIADD3 UR16, UPT, UPT, UR4, 0x802, URZ ;  /* 0x0000080204107890 */ /* 0x000fe2000fffe0ff */
[----:B------:R-:W-:Y:S01]  /*2290*/  R2UR UR38, R0 ;  /* 0x00000000002672ca */ /* 0x000fe200000e0000 */
[----:B------:R-:W-:Y:S01]  /*22a0*/  UIADD3 UR14, UPT, UPT, UR4, 0x804, URZ ;  /* 0x00000804040e7890 */ /* 0x000fe2000fffe0ff */
[----:B------:R-:W-:Y:S01]  /*22b0*/  R2UR UR35, R2 ;  /* 0x00000000022372ca */ /* 0x000fe200000e0000 */
[----:B------:R-:W-:Y:S01]  /*22c0*/  UIADD3 UR12, UPT, UPT, UR4, 0x806, URZ ;  /* 0x00000806040c7890 */ /* 0x000fe2000fffe0ff */
[----:B------:R-:W-:Y:S01]  /*22d0*/  R2UR UR21, R0 ;  /* 0x00000000001572ca */ /* 0x000fe200000e0000 */
[----:B------:R-:W-:Y:S01]  /*22e0*/  UMOV UR36, UR8 ;  /* 0x0000000800247c82 */ /* 0x000fe20008000000 */
[----:B------:R-:W-:Y:S01]  /*22f0*/  UIADD3 UR10, UPT, UPT, UR4, 0xc00, URZ ;  /* 0x00000c00040a7890 */ /* 0x000fe2000fffe0ff */
[----:B------:R-:W-:Y:S01]  /*2300*/  UMOV UR24, UR6 ;  /* 0x0000000600187c82 */ /* 0x000fe20008000000 */
[----:B------:R-:W-:-:S02]  /*2310*/  UIADD3 UR8, UPT, UPT, UR4, 0xc02, URZ ;  /* 0x00000c0204087890 */ /* 0x000fc4000fffe0ff */
[----:B------:R-:W-:Y:S01]  /*2320*/  UIADD3 UR6, UPT, UPT, UR4, 0xc04, URZ ;  /* 0x00000c0404067890 */ /* 0x000fe2000fffe0ff */
[----:B------:R-:W-:Y:S01]  /*2330*/  UMOV UR64, 0x0 ;  /* 0x0000000000407882 */ /* 0x000fe20000000000 */
[----:B------:R-:W-:Y:S01]  /*2340*/  UMOV UR65, 0x8200490 ;  /* 0x0820049000417882 */ /* 0x000fe20000000000 */
[----:B------:R-:W-:Y:S01]  /*2350*/  UIADD3 UR4, UPT, UPT, UR4, 0xc06, URZ ;  /* 0x00000c0604047890 */ /* 0x000fe2000fffe0ff */
        /* <DEDUP_REMOVED lines=9> */
[----:B------:R2:W-:Y:S01]  /*23f0*/  UTCHMMA gdesc[UR18], gdesc[UR60], tmem[UR43], tmem[UR64], idesc[UR65], !UPT ;  /* 0x00ff403c120075ea */ /* 0x0005e2000f80002b */
        /* <DEDUP_REMOVED lines=20> */
[----:B------:R-:W-:Y:S01]  /*2540*/  UMOV UR22, UR34 ;  /* 0x0000002200167c82 */ /* 0x000fe20008000000 */
        /* <DEDUP_REMOVED lines=10> */
.L_x_46:
[----:B--2---:R-:W-:-:S09]  /*25f0*/  UIADD3 UR4, UPT, UPT, UR20, 0x28060, URZ ;  /* 0x0002806014047890 */ /* 0x004fd2000fffe0ff */
[----:B------:R2:W-:Y:S01]  /*2600*/  UTCBAR [UR4], URZ ;  /* 0x000000ff040073e9 */ /* 0x0005e200080000ff */
[----:B------:R-:W-:Y:S05]  /*2610*/  BRA.U !UP1, `(.L_x_47) ;  /* 0x0000000109047547 */ /* 0x000fea000b800000 */
[----:B--2---:R-:W-:Y:S05]  /*2620*/  BPT.TRAP 0x1 ;  /* 0x000000040000795c */ /* 0x004fea0000300000 */
.L_x_47:
[----:B--2---:R-:W-:-:S09]  /*2630*/  UIADD3 UR4, UPT, UPT, UR20, 0x28038, URZ ;  /* 0x0002803814047890 */ /* 0x004fd2000fffe0ff */
[----:B------:R2:W-:Y:S01]  /*2640*/  UTCBAR [UR4], URZ ;  /* 0x000000ff040073e9 */ /* 0x0005e200080000ff */
[----:B------:R-:W-:Y:S05]  /*2650*/  BRA.U !UP1, `(.L_x_48) ;  /* 0x0000000109047547 */ /* 0x000fea000b800000 */
[----:B--2---:R-:W-:Y:S05]  /*2660*/  BPT.TRAP 0x1 ;  /* 0x000000040000795c */ /* 0x004fea0000300000 */
.L_x_48:
[----:B------:R-:W3:Y:S02]  /*2670*/  SYNCS.PHASECHK.TRANS64.TRYWAIT P0, [UR20+0x28028], R6 ;  /* 0x02802806ff0075a7 */ /* 0x000ee40008001114 */
[----:B---3--:R-:W-:Y:S05]  /*2680*/  @!P0 BRA `(.L_x_49) ;  /* 0x0000020000b08947 */ /* 0x008fea0003800000 */
.L_x_408:
[----:B------:R-:W-:Y:S05]  /*2690*/  BRA.U UP5, `(.L_x_50) ;  /* 0x0000000105047547 */ /* 0x000fea000b800000 */
[----:B--2---:R-:W-:Y:S05]  /*26a0*/  BPT.TRAP 0x1 ;  /* 0x000000040000795c */ /* 0x004fea0000300000 */
.L_x_50:
[----:B------:R-:W4:Y:S02]  /*26b0*/  SYNCS.PHASECHK.TRANS64.TRYWAIT P0, [UR20+0x280a0], R5 ;  /* 0x0280a005ff0075a7 */ /* 0x000f240008001114 */
[----:B----4-:R-:W-:Y:S05]  /*26c0*/  @!P0 BRA `(.L_x_51) ;  /* 0x0000020000b88947 */ /* 0x010fea0003800000 */
.L_x_410:
[----:B------:R-:W-:Y:S05]  /*26d0*/  BRA.U UP4, `(.L_x_52) ;  /* 0x0000000104047547 */ /* 0x000fea000b800000 */
[----:B--2---:R-:W-:Y:S05]  /*26e0*/  BPT.TRAP 0x1 ;  /* 0x000000040000795c */ /* 0x004fea0000300000 */
.L_x_52:
[----:B------:R-:W5:Y:S01]  /*26f0*/  SYNCS.PHASECHK.TRANS64.TRYWAIT P0, [UR20+0x28058], R6 ;  /* 0x02805806ff0075a7 */ /* 0x000f620008001114 */
[----:B----4-:R-:W-:Y:S01]  /*2700*/  HFMA2 R0, -RZ, RZ, 0, 1.52587890625e-05 ;  /* 0x00000100ff007431 */ /* 0x010fe200000001ff */
[----:B------:R-:W-:Y:S01]  /*2710*/  MOV R2, 0x20 ;  /* 0x0000002000027802 */ /* 0x000fe20000000f00 */
[----:B-----5:R-:W-:Y:S06]  /*2720*/  @!P0 BRA `(.L_x_53) ;  /* 0x0000020000b88947 */ /* 0x020fec0003800000 */
.L_x_412:
[----:B------:R-:W-:Y:S01]  /*2730*/  R2UR UR35, R2 ;  /* 0x00000000022372ca */ /* 0x000fe200000e0000 */
[----:B------:R-:W-:Y:S01]  /*2740*/  IMAD.MOV.U32 R2, RZ, RZ, 0x38 ;  /* 0x00000038ff027424 */ /* 0x000fe200078e00ff */
[----:B------:R-:W-:Y:S01]  /*2750*/  R2UR UR36, R0 ;  /* 0x00000000002472ca */ /* 0x000fe200000e0000 */
[----:B-1----:R-:W-:Y:S01]  /*2760*/  IMAD.MOV.U32 R4, RZ, RZ, 0x28 ;  /* 0x00000028ff047424 */ /* 0x002fe200078e00ff */
[----:B------:R-:W-:Y:S01]  /*2770*/  UIADD3 UR18, UPT, UPT, UR58, 0x800, URZ ;  /* 0x000008003a127890 */ /* 0x000fe2000fffe0ff */
[----:B---3--:R-:W-:Y:S01]  /*2780*/  IMAD.MOV.U32 R3, RZ, RZ, 0x100 ;  /* 0x00000100ff037424 */ /* 0x008fe200078e00ff */
[----:B------:R-:W-:Y:S01]  /*2790*/  R2UR UR29, R2 ;  /* 0x00000000021d72ca */ /* 0x000fe200000e0000 */
[----:B------:R-:W-:Y:S01]  /*27a0*/  IMAD.MOV.U32 R2, RZ, RZ, 0x48 ;  /* 0x00000048ff027424 */ /* 0x000fe200078e00ff */
[----:B------:R-:W-:Y:S01]  /*27b0*/  R2UR UR33, R4 ;  /* 0x00000000042172ca */ /* 0x000fe200000e0000 */
[----:B------:R-:W-:Y:S01]  /*27c0*/  IMAD.MOV.U32 R4, RZ, RZ, 0x30 ;  /* 0x00000030ff047424 */ /* 0x000fe200078e00ff */
[C---:B------:R-:W-:Y:S01]  /*27d0*/  R2UR UR34, R3.reuse ;  /* 0x00000000032272ca */ /* 0x040fe200000e0000 */
[----:B------:R-:W-:Y:S01]  /*27e0*/  IMAD.MOV.U32 R0, RZ, RZ, 0x100 ;  /* 0x00000100ff007424 */ /* 0x000fe200078e00ff */
[----:B------:R-:W-:Y:S01]  /*27f0*/  R2UR UR25, R2 ;  /* 0x00000000021972ca */ /* 0x000fe200000e0000 */
[----:B------:R-:W-:Y:S01]  /*2800*/  IMAD.MOV.U32 R2, RZ, RZ, 0x50 ;  /* 0x00000050ff027424 */ /* 0x000fe200078e00ff */
[----:B------:R-:W-:Y:S01]  /*2810*/  R2UR UR31, R4 ;  /* 0x00000000041f72ca */ /* 0x000fe200000e0000 */
[----:B------:R-:W-:Y:S01]  /*2820*/  IMAD.MOV.U32 R4, RZ, RZ, 0x40 ;  /* 0x00000040ff047424 */ /* 0x000fe200078e00ff */
[C---:B------:R-:W-:Y:S01]  /*2830*/  R2UR UR32, R3.reuse ;  /* 0x00000000032072ca */ /* 0x040fe200000e0000 */
[----:B------:R-:W-:Y:S01]  /*2840*/  UIADD3 UR16, UPT, UPT, UR58, 0x880, URZ ;  /* 0x000008803a107890 */ /* 0x000fe2000fffe0ff */
        /* <DEDUP_REMOVED lines=13> */
[----:B------:R-:W-:Y:S01]  /*2920*/  UMOV UR52, 0x0 ;  /* 0x0000000000347882 */ /* 0x000fe20000000000 */
[----:B------:R-:W-:Y:S01]  /*2930*/  R2UR UR22, R0 ;  /* 0x00000000001672ca */ /* 0x000fe200000e0000 */
[----:B------:R-:W-:Y:S01]  /*2940*/  UMOV UR53, 0x8210490 ;  /* 0x0821049000357882 */ /* 0x000fe20000000000 */
[----:B--2---:R-:W-:Y:S01]  /*2950*/  UIADD3 UR4, UPT, UPT, UR58, 0xb80, URZ ;  /* 0x00000b803a047890 */ /* 0x004fe2000fffe0ff */
[----:B------:R-:W-:Y:S01]  /*2960*/  UMOV UR19, 0x40004040 ;  /* 0x4000404000137882 */ /* 0x000fe20000000000 */
[----:B------:R-:W-:Y:S01]  /*2970*/  UMOV UR50, 0x0 ;  /* 0x0000000000327882 */ /* 0x000fe20000000000 */
[----:B------:R-:W-:Y:S01]  /*2980*/  UMOV UR51, 0x8210490 ;  /* 0x0821049000337882 */ /* 0x000fe20000000000 */
[----:B------:R-:W-:Y:S01]  /*2990*/  UMOV UR17, 0x40004040 ;  /* 0x4000404000117882 */ /* 0x000fe20000000000 */
[----:B------:R-:W-:Y:S01]  /*29a0*/  UMOV UR48, 0x0 ;  /* 0x0000000000307882 */ /* 0x000fe20000000000 */
[----:B------:R-:W-:Y:S01]  /*29b0*/  UMOV UR49, 0x8210490 ;  /* 0x0821049000317882 */ /* 0x000fe20000000000 */
[----:B------:R-:W-:Y:S01]  /*29c0*/  UMOV UR15, 0x40004040 ;  /* 0x40004040000f7882 */ /* 0x000fe20000000000 */
[----:B------:R1:W-:Y:S01]  /*29d0*/  UTCHMMA tmem[UR35], gdesc[UR18], tmem[UR36], tmem[UR52], idesc[UR53], !UPT ;  /* 0x00ff3412230079ea */ /* 0x0003e2000f800024 */
[----:B------:R-:W-:Y:S01]  /*29e0*/  UMOV UR46, 0x0 ;  /* 0x00000000002e7882 */ /* 0x000fe20000000000 */
[----:B------:R-:W-:Y:S01]  /*29f0*/  UMOV UR47, 0x8210490 ;  /* 0x08210490002f7882 */ /* 0x000fe20000000000 */
[----:B------:R-:W-:Y:S01]  /*2a00*/  UMOV UR13, 0x40004040 ;  /* 0x40004040000d7882 */ /* 0x000fe20000000000 */
[----:B------:R1:W-:Y:S01]  /*2a10*/  UTCHMMA tmem[UR33], gdesc[UR16], tmem[UR34], tmem[UR50], idesc[UR51], UPT ;  /* 0x00ff3210210079ea */ /* 0x0003e2000b800022 */
        /* <DEDUP_REMOVED lines=16> */
[----:B------:R1:W-:Y:S01]  /*2b20*/  UTCHMMA tmem[UR23], gdesc[UR6], tmem[UR24], tmem[UR40], idesc[UR41], UPT ;  /* 0x00ff2806170079ea */ /* 0x0003e2000b800018 */
[----:B------:R1:W-:Y:S01]  /*2b30*/  UTCHMMA tmem[UR21], gdesc[UR4], tmem[UR22], tmem[UR38], idesc[UR39], UPT ;  /* 0x00ff2604150079ea */ /* 0x0003e2000b800016 */
[----:B------:R-:W-:Y:S05]  /*2b40*/  BRA.U UP5, `(.L_x_54) ;  /* 0x0000000105047547 */ /* 0x000fea000b800000 */
[----:B-1----:R-:W-:Y:S05]  /*2b50*/  BPT.TRAP 0x1 ;  /* 0x000000040000795c */ /* 0x002fea0000300000 */
.L_x_54:
[----:B-1----:R-:W-:Y:S01]  /*2b60*/  UIADD3 UR4, UPT, UPT, UR20, 0x28090, URZ ;  /* 0x0002809014047890 */ /* 0x002fe2000fffe0ff */
[----:B------:R-:W-:Y:S01]  /*2b70*/  HFMA2 R8, -RZ, RZ, 0, 5.9604644775390625e-08 ;  /* 0x00000001ff087431 */ /* 0x000fe200000001ff */
[----:B------:R-:W-:Y:S01]  /*2b80*/  UISETP.GE.AND UP0, UPT, UR57, 0x2, UPT ;  /* 0x000000023900788c */ /* 0x000fe2000bf06270 */
[----:B------:R-:W-:Y:S01]  /*2b90*/  MOV R7, RZ ;  /* 0x000000ff00077202 */ /* 0x000fe20000000f00 */
[----:B------:R-:W-:Y:S01]  /*2ba0*/  UMOV UR42, URZ ;  /* 0x000000ff002a7c82 */ /* 0x000fe20008000000 */
[----:B------:R-:W-:Y:S01]  /*2bb0*/  UMOV UR20, 0x800 ;  /* 0x0000080000147882 */ /* 0x000fe20000000000 */
[----:B------:R-:W-:-:S03]  /*2bc0*/  UMOV UR56, 0x1 ;  /* 0x0000000100387882 */ /* 0x000fc60000000000 */
[----:B------:R1:W-:Y:S02]  /*2bd0*/  UTCBAR [UR4], URZ ;  /* 0x000000ff040073e9 */ /* 0x0003e400080000ff */
[----:B------:R-:W-:Y:S05]  /*2be0*/  BRA.U !UP0, `(.L_x_55) ;  /* 0x0000001508dc7547 */ /* 0x000fea000b800000 */
[----:B------:R-:W-:Y:S01]  /*2bf0*/  CS2R R6, SRZ ;  /* 0x0000000000067805 */ /* 0x000fe2000001ff00 */
[----:B------:R-:W-:Y:S01]  /*2c00*/  IMAD.MOV.U32 R8, RZ, RZ, 0x1 ;  /* 0x00000001ff087424 */ /* 0x000fe200078e00ff */
[----:B------:R-:W-:Y:S01]  /*2c10*/  MOV R5, RZ ;  /* 0x000000ff00057202 */ /* 0x000fe20000000f00 */
[----:B------:R-:W-:Y:S01]  /*2c20*/  UMOV UR7, 0x2 ;  /* 0x0000000200077882 */ /* 0x000fe20000000000 */
[----:B------:R-:W-:Y:S01]  /*2c30*/  UMOV UR56, 0x1 ;  /* 0x0000000100387882 */ /* 0x000fe20000000000 */
[----:B------:R-:W-:Y:S01]  /*2c40*/  UMOV UR42, URZ ;  /* 0x000000ff002a7c82 */ /* 0x000fe20008000000 */
[----:B------:R-:W-:Y:S01]  /*2c50*/  UMOV UR25, 0x1 ;  /* 0x0000000100197882 */ /* 0x000fe20000000000 */
.L_x_74:
[----:B--2---:R-:W-:Y:S05]  /*2c60*/  BRA.U !UP1, `(.L_x_56) ;  /* 0x0000000109047547 */ /* 0x004fea000b800000 */
[----:B-1----:R-:W-:Y:S05]  /*2c70*/  BPT.TRAP 0x1 ;  /* 0x000000040000795c */ /* 0x002fea0000300000 */
.L_x_56:
[----:B-1----:R-:W1:Y:S01]  /*2c80*/  S2UR UR4, SR_CgaCtaId ;  /* 0x00000000000479c3 */ /* 0x002e620000008800 */
[----:B------:R-:W-:Y:S01]  /*2c90*/  UMOV UR24, 0x400 ;  /* 0x0000040000187882 */ /* 0x000fe20000000000 */
[----:B------:R-:W-:Y:S01]  /*2ca0*/  SHF.L.U32 R4, R5, 0x1f, RZ ;  /* 0x0000001f05047819 */ /* 0x000fe200000006ff */
[----:B------:R-:W-:Y:S02]  /*2cb0*/  HFMA2 R0, -RZ, RZ, 0, 0 ;  /* 0x00000000ff007431 */ /* 0x000fe400000001ff */
[----:B------:R-:W-:Y:S01]  /*2cc0*/  IMAD.MOV.U32 R2, RZ, RZ, RZ ;  /* 0x000000ffff027224 */ /* 0x000fe200078e00ff */
[----:B-1----:R-:W-:Y:S04]  /*2cd0*/  ULEA UR24, UR4, UR24, 0x18 ;  /* 0x0000001804187291 */ /* 0x002fe8000f8ec0ff */
[----:B------:R-:W-:Y:S02]  /*2ce0*/  ULEA UR5, UR7, UR24, 0x3 ;  /* 0x0000001807057291 */ /* 0x000fe4000f8e18ff */
[----:B------:R-:W-:Y:S04]  /*2cf0*/  USHF.R.U32.HI UR4, URZ, 0x4, UR24 ;  /* 0x00000004ff047899 */ /* 0x000fe80008011618 */
[----:B------:R-:W-:Y:S03]  /*2d00*/  ULOP3.LUT UR4, UR4, 0x3fff, URZ, 0xc0, !UPT ;  /* 0x00003fff04047892 */ /* 0x000fe6000f8ec0ff */
[----:B------:R-:W1:Y:S01]  /*2d10*/  SYNCS.PHASECHK.TRANS64.TRYWAIT P0, [UR5+0x28020], R4 ;  /* 0x02802004ff0075a7 */ /* 0x000e620008001105 */
[----:B------:R-:W-:Y:S01]  /*2d20*/  ULOP3.LUT UR21, UR4, 0x10000, URZ, 0xfc, !UPT ;  /* 0x0001000004157892 */ /* 0x000fe2000f8efcff */
[----:B-1----:R-:W-:Y:S11]  /*2d30*/  @!P0 BRA `(.L_x_57) ;  /* 0x000001fc004c8947 */ /* 0x002ff60003800000 */
.L_x_414:
[----:B------:R-:W-:Y:S01]  /*2d40*/  ULEA UR22, UR7, UR60, 0xb ;  /* 0x0000003c07167291 */ /* 0x000fe2000f8e58ff */
[----:B------:R-:W-:Y:S01]  /*2d50*/  R2UR UR44, R2 ;  /* 0x00000000022c72ca */ /* 0x000fe200000e0000 */
[----:B------:R-:W-:Y:S01]  /*2d60*/  UIADD3 UR18, UPT, UPT, UR21, 0x2, URZ ;  /* 0x0000000215127890 */ /* 0x000fe2000fffe0ff */
[----:B------:R-:W-:Y:S01]  /*2d70*/  R2UR UR49, R0 ;  /* 0x00000000003172ca */ /* 0x000fe200000e0000 */
[----:B------:R-:W-:Y:S01]  /*2d80*/  UIADD3 UR34, UPT, UPT, UR22, 0x2, URZ ;  /* 0x0000000216227890 */ /* 0x000fe2000fffe0ff */
[----:B-1----:R-:W-:Y:S01]  /*2d90*/  IMAD.MOV.U32 R3, RZ, RZ, RZ ;  /* 0x000000ffff037224 */ /* 0x002fe200078e00ff */
[----:B------:R-:W-:Y:S01]  /*2da0*/  UIADD3 UR16, UPT, UPT, UR21, 0x4, URZ ;  /* 0x0000000415107890 */ /* 0x000fe2000fffe0ff */
[----:B------:R-:W-:Y:S01]  /*2db0*/  IMAD.MOV.U32 R2, RZ, RZ, RZ ;  /* 0x000000ffff027224 */ /* 0x000fe200078e00ff */
[----:B------:R-:W-:Y:S01]  /*2dc0*/  UIADD3 UR32, UPT, UPT, UR22, 0x4, URZ ;  /* 0x0000000416207890 */ /* 0x000fe2000fffe0ff */
[----:B------:R-:W-:Y:S01]  /*2dd0*/  IMAD.MOV.U32 R0, RZ, RZ, RZ ;  /* 0x000000ffff007224 */ /* 0x000fe200078e00ff */
        /* <DEDUP_REMOVED lines=10> */
[----:B------:R-:W-:Y:S01]  /*2e80*/  UIADD3 UR26, UPT, UPT, UR22, 0x402, URZ ;  /* 0x00000402161a7890 */ /* 0x000fe2000fffe0ff */
[----:B------:R-:W-:Y:S01]  /*2e90*/  R2UR UR20, R0 ;  /* 0x00000000001472ca */ /* 0x000fe200000e0000 */
[----:B------:R-:W-:Y:S02]  /*2ea0*/  UIADD3 UR8, UPT, UPT, UR21, 0x404, URZ ;  /* 0x0000040415087890 */ /* 0x000fe4000fffe0ff */
[----:B------:R-:W-:Y:S02]  /*2eb0*/  UIADD3 UR36, UPT, UPT, UR22, 0x404, URZ ;  /* 0x0000040416247890 */ /* 0x000fe4000fffe0ff */
[----:B------:R-:W-:Y:S02]  /*2ec0*/  UIADD3 UR4, UPT, UPT, UR21, 0x406, URZ ;  /* 0x0000040615047890 */ /* 0x000fe4000fffe0ff */
[----:B------:R-:W-:Y:S02]  /*2ed0*/  UIADD3 UR38, UPT, UPT, UR22, 0x406, URZ ;  /* 0x0000040616267890 */ /* 0x000fe4000fffe0ff */
[----:B------:R-:W-:Y:S02]  /*2ee0*/  UIADD3 UR6, UPT, UPT, UR7, 0x1, URZ ;  /* 0x0000000107067890 */ /* 0x000fe4000fffe0ff */
[----:B------:R-:W-:Y:S02]  /*2ef0*/  UISETP.NE.AND UP4, UPT, UR72, URZ, UPT ;  /* 0x000000ff4800728c */ /* 0x000fe4000bf85270 */
[----:B------:R-:W-:Y:S01]  /*2f00*/  UISETP.NE.AND UP0, UPT, UR6, 0x3, UPT ;  /* 0x000000030600788c */ /* 0x000fe2000bf05270 */
[----:B------:R-:W-:Y:S01]  /*2f10*/  UMOV UR70, 0x0 ;  /* 0x0000000000467882 */ /* 0x000fe20000000000 */
[----:B------:R-:W-:Y:S02]  /*2f20*/  UMOV UR71, 0x8200490 ;  /* 0x0820049000477882 */ /* 0x000fe40000000000 */
[----:B------:R-:W-:Y:S01]  /*2f30*/  USEL UR7, URZ, 0x1, UP0 ;  /* 0x00000001ff077887 */ /* 0x000fe20008000000 */
[----:B------:R-:W-:Y:S01]  /*2f40*/  UMOV UR40, UR21 ;  /* 0x0000001500287c82 */ /* 0x000fe20008000000 */
        /* <DEDUP_REMOVED lines=28> */
[----:B-1----:R-:W-:Y:S01]  /*3110*/  USEL UR44, UR6, URZ, UP0 ;  /* 0x000000ff062c7287 */ /* 0x002fe20008000000 */
        /* <DEDUP_REMOVED lines=8> */
[----:B------:R-:W-:Y:S01]  /*31a0*/  LOP3.LUT R5, R5, UR7, RZ, 0x3c, !PT ;  /* 0x0000000705057c12 */ /* 0x000fe2000f8e3cff */
[----:B------:R-:W-:Y:S02]  /*31b0*/  UMOV UR39, 0x40004040 ;  /* 0x4000404000277882 */ /* 0x000fe40000000000 */
[----:B------:R2:W-:Y:S01]  /*31c0*/  UTCHMMA gdesc[UR4], gdesc[UR38], tmem[UR20], tmem[UR50], idesc[UR51], UPT ;  /* 0x00ff3226040075ea */ /* 0x0005e2000b800014 */
[----:B------:R-:W-:Y:S05]  /*31d0*/  BRA.U UP4, `(.L_x_58) ;  /* 0x0000000104047547 */ /* 0x000fea000b800000 */
[----:B--2---:R-:W-:Y:S05]  /*31e0*/  BPT.TRAP 0x1 ;  /* 0x000000040000795c */ /* 0x004fea0000300000 */
.L_x_58:
[----:B------:R-:W-:Y:S01]  /*31f0*/  LOP3.LUT R6, R6, 0x1, RZ, 0x3c, !PT ;  /* 0x0000000106067812 */ /* 0x000fe200078e3cff */
[----:B--2---:R-:W-:Y:S09]  /*3200*/  UIADD3 UR4, UPT, UPT, UR24, 0x28050, URZ ;  /* 0x0002805018047890 */ /* 0x004ff2000fffe0ff */
[----:B------:R1:W-:Y:S01]  /*3210*/  UTCBAR [UR4], URZ ;  /* 0x000000ff040073e9 */ /* 0x0003e200080000ff */
[----:B------:R-:W-:Y:S05]  /*3220*/  BRA.U UP5, `(.L_x_59) ;  /* 0x0000000105047547 */ /* 0x000fea000b800000 */
[----:B-1----:R-:W-:Y:S05]  /*3230*/  BPT.TRAP 0x1 ;  /* 0x000000040000795c */ /* 0x002fea0000300000 */
.L_x_59:
[----:B------:R-:W-:Y:S01]  /*3240*/  SHF.L.U32 R3, R8, 0x1f, RZ ;  /* 0x0000001f08037819 */ /* 0x000fe200000006ff */
[----:B------:R-:W-:Y:S03]  /*3250*/  UISETP.NE.AND UP3, UPT, UR59, URZ, UPT ;  /* 0x000000ff3b00728c */ /* 0x000fe6000bf65270 */
[----:B------:R-:W2:Y:S02]  /*3260*/  SYNCS.PHASECHK.TRANS64.TRYWAIT P0, [UR24+0x280a8], R3 ;  /* 0x0280a803ff0075a7 */ /* 0x000ea40008001118 */
[----:B--2---:R-:W-:Y:S06]  /*3270*/  @!P0 BRA `(.L_x_60) ;  /* 0x000001f800148947 */ /* 0x004fec0003800000 */
.L_x_416:
[----:B------:R-:W-:Y:S05]  /*3280*/  BRA.U UP3, `(.L_x_61) ;  /* 0x0000000103047547 */ /* 0x000fea000b800000 */
[----:B-1----:R-:W-:Y:S05]  /*3290*/  BPT.TRAP 0x1 ;  /* 0x000000040000795c */ /* 0x002fea0000300000 */
.L_x_61:
[----:B------:R-:W-:Y:S01]  /*32a0*/  SHF.L.U32 R9, R7, 0x1f, RZ ;  /* 0x0000001f07097819 */ /* 0x000fe200000006ff */
[----:B------:R-:W-:Y:S01]  /*32b0*/  IMAD.MOV.U32 R4, RZ, RZ, 0xa0 ;  /* 0x000000a0ff047424 */ /* 0x000fe200078e00ff */
[----:B--2---:R-:W-:Y:S02]  /*32c0*/  MOV R3, 0x180 ;  /* 0x0000018000037802 */ /* 0x004fe40000000f00 */
[----:B------:R-:W2:Y:S02]  /*32d0*/  SYNCS.PHASECHK.TRANS64.TRYWAIT P0, [UR24+0x28068], R9 ;  /* 0x02806809ff0075a7 */ /* 0x000ea40008001118 */
[----:B--2---:R-:W-:Y:S05]  /*32e0*/  @!P0 BRA `(.L_x_62) ;  /* 0x000001f800108947 */ /* 0x004fea0003800000 */
.L_x_418:
[----:B------:R-:W-:Y:S01]  /*32f0*/  UISETP.NE.U32.AND UP0, UPT, UR42, URZ, UPT ;  /* 0x000000ff2a00728c */ /* 0x000fe2000bf05070 */
[----:B------:R-:W-:Y:S01]  /*3300*/  IMAD.MOV.U32 R2, RZ, RZ, 0xa8 ;  /* 0x000000a8ff027424 */ /* 0x000fe200078e00ff */
[----:B-1----:R-:W-:Y:S01]  /*3310*/  ULEA UR4, UR25, UR58, 0xb ;  /* 0x0000003a19047291 */ /* 0x002fe2000f8e58ff */
[----:B------:R-:W-:Y:S01]  /*3320*/  R2UR UR54, R4 ;  /* 0x00000000043672ca */ /* 0x000fe200000e0000 */
[----:B------:R-:W-:Y:S01]  /*3330*/  IMAD.MOV.U32 R4, RZ, RZ, 0xb0 ;  /* 0x000000b0ff047424 */ /* 0x000fe200078e00ff */
[----:B------:R-:W-:Y:S01]  /*3340*/  R2UR UR55, R3 ;  /* 0x00000000033772ca */ /* 0x000fe200000e0000 */
[----:B------:R-:W-:Y:S01]  /*3350*/  UIADD3 UR18, UPT, UPT, UR4, 0x80, URZ ;  /* 0x0000008004127890 */ /* 0x000fe2000fffe0ff */
[----:B------:R-:W-:Y:S01]  /*3360*/  R2UR UR52, R2 ;  /* 0x00000000023472ca */ /* 0x000fe200000e0000 */
[----:B------:R-:W-:Y:S01]  /*3370*/  UIADD3 UR16, UPT, UPT, UR4, 0x100, URZ ;  /* 0x0000010004107890 */ /* 0x000fe2000fffe0ff */
[----:B------:R-:W-:Y:S01]  /*3380*/  IMAD.MOV.U32 R2, RZ, RZ, 0xb8 ;  /* 0x000000b8ff027424 */ /* 0x000fe200078e00ff */
[----:B------:R-:W-:Y:S01]  /*3390*/  UIADD3 UR14, UPT, UPT, UR4, 0x180, URZ ;  /* 0x00000180040e7890 */ /* 0x000fe2000fffe0ff */
[----:B------:R-:W-:Y:S01]  /*33a0*/  R2UR UR50, R4 ;  /* 0x00000000043272ca */ /* 0x000fe200000e0000 */
[----:B------:R-:W-:Y:S01]  /*33b0*/  UIADD3 UR12, UPT, UPT, UR4, 0x200, URZ ;  /* 0x00000200040c7890 */ /* 0x000fe2000fffe0ff */
[----:B------:R-:W-:Y:S01]  /*33c0*/  MOV.SPILL R10, UR23 ;  /* 0x00000017000a7c02 */ /* 0x000fe20009000f00 */
[----:B------:R-:W-:Y:S01]  /*33d0*/  UIADD3 UR10, UPT, UPT, UR4, 0x280, URZ ;  /* 0x00000280040a7890 */ /* 0x000fe2000fffe0ff */
[----:B------:R-:W-:Y:S01]  /*33e0*/  R2UR UR48, R2 ;  /* 0x00000000023072ca */ /* 0x000fe200000e0000 */
[----:B------:R-:W-:Y:S01]  /*33f0*/  UIADD3 UR8, UPT, UPT, UR4, 0x300, URZ ;  /* 0x0000030004087890 */ /* 0x000fe2000fffe0ff */
[----:B--2---:R-:W-:Y:S01]  /*3400*/  MOV.SPILL R9, UR22 ;  /* 0x0000001600097c02 */ /* 0x004fe20009000f00 */
[----:B------:R-:W-:Y:S01]  /*3410*/  UIADD3 UR6, UPT, UPT, UR4, 0x380, URZ ;  /* 0x0000038004067890 */ /* 0x000fe2000fffe0ff */
[----:B------:R-:W-:Y:S01]  /*3420*/  IMAD.MOV.U32 R2, RZ, RZ, 0xc8 ;  /* 0x000000c8ff027424 */ /* 0x000fe200078e00ff */
[----:B------:R-:W-:Y:S01]  /*3430*/  UMOV UR22, 0x0 ;  /* 0x0000000000167882 */ /* 0x000fe20000000000 */
[----:B------:R-:W-:Y:S01]  /*3440*/  UMOV UR23, 0x8210490 ;  /* 0x0821049000177882 */ /* 0x000fe20000000000 */
[----:B------:R-:W-:Y:S01]  /*3450*/  UMOV UR5, 0x40004040 ;  /* 0x4000404000057882 */ /* 0x000fe20000000000 */
[----:B------:R-:W-:Y:S01]  /*3460*/  UMOV UR76, 0x0 ;  /* 0x00000000004c7882 */ /* 0x000fe20000000000 */
[----:B------:R-:W-:Y:S01]  /*3470*/  R2UR UR43, R2 ;  /* 0x00000000022b72ca */ /* 0x000fe200000e0000 */
[----:B------:R-:W-:Y:S01]  /*3480*/  IMAD.MOV.U32 R0, RZ, RZ, 0x180 ;  /* 0x00000180ff007424 */ /* 0x000fe200078e00ff */
[----:B------:R1:W-:Y:S01]  /*3490*/  UTCHMMA tmem[UR54], gdesc[UR4], tmem[UR55], tmem[UR22], idesc[UR23], UP0 ;  /* 0x00ff1604360079ea */ /* 0x0003e20008000037 */
[----:B------:R-:W-:Y:S01]  /*34a0*/  IMAD.MOV.U32 R2, RZ, RZ, 0xd0 ;  /* 0x000000d0ff027424 */ /* 0x000fe200078e00ff */
[----:B------:R-:W-:Y:S01]  /*34b0*/  UMOV UR77, 0x8210490 ;  /* 0x08210490004d7882 */ /* 0x000fe20000000000 */
[----:B------:R-:W-:Y:S01]  /*34c0*/  IMAD.MOV.U32 R3, RZ, RZ, 0x180 ;  /* 0x00000180ff037424 */ /* 0x000fe200078e00ff */
[----:B------:R-:W-:Y:S01]  /*34d0*/  R2UR UR53, R0 ;  /* 0x00000000003572ca */ /* 0x000fe200000e0000 */
[----:B------:R-:W-:Y:S01]  /*34e0*/  IMAD.MOV.U32 R4, RZ, RZ, 0xc0 ;  /* 0x000000c0ff047424 */ /* 0x000fe200078e00ff */
[----:B------:R-:W-:Y:S01]  /*34f0*/  R2UR UR40, R2 ;  /* 0x00000000022872ca */ /* 0x000fe200000e0000 */
[----:B------:R-:W-:Y:S01]  /*3500*/  UMOV UR19, 0x40004040 ;  /* 0x4000404000137882 */ /* 0x000fe20000000000 */
[C---:B------:R-:W-:Y:S01]  /*3510*/  R2UR UR51, R3.reuse ;  /* 0x00000000033372ca */ /* 0x040fe200000e0000 */
[----:B------:R-:W-:Y:S01]  /*3520*/  IMAD.MOV.U32 R2, RZ, RZ, 0xd8 ;  /* 0x000000d8ff027424 */ /* 0x000fe200078e00ff */
[----:B------:R-:W-:Y:S01]  /*3530*/  R2UR UR49, R0 ;  /* 0x00000000003172ca */ /* 0x000fe200000e0000 */
[----:B------:R-:W-:Y:S01]  /*3540*/  UMOV UR74, 0x0 ;  /* 0x00000000004a7882 */ /* 0x000fe20000000000 */
[----:B------:R-:W-:Y:S01]  /*3550*/  R2UR UR46, R4 ;  /* 0x00000000042e72ca */ /* 0x000fe200000e0000 */
[----:B------:R-:W-:Y:S01]  /*3560*/  UMOV UR75, 0x8210490 ;  /* 0x08210490004b7882 */ /* 0x000fe20000000000 */
[----:B------:R-:W-:Y:S01]  /*3570*/  R2UR UR47, R3 ;  /* 0x00000000032f72ca */ /* 0x000fe200000e0000 */
[----:B------:R-:W-:Y:S01]  /*3580*/  UMOV UR17, 0x40004040 ;  /* 0x4000404000117882 */ /* 0x000fe20000000000 */
[C---:B------:R-:W-:Y:S01]  /*3590*/  R2UR UR45, R0.reuse ;  /* 0x00000000002d72ca */ /* 0x040fe200000e0000 */
[----:B------:R2:W-:Y:S01]  /*35a0*/  UTCHMMA tmem[UR52], gdesc[UR18], tmem[UR53], tmem[UR76], idesc[UR77], UPT ;  /* 0x00ff4c12340079ea */ /* 0x0005e2000b800035 */
[----:B------:R-:W-:Y:S01]  /*35b0*/  R2UR UR41, R0 ;  /* 0x00000000002972ca */ /* 0x000fe200000e0000 */
[----:B------:R-:W-:Y:S01]  /*35c0*/  UMOV UR70, 0x0 ;  /* 0x0000000000467882 */ /* 0x000fe20000000000 */
[----:B------:R-:W-:Y:S01]  /*35d0*/  R2UR UR20, R2 ;  /* 0x00000000021472ca */ /* 0x000fe200000e0000 */
[----:B------:R2:W-:Y:S01]  /*35e0*/  UTCHMMA tmem[UR50], gdesc[UR16], tmem[UR51], tmem[UR74], idesc[UR75], UPT ;  /* 0x00ff4a10320079ea */ /* 0x0005e2000b800033 */
[----:B------:R-:W-:Y:S01]  /*35f0*/  R2UR UR25, R0 ;  /* 0x00000000001972ca */ /* 0x000fe200000e0000 */
        /* <DEDUP_REMOVED lines=14> */
[----:B-1----:R-:W-:Y:S01]  /*36e0*/  R2UR.FILL UR23, R10 ;  /* 0x000000000a1772ca */ /* 0x002fe200004e0000 */
[----:B------:R2:W-:Y:S01]  /*36f0*/  UTCHMMA tmem[UR40], gdesc[UR8], tmem[UR41], tmem[UR64], idesc[UR65], UPT ;  /* 0x00ff4008280079ea */ /* 0x0005e2000b800029 */
[----:B------:R-:W-:Y:S01]  /*3700*/  UMOV UR62, 0x0 ;  /* 0x00000000003e7882 */ /* 0x000fe20000000000 */
[----:B------:R-:W-:Y:S01]  /*3710*/  UMOV UR63, 0x8210490 ;  /* 0x08210490003f7882 */ /* 0x000fe20000000000 */
[----:B------:R-:W-:Y:S01]  /*3720*/  R2UR.FILL UR22, R9 ;  /* 0x00000000091672ca */ /* 0x000fe200004e0000 */
[----:B------:R-:W-:Y:S02]  /*3730*/  UMOV UR7, 0x40004040 ;  /* 0x4000404000077882 */ /* 0x000fe40000000000 */
[----:B------:R2:W-:Y:S01]  /*3740*/  UTCHMMA tmem[UR20], gdesc[UR6], tmem[UR25], tmem[UR62], idesc[UR63], UPT ;  /* 0x00ff3e06140079ea */ /* 0x0005e2000b800019 */
[----:B------:R-:W-:Y:S11]  /*3750*/  BRA.U UP5, `(.L_x_63) ;  /* 0x0000000105047547 */ /* 0x000ff6000b800000 */
[----:B--2---:R-:W-:Y:S05]  /*3760*/  BPT.TRAP 0x1 ;  /* 0x000000040000795c */ /* 0x004fea0000300000 */
.L_x_63:
[----:B------:R-:W-:Y:S01]  /*3770*/  LOP3.LUT R8, R8, 0x1, RZ, 0x3c, !PT ;  /* 0x0000000108087812 */ /* 0x000fe200078e3cff */
[----:B------:R-:W-:Y:S09]  /*3780*/  UIADD3 UR4, UPT, UPT, UR24, 0x28098, URZ ;  /* 0x0002809818047890 */ /* 0x000ff2000fffe0ff */
[----:B------:R1:W-:Y:S01]  /*3790*/  UTCBAR [UR4], URZ ;  /* 0x000000ff040073e9 */ /* 0x0003e200080000ff */
[----:B------:R-:W-:Y:S05]  /*37a0*/  BRA.U !UP1, `(.L_x_64) ;  /* 0x0000000109047547 */ /* 0x000fea000b800000 */
[----:B-12---:R-:W-:Y:S05]  /*37b0*/  BPT.TRAP 0x1 ;  /* 0x000000040000795c */ /* 0x006fea0000300000 */
.L_x_64:
[----:B--2---:R-:W-:Y:S01]  /*37c0*/  ULEA UR7, UR56, UR24, 0x3 ;  /* 0x0000001838077291 */ /* 0x004fe2000f8e18ff */
[----:B------:R-:W-:Y:S01]  /*37d0*/  IMAD.MOV.U32 R4, RZ, RZ, 0x80 ;  /* 0x00000080ff047424 */ /* 0x000fe200078e00ff */
[----:B------:R-:W-:Y:S01]  /*37e0*/  UIADD3 UR20, UPT, UPT, UR21, 0x800, URZ ;  /* 0x0000080015147890 */ /* 0x000fe2000fffe0ff */
[----:B------:R-:W-:Y:S01]  /*37f0*/  IMAD.MOV.U32 R3, RZ, RZ, 0x80 ;  /* 0x00000080ff037424 */ /* 0x000fe200078e00ff */
[----:B------:R-:W-:Y:S01]  /*3800*/  UIADD3 UR7, UPT, UPT, UR7, 0x28038, URZ ;  /* 0x0002803807077890 */ /* 0x000fe2000fffe0ff */
[----:B------:R-:W-:Y:S01]  /*3810*/  IMAD.MOV.U32 R2, RZ, RZ, 0x80 ;  /* 0x00000080ff027424 */ /* 0x000fe200078e00ff */
[----:B------:R-:W-:Y:S01]  /*3820*/  UIADD3 UR18, UPT, UPT, UR21, 0x802, URZ ;  /* 0x0000080215127890 */ /* 0x000fe2000fffe0ff */
[----:B------:R-:W-:Y:S01]  /*3830*/  R2UR UR49, R4 ;  /* 0x00000000043172ca */ /* 0x000fe200000e0000 */
[----:B------:R-:W-:Y:S01]  /*3840*/  UIADD3 UR16, UPT, UPT, UR21, 0x804, URZ ;  /* 0x0000080415107890 */ /* 0x000fe2000fffe0ff */
[----:B------:R-:W-:Y:S01]  /*3850*/  R2UR UR48, R3 ;  /* 0x00000000033072ca */ /* 0x000fe200000e0000 */
[----:B------:R-:W-:Y:S01]  /*3860*/  UIADD3 UR14, UPT, UPT, UR21, 0x806, URZ ;  /* 0x00000806150e7890 */ /* 0x000fe2000fffe0ff */
[C---:B------:R-:W-:Y:S01]  /*3870*/  R2UR UR47, R2.reuse ;  /* 0x00000000022f72ca */ /* 0x040fe200000e0000 */
[----:B------:R-:W-:Y:S01]  /*3880*/  UIADD3 UR12, UPT, UPT, UR21, 0xc00, URZ ;  /* 0x00000c00150c7890 */ /* 0x000fe2000fffe0ff */
[----:B------:R2:W-:Y:S01]  /*3890*/  UTCBAR [UR7], URZ ;  /* 0x000000ff070073e9 */ /* 0x0005e200080000ff */
[----:B------:R-:W-:Y:S01]  /*38a0*/  UIADD3 UR10, UPT, UPT, UR21, 0xc02, URZ ;  /* 0x00000c02150a7890 */ /* 0x000fe2000fffe0ff */
[C---:B------:R-:W-:Y:S01]  /*38b0*/  R2UR UR45, R2.reuse ;  /* 0x00000000022d72ca */ /* 0x040fe200000e0000 */
[----:B------:R-:W-:Y:S01]  /*38c0*/  UIADD3 UR8, UPT, UPT, UR21, 0xc04, URZ ;  /* 0x00000c0415087890 */ /* 0x000fe2000fffe0ff */
[----:B------:R-:W-:Y:S01]  /*38d0*/  R2UR UR37, R2 ;  /* 0x00000000022572ca */ /* 0x000fe200000e0000 */
[----:B-1----:R-:W-:Y:S01]  /*38e0*/  UIADD3 UR4, UPT, UPT, UR21, 0xc06, URZ ;  /* 0x00000c0615047890 */ /* 0x002fe2000fffe0ff */
[----:B------:R-:W-:Y:S01]  /*38f0*/  IMAD.MOV.U32 R0, RZ, RZ, 0x80 ;  /* 0x00000080ff007424 */ /* 0x000fe200078e00ff */
[----:B------:R-:W-:Y:S01]  /*3900*/  UIADD3 UR6, UPT, UPT, UR56, 0x1, URZ ;  /* 0x0000000138067890 */ /* 0x000fe2000fffe0ff */
[----:B------:R-:W-:Y:S01]  /*3910*/  UMOV UR42, UR22 ;  /* 0x00000016002a7c82 */ /* 0x000fe20008000000 */
[----:B------:R-:W-:Y:S02]  /*3920*/  UMOV UR43, 0x40004040 ;  /* 0x40004040002b7882 */ /* 0x000fe40000000000 */
[----:B------:R-:W-:Y:S01]  /*3930*/  UISETP.NE.AND UP0, UPT, UR6, 0x3, UPT ;  /* 0x000000030600788c */ /* 0x000fe2000bf05270 */
[C---:B------:R-:W-:Y:S01]  /*3940*/  R2UR UR46, R0.reuse ;  /* 0x00000000002e72ca */ /* 0x040fe200000e0000 */
[----:B------:R-:W-:Y:S01]  /*3950*/  UMOV UR70, 0x0 ;  /* 0x0000000000467882 */ /* 0x000fe20000000000 */
[C---:B------:R-:W-:Y:S01]  /*3960*/  R2UR UR39, R0.reuse ;  /* 0x00000000002772ca */ /* 0x040fe200000e0000 */
[----:B------:R-:W-:Y:S01]  /*3970*/  USEL UR6, UR6, URZ, UP0 ;  /* 0x000000ff06067287 */ /* 0x000fe20008000000 */
[----:B------:R-:W-:Y:S01]  /*3980*/  R2UR UR25, R0 ;  /* 0x00000000001972ca */ /* 0x000fe200000e0000 */
[----:B------:R-:W-:Y:S01]  /*3990*/  UMOV UR71, 0x8200490 ;  /* 0x0820049000477882 */ /* 0x000fe20000000000 */
[----:B------:R-:W-:Y:S01]  /*39a0*/  UMOV UR21, 0x40004040 ;  /* 0x4000404000157882 */ /* 0x000fe20000000000 */
[----:B------:R-:W-:Y:S01]  /*39b0*/  UMOV UR40, UR34 ;  /* 0x0000002200287c82 */ /* 0x000fe20008000000 */
[----:B------:R2:W-:Y:S01]  /*39c0*/  UTCHMMA gdesc[UR20], gdesc[UR42], tmem[UR49], tmem[UR70], idesc[UR71], !UPT ;  /* 0x00ff462a140075ea */ /* 0x0005e2000f800031 */
[----:B------:R-:W-:Y:S01]  /*39d0*/  UMOV UR41, 0x40004040 ;  /* 0x4000404000297882 */ /* 0x000fe20000000000 */
[----:B------:R-:W-:Y:S01]  /*39e0*/  UMOV UR68, 0x0 ;  /* 0x0000000000447882 */ /* 0x000fe20000000000 */
[----:B------:R-:W-:Y:S01]  /*39f0*/  UMOV UR69, 0x8200490 ;  /* 0x0820049000457882 */ /* 0x000fe20000000000 */
[----:B------:R-:W-:Y:S01]  /*3a00*/  UMOV UR19, 0x40004040 ;  /* 0x4000404000137882 */ /* 0x000fe20000000000 */
[----:B------:R-:W-:Y:S01]  /*3a10*/  UMOV UR34, UR32 ;  /* 0x0000002000227c82 */ /* 0x000fe20008000000 */
[----:B------:R2:W-:Y:S01]  /*3a20*/  UTCHMMA gdesc[UR18], gdesc[UR40], tmem[UR48], tmem[UR68], idesc[UR69], UPT ;  /* 0x00ff4428120075ea */ /* 0x0005e2000b800030 */
        /* <DEDUP_REMOVED lines=28> */
[----:B------:R-:W-:Y:S01]  /*3bf0*/  UMOV UR50, 0x0 ;  /* 0x0000000000327882 */ /* 0x000fe20000000000 */
[----:B------:R2:W-:Y:S01]  /*3c00*/  UTCHMMA gdesc[UR8], gdesc[UR26], tmem[UR37], tmem[UR52], idesc[UR53], UPT ;  /* 0x00ff341a080075ea */ /* 0x0005e2000b800025 */
[----:B------:R-:W-:Y:S01]  /*3c10*/  UMOV UR51, 0x8200490 ;  /* 0x0820049000337882 */ /* 0x000fe20000000000 */
[----:B------:R-:W-:Y:S01]  /*3c20*/  UMOV UR22, UR38 ;  /* 0x0000002600167c82 */ /* 0x000fe20008000000 */
[----:B------:R-:W-:Y:S01]  /*3c30*/  UMOV UR23, 0x40004040 ;  /* 0x4000404000177882 */ /* 0x000fe20000000000 */
[----:B------:R-:W-:Y:S02]  /*3c40*/  UMOV UR5, 0x40004040 ;  /* 0x4000404000057882 */ /* 0x000fe40000000000 */
[----:B------:R2:W-:Y:S01]  /*3c50*/  UTCHMMA gdesc[UR4], gdesc[UR22], tmem[UR25], tmem[UR50], idesc[UR51], UPT ;  /* 0x00ff3216040075ea */ /* 0x0005e2000b800019 */
[----:B------:R-:W-:Y:S05]  /*3c60*/  BRA.U UP3, `(.L_x_65) ;  /* 0x0000000103047547 */ /* 0x000fea000b800000 */
[----:B--2---:R-:W-:Y:S05]  /*3c70*/  BPT.TRAP 0x1 ;  /* 0x000000040000795c */ /* 0x004fea0000300000 */
.L_x_65:
[----:B--2---:R-:W-:Y:S09]  /*3c80*/  UIADD3 UR4, UPT, UPT, UR24, 0x28060, URZ ;  /* 0x0002806018047890 */ /* 0x004ff2000fffe0ff */
[----:B------:R1:W-:Y:S01]  /*3c90*/  UTCBAR [UR4], URZ ;  /* 0x000000ff040073e9 */ /* 0x0003e200080000ff */
[----:B------:R-:W-:Y:S05]  /*3ca0*/  BRA.U !UP1, `(.L_x_66) ;  /* 0x0000000109047547 */ /* 0x000fea000b800000 */
[----:B-1----:R-:W-:Y:S05]  /*3cb0*/  BPT.TRAP 0x1 ;  /* 0x000000040000795c */ /* 0x002fea0000300000 */
.L_x_66:
[----:B-1----:R-:W-:Y:S04]  /*3cc0*/  ULEA UR4, UR6, UR24, 0x3 ;  /* 0x0000001806047291 */ /* 0x002fe8000f8e18ff */
[----:B------:R-:W-:Y:S02]  /*3cd0*/  UIADD3 UR5, UPT, UPT, UR4, 0x28038, URZ ;  /* 0x0002803804057890 */ /* 0x000fe4000fffe0ff */
[----:B------:R-:W-:Y:S04]  /*3ce0*/  UIADD3 UR4, UPT, UPT, UR6, 0x1, URZ ;  /* 0x0000000106047890 */ /* 0x000fe8000fffe0ff */
[----:B------:R-:W-:Y:S03]  /*3cf0*/  UISETP.NE.AND UP0, UPT, UR4, 0x3, UPT ;  /* 0x000000030400788c */ /* 0x000fe6000bf05270 */
[----:B------:R1:W-:Y:S01]  /*3d00*/  UTCBAR [UR5], URZ ;  /* 0x000000ff050073e9 */ /* 0x0003e200080000ff */
[----:B------:R-:W-:Y:S01]  /*3d10*/  USEL UR56, UR4, URZ, UP0 ;  /* 0x000000ff04387287 */ /* 0x000fe20008000000 */
[----:B------:R-:W-:Y:S11]  /*3d20*/  BRA.U !UP1, `(.L_x_67) ;  /* 0x0000000109047547 */ /* 0x000ff6000b800000 */
[----:B-1----:R-:W-:Y:S05]  /*3d30*/  BPT.TRAP 0x1 ;  /* 0x000000040000795c */ /* 0x002fea0000300000 */
.L_x_67:
[----:B------:R-:W-:Y:S01]  /*3d40*/  ULEA UR4, UR44, UR24, 0x3 ;  /* 0x000000182c047291 */ /* 0x000fe2000f8e18ff */
[----:B------:R-:W-:Y:S08]  /*3d50*/  SHF.L.U32 R3, R5, 0x1f, RZ ;  /* 0x0000001f05037819 */ /* 0x000ff000000006ff */
[----:B------:R-:W2:Y:S02]  /*3d60*/  SYNCS.PHASECHK.TRANS64.TRYWAIT P0, [UR4+0x28020], R3 ;  /* 0x02802003ff0075a7 */ /* 0x000ea40008001104 */
[----:B--2---:R-:W-:Y:S05]  /*3d70*/  @!P0 BRA `(.L_x_68) ;  /* 0x000001ec00848947 */ /* 0x004fea0003800000 */
.L_x_420:
[----:B------:R-:W-:Y:S05]  /*3d80*/  BRA.U UP5, `(.L_x_69) ;  /* 0x0000000105047547 */ /* 0x000fea000b800000 */
[----:B-1----:R-:W-:Y:S05]  /*3d90*/  BPT.TRAP 0x1 ;  /* 0x000000040000795c */ /* 0x002fea0000300000 */
.L_x_69:
[----:B--2---:R-:W-:Y:S04]  /*3da0*/  SHF.L.U32 R3, R8, 0x1f, RZ ;  /* 0x0000001f08037819 */ /* 0x004fe800000006ff */
[----:B------:R-:W2:Y:S02]  /*3db0*/  SYNCS.PHASECHK.TRANS64.TRYWAIT P0, [UR24+0x280a0], R3 ;  /* 0x0280a003ff0075a7 */ /* 0x000ea40008001118 */
[----:B--2---:R-:W-:Y:S05]  /*3dc0*/  @!P0 BRA `(.L_x_70) ;  /* 0x000001ec00888947 */ /* 0x004fea0003800000 */
.L_x_422:
[----:B------:R-:W-:Y:S05]  /*3dd0*/  BRA.U UP4, `(.L_x_71) ;  /* 0x0000000104047547 */ /* 0x000fea000b800000 */
[----:B-1----:R-:W-:Y:S05]  /*3de0*/  BPT.TRAP 0x1 ;  /* 0x000000040000795c */ /* 0x002fea0000300000 */
.L_x_71:
[----:B------:R-:W-:Y:S01]  /*3df0*/  SHF.L.U32 R4, R6, 0x1f, RZ ;  /* 0x0000001f06047819 */ /* 0x000fe200000006ff */
[----:B--2---:R-:W-:Y:S02]  /*3e00*/  HFMA2 R0, -RZ, RZ, 0, 1.52587890625e-05 ;  /* 0x00000100ff007431 */ /* 0x004fe400000001ff */
[----:B------:R-:W-:Y:S01]  /*3e10*/  IMAD.MOV.U32 R2, RZ, RZ, 0x20 ;  /* 0x00000020ff027424 */ /* 0x000fe200078e00ff */
[----:B------:R-:W2:Y:S02]  /*3e20*/  SYNCS.PHASECHK.TRANS64.TRYWAIT P0, [UR24+0x28058], R4 ;  /* 0x02805804ff0075a7 */ /* 0x000ea40008001118 */
[----:B--2---:R-:W-:Y:S05]  /*3e30*/  @!P0 BRA `(.L_x_72) ;  /* 0x000001ec00848947 */ /* 0x004fea0003800000 */
.L_x_424:
[----:B------:R-:W-:Y:S01]  /*3e40*/  USHF.L.U32 UR20, UR44, 0xb, URZ ;  /* 0x0000000b2c147899 */ /* 0x000fe200080006ff */
[----:B------:R-:W-:Y:S01]  /*3e50*/  R2UR UR36, R2 ;  /* 0x00000000022472ca */ /* 0x000fe200000e0000 */
[----:B------:R-:W-:Y:S01]  /*3e60*/  IMAD.MOV.U32 R2, RZ, RZ, 0x100 ;  /* 0x00000100ff027424 */ /* 0x000fe200078e00ff */
[----:B------:R-:W-:Y:S01]  /*3e70*/  R2UR UR37, R0 ;  /* 0x00000000002572ca */ /* 0x000fe200000e0000 */
[----:B------:R-:W-:Y:S01]  /*3e80*/  UIADD3 UR4, UPT, UPT, UR20, UR58, URZ ;  /* 0x0000003a14047290 */ /* 0x000fe2000fffe0ff */
[----:B--2---:R-:W-:Y:S01]  /*3e90*/  IMAD.MOV.U32 R3, RZ, RZ, 0x28 ;  /* 0x00000028ff037424 */ /* 0x004fe200078e00ff */
[----:B------:R-:W-:Y:S01]  /*3ea0*/  UMOV UR54, 0x0 ;  /* 0x0000000000367882 */ /* 0x000fe20000000000 */
[C---:B------:R-:W-:Y:S01]  /*3eb0*/  R2UR UR35, R2.reuse ;  /* 0x00000000022372ca */ /* 0x040fe200000e0000 */
[----:B------:R-:W-:Y:S01]  /*3ec0*/  UIADD3 UR18, UPT, UPT, UR4, 0x80, URZ ;  /* 0x0000008004127890 */ /* 0x000fe2000fffe0ff */
[----:B------:R-:W-:Y:S01]  /*3ed0*/  R2UR UR33, R2 ;  /* 0x00000000022172ca */ /* 0x000fe200000e0000 */
        /* <DEDUP_REMOVED lines=9> */
[----:B------:R-:W-:Y:S01]  /*3f70*/  IMAD.MOV.U32 R2, RZ, RZ, 0x100 ;  /* 0x00000100ff027424 */ /* 0x000fe200078e00ff */
[----:B------:R-:W-:Y:S01]  /*3f80*/  UIADD3 UR6, UPT, UPT, UR4, 0x380, URZ ;  /* 0x0000038004067890 */ /* 0x000fe2000fffe0ff */
[----:B------:R-:W-:Y:S01]  /*3f90*/  IMAD.MOV.U32 R3, RZ, RZ, 0x38 ;  /* 0x00000038ff037424 */ /* 0x000fe200078e00ff */
[----:B------:R-:W-:Y:S01]  /*3fa0*/  R2UR UR32, R0 ;  /* 0x00000000002072ca */ /* 0x000fe200000e0000 */
[----:B------:R-:W-:Y:S01]  /*3fb0*/  IMAD.MOV.U32 R0, RZ, RZ, 0x100 ;  /* 0x00000100ff007424 */ /* 0x000fe200078e00ff */
[----:B------:R-:W-:Y:S01]  /*3fc0*/  R2UR UR27, R2 ;  /* 0x00000000021b72ca */ /* 0x000fe200000e0000 */
[----:B------:R-:W-:Y:S01]  /*3fd0*/  IMAD.MOV.U32 R2, RZ, RZ, 0x50 ;  /* 0x00000050ff027424 */ /* 0x000fe200078e00ff */
[----:B------:R-:W-:Y:S01]  /*3fe0*/  R2UR UR30, R3 ;  /* 0x00000000031e72ca */ /* 0x000fe200000e0000 */
[----:B------:R-:W-:Y:S01]  /*3ff0*/  IMAD.MOV.U32 R3, RZ, RZ, 0x48 ;  /* 0x00000048ff037424 */ /* 0x000fe200078e00ff */
[----:B------:R-:W-:Y:S01]  /*4000*/  R2UR UR31, R0 ;  /* 0x00000000001f72ca */ /* 0x000fe200000e0000 */
[----:B------:R-:W-:Y:S01]  /*4010*/  UMOV UR55, 0x8210490 ;  /* 0x0821049000377882 */ /* 0x000fe20000000000 */
[----:B------:R-:W-:Y:S01]  /*4020*/  R2UR UR23, R2 ;  /* 0x00000000021772ca */ /* 0x000fe200000e0000 */
[----:B------:R-:W-:Y:S01]  /*4030*/  IMAD.MOV.U32 R2, RZ, RZ, 0x58 ;  /* 0x00000058ff027424 */ /* 0x000fe200078e00ff */
[C---:B------:R-:W-:Y:S01]  /*4040*/  R2UR UR29, R0.reuse ;  /* 0x00000000001d72ca */ /* 0x040fe200000e0000 */
[----:B-1----:R-:W-:Y:S01]  /*4050*/  UMOV UR5, 0x40004040 ;  /* 0x4000404000057882 */ /* 0x002fe20000000000 */
[----:B------:R-:W-:Y:S01]  /*4060*/  R2UR UR26, R3 ;  /* 0x00000000031a72ca */ /* 0x000fe200000e0000 */
[----:B------:R1:W-:Y:S01]  /*4070*/  UTCHMMA tmem[UR36], gdesc[UR4], tmem[UR37], tmem[UR54], idesc[UR55], UPT ;  /* 0x00ff3604240079ea */ /* 0x0003e2000b800025 */
[----:B------:R-:W-:Y:S01]  /*4080*/  R2UR UR25, R0 ;  /* 0x00000000001972ca */ /* 0x000fe200000e0000 */
[----:B------:R-:W-:Y:S01]  /*4090*/  UMOV UR52, 0x0 ;  /* 0x0000000000347882 */ /* 0x000fe20000000000 */
[----:B------:R-:W-:Y:S01]  /*40a0*/  R2UR UR21, R2 ;  /* 0x00000000021572ca */ /* 0x000fe200000e0000 */
[----:B------:R-:W-:Y:S01]  /*40b0*/  UMOV UR53, 0x8210490 ;  /* 0x0821049000357882 */ /* 0x000fe20000000000 */
[----:B------:R-:W-:Y:S01]  /*40c0*/  R2UR UR22, R0 ;  /* 0x00000000001672ca */ /* 0x000fe200000e0000 */
        /* <DEDUP_REMOVED lines=24> */
[----:B------:R-:W-:Y:S02]  /*4250*/  UMOV UR7, 0x40004040 ;  /* 0x4000404000077882 */ /* 0x000fe40000000000 */
[----:B------:R1:W-:Y:S01]  /*4260*/  UTCHMMA tmem[UR21], gdesc[UR6], tmem[UR22], tmem[UR38], idesc[UR39], UPT ;  /* 0x00ff2606150079ea */ /* 0x0003e2000b800016 */
[----:B------:R-:W-:Y:S05]  /*4270*/  BRA.U UP5, `(.L_x_73) ;  /* 0x0000000105047547 */ /* 0x000fea000b800000 */
[----:B-1----:R-:W-:Y:S05]  /*4280*/  BPT.TRAP 0x1 ;  /* 0x000000040000795c */ /* 0x002fea0000300000 */
.L_x_73:
[----:B-1----:R-:W-:Y:S01]  /*4290*/  UIADD3 UR4, UPT, UPT, UR24, 0x28090, URZ ;  /* 0x0002809018047890 */ /* 0x002fe2000fffe0ff */
[----:B------:R-:W-:Y:S01]  /*42a0*/  LOP3.LUT R7, R7, 0x1, RZ, 0x3c, !PT ;  /* 0x0000000107077812 */ /* 0x000fe200078e3cff */
[----:B------:R-:W-:Y:S02]  /*42b0*/  UIADD3 UR5, UPT, UPT, UR44, 0x1, URZ ;  /* 0x000000012c057890 */ /* 0x000fe4000fffe0ff */
[----:B------:R-:W-:Y:S02]  /*42c0*/  UISETP.GT.U32.AND UP0, UPT, UR57, 0x2, UPT ;  /* 0x000000023900788c */ /* 0x000fe4000bf04070 */
[----:B------:R-:W-:Y:S02]  /*42d0*/  UISETP.NE.AND UP2, UPT, UR5, 0x3, UPT ;  /* 0x000000030500788c */ /* 0x000fe4000bf45270 */
[----:B------:R-:W-:Y:S01]  /*42e0*/  UIADD3 UR57, UPT, UPT, UR57, -0x1, URZ ;  /* 0xffffffff39397890 */ /* 0x000fe2000fffe0ff */
[----:B------:R2:W-:Y:S01]  /*42f0*/  UTCBAR [UR4], URZ ;  /* 0x000000ff040073e9 */ /* 0x0005e200080000ff */
[----:B------:R-:W-:Y:S02]  /*4300*/  USEL UR6, URZ, 0x1, UP2 ;  /* 0x00000001ff067887 */ /* 0x000fe40009000000 */
[----:B------:R-:W-:Y:S01]  /*4310*/  USEL UR7, UR5, URZ, UP2 ;  /* 0x000000ff05077287 */ /* 0x000fe20009000000 */
[----:B------:R-:W-:Y:S01]  /*4320*/  UMOV UR42, 0x1 ;  /* 0x00000001002a7882 */ /* 0x000fe20000000000 */
[----:B------:R-:W-:Y:S02]  /*4330*/  UMOV UR25, UR44 ;  /* 0x0000002c00197c82 */ /* 0x000fe40008000000 */
[----:B------:R-:W-:Y:S01]  /*4340*/  LOP3.LUT R5, R5, UR6, RZ, 0x3c, !PT ;  /* 0x0000000605057c12 */ /* 0x000fe2000f8e3cff */
[----:B------:R-:W-:Y:S05]  /*4350*/  BRA.U UP0, `(.L_x_74) ;  /* 0xffffffe900407547 */ /* 0x000fea000b83ffff */
.L_x_55:
[----:B------:R-:W-:Y:S04]  /*4360*/  BSSY.RECONVERGENT B0, `(.L_x_75) ;  /* 0x0000003000007945 */ /* 0x000fe80003800200 */
[----:B------:R-:W-:Y:S05]  /*4370*/  @!P4 BRA `(.L_x_76) ;  /* 0x000000000004c947 */ /* 0x000fea0003800000 */
[----:B-12---:R-:W-:Y:S05]  /*4380*/  BPT.TRAP 0x1 ;  /* 0x000000040000795c */ /* 0x006fea0000300000 */
.L_x_76:
[----:B-12---:R-:W-:Y:S05]  /*4390*/  BSYNC.RECONVERGENT B0 ;  /* 0x0000000000007941 */ /* 0x006fea0003800200 */
.L_x_75:
[----:B------:R-:W1:Y:S01]  /*43a0*/  S2UR UR4, SR_CgaCtaId ;  /* 0x00000000000479c3 */ /* 0x000e620000008800 */
[----:B------:R-:W-:Y:S01]  /*43b0*/  UMOV UR5, 0x400 ;  /* 0x0000040000057882 */ /* 0x000fe20000000000 */
[----:B------:R-:W-:Y:S01]  /*43c0*/  BSSY.RECONVERGENT B0, `(.L_x_77) ;  /* 0x0000006000007945 */ /* 0x000fe20003800200 */
[----:B-1----:R-:W-:-:S04]  /*43d0*/  ULEA UR4, UR4, UR5, 0x18 ;  /* 0x0000000504047291 */ /* 0x002fc8000f8ec0ff */
[----:B------:R-:W-:-:S09]  /*43e0*/  UIADD3 UR4, UPT, UPT, UR4, 0x28010, URZ ;  /* 0x0002801004047890 */ /* 0x000fd2000fffe0ff */
[----:B------:R1:W-:Y:S01]  /*43f0*/  UTCBAR [UR4], URZ ;  /* 0x000000ff040073e9 */ /* 0x0003e200080000ff */
[----:B------:R-:W-:Y:S05]  /*4400*/  @!P4 BRA `(.L_x_78) ;  /* 0x000000000004c947 */ /* 0x000fea0003800000 */
[----:B-1----:R-:W-:Y:S05]  /*4410*/  BPT.TRAP 0x1 ;  /* 0x000000040000795c */ /* 0x002fea0000300000 */
.L_x_78:
[----:B-1----:R-:W-:Y:S05]  /*4420*/  BSYNC.RECONVERGENT B0 ;  /* 0x0000000000007941 */ /* 0x002fea0003800200 */
.L_x_77:
[----:B------:R-:W1:Y:S01]  /*4430*/  S2UR UR4, SR_CgaCtaId ;  /* 0x00000000000479c3 */ /* 0x000e620000008800 */
[----:B------:R-:W-:Y:S02]  /*4440*/  UMOV UR5, 0x400 ;  /* 0x0000040000057882 */ /* 0x000fe40000000000 */
[----:B-1----:R-:W-:-:S04]  /*4450*/  ULEA UR4, UR4, UR5, 0x18 ;  /* 0x0000000504047291 */ /* 0x002fc8000f8ec0ff */
[----:B------:R-:W-:-:S09]  /*4460*/  UIADD3 UR4, UPT, UPT, UR4, 0x28018, URZ ;  /* 0x0002801804047890 */ /* 0x000fd2000fffe0ff */
[----:B------:R1:W-:Y:S01]  /*4470*/  UTCBAR [UR4], URZ ;  /* 0x000000ff040073e9 */ /* 0x0003e200080000ff */
[----:B------:R-:W-:Y:S05]  /*4480*/  BRA.U UP5, `(.L_x_79) ;  /* 0x0000000105047547 */ /* 0x000fea000b800000 */
[----:B-1----:R-:W-:Y:S05]  /*4490*/  BPT.TRAP 0x1 ;  /* 0x000000040000795c */ /* 0x002fea0000300000 */
.L_x_79:
[----:B------:R-:W2:Y:S01]  /*44a0*/  S2UR UR21, SR_CgaCtaId ;  /* 0x00000000001579c3 */ /* 0x000ea20000008800 */
[----:B-1----:R-:W-:Y:S01]  /*44b0*/  UMOV UR4, 0x400 ;  /* 0x0000040000047882 */ /* 0x002fe20000000000 */
[----:B------:R-:W-:Y:S01]  /*44c0*/  SHF.L.U32 R3, R8, 0x1f, RZ ;  /* 0x0000001f08037819 */ /* 0x000fe200000006ff */
[----:B--2---:R-:W-:-:S09]  /*44d0*/  ULEA UR21, UR21, UR4, 0x18 ;  /* 0x0000000415157291 */ /* 0x004fd2000f8ec0ff */
[----:B------:R-:W1:Y:S02]  /*44e0*/  SYNCS.PHASECHK.TRANS64.TRYWAIT P0, [UR21+0x280a8], R3 ;  /* 0x0280a803ff0075a7 */ /* 0x000e640008001115 */
[----:B-1----:R-:W-:Y:S05]  /*44f0*/  @!P0 BRA `(.L_x_80) ;  /* 0x000001e400ec8947 */ /* 0x002fea0003800000 */
.L_x_426:
[----:B------:R-:W-:Y:S05]  /*4500*/  BRA.U UP3, `(.L_x_81) ;  /* 0x0000000103047547 */ /* 0x000fea000b800000 */
[----:B------:R-:W-:Y:S05]  /*4510*/  BPT.TRAP 0x1 ;  /* 0x000000040000795c */ /* 0x000fea0000300000 */
.L_x_81:
[----:B------:R-:W-:Y:S01]  /*4520*/  SHF.L.U32 R7, R7, 0x1f, RZ ;  /* 0x0000001f07077819 */ /* 0x000fe200000006ff */
[----:B-1----:R-:W-:Y:S02]  /*4530*/  HFMA2 R3, -RZ, RZ, 0, 2.288818359375e-05 ;  /* 0x00000180ff037431 */ /* 0x002fe400000001ff */
[----:B------:R-:W-:Y:S01]  /*4540*/  IMAD.MOV.U32 R4, RZ, RZ, 0xa0 ;  /* 0x000000a0ff047424 */ /* 0x000fe200078e00ff */
[----:B------:R-:W1:Y:S02]  /*4550*/  SYNCS.PHASECHK.TRANS64.TRYWAIT P0, [UR21+0x28068], R7 ;  /* 0x02806807ff0075a7 */ /* 0x000e640008001115 */
[----:B-1----:R-:W-:Y:S05]  /*4560*/  @!P0 BRA `(.L_x_82) ;  /* 0x000001e400e88947 */ /* 0x002fea0003800000 */
.L_x_428:
[----:B------:R-:W-:Y:S01]  /*4570*/  IMAD.MOV.U32 R2, RZ, RZ, 0xa8 ;  /* 0x000000a8ff027424 */ /* 0x000fe200078e00ff */
[----:B------:R-:W-:Y:S01]  /*4580*/  R2UR UR35, R4 ;  /* 0x00000000042372ca */ /* 0x000fe200000e0000 */
[----:B------:R-:W-:Y:S01]  /*4590*/  IMAD.MOV.U32 R4, RZ, RZ, 0xb0 ;  /* 0x000000b0ff047424 */ /* 0x000fe200078e00ff */
[----:B------:R-:W-:Y:S01]  /*45a0*/  R2UR UR36, R3 ;  /* 0x00000000032472ca */ /* 0x000fe200000e0000 */
[----:B-1----:R-:W-:Y:S01]  /*45b0*/  IMAD.MOV.U32 R0, RZ, RZ, 0x180 ;  /* 0x00000180ff007424 */ /* 0x002fe200078e00ff */
[----:B------:R-:W-:Y:S01]  /*45c0*/  R2UR UR33, R2 ;  /* 0x00000000022172ca */ /* 0x000fe200000e0000 */
[----:B------:R-:W-:Y:S01]  /*45d0*/  IMAD.MOV.U32 R2, RZ, RZ, 0xb8 ;  /* 0x000000b8ff027424 */ /* 0x000fe200078e00ff */
[----:B------:R-:W-:Y:S01]  /*45e0*/  R2UR UR31, R4 ;  /* 0x00000000041f72ca */ /* 0x000fe200000e0000 */
[----:B------:R-:W-:Y:S01]  /*45f0*/  IMAD.MOV.U32 R3, RZ, RZ, 0x180 ;  /* 0x00000180ff037424 */ /* 0x000fe200078e00ff */
[----:B------:R-:W-:Y:S01]  /*4600*/  R2UR UR34, R0 ;  /* 0x00000000002272ca */ /* 0x000fe200000e0000 */
[----:B------:R-:W-:Y:S01]  /*4610*/  IMAD.MOV.U32 R4, RZ, RZ, 0xc0 ;  /* 0x000000c0ff047424 */ /* 0x000fe200078e00ff */
[----:B------:R-:W-:Y:S01]  /*4620*/  R2UR UR29, R2 ;  /* 0x00000000021d72ca */ /* 0x000fe200000e0000 */
[----:B------:R-:W-:Y:S01]  /*4630*/  IMAD.MOV.U32 R2, RZ, RZ, 0xc8 ;  /* 0x000000c8ff027424 */ /* 0x000fe200078e00ff */
[----:B------:R-:W-:Y:S01]  /*4640*/  UIADD3 UR4, UPT, UPT, UR20, UR58, URZ ;  /* 0x0000003a14047290 */ /* 0x000fe2000fffe0ff */
[C---:B------:R-:W-:Y:S01]  /*4650*/  R2UR UR32, R3.reuse ;  /* 0x00000000032072ca */ /* 0x040fe200000e0000 */
[----:B------:R-:W-:Y:S01]  /*4660*/  UISETP.NE.U32.AND UP0, UPT, UR42, URZ, UPT ;  /* 0x000000ff2a00728c */ /* 0x000fe2000bf05070 */
[----:B------:R-:W-:Y:S01]  /*4670*/  R2UR UR30, R0 ;  /* 0x00000000001e72ca */ /* 0x000fe200000e0000 */
        /* <DEDUP_REMOVED lines=8> */
[----:B------:R-:W-:Y:S01]  /*4700*/  IMAD.MOV.U32 R2, RZ, RZ, 0xd8 ;  /* 0x000000d8ff027424 */ /* 0x000fe200078e00ff */
[C---:B------:R-:W-:Y:S01]  /*4710*/  R2UR UR26, R0.reuse ;  /* 0x00000000001a72ca */ /* 0x040fe200000e0000 */
[----:B------:R-:W-:Y:S01]  /*4720*/  UIADD3 UR12, UPT, UPT, UR4, 0x200, URZ ;  /* 0x00000200040c7890 */ /* 0x000fe2000fffe0ff */
[----:B------:R-:W-:Y:S01]  /*4730*/  R2UR UR24, R0 ;  /* 0x00000000001872ca */ /* 0x000fe200000e0000 */
[----:B------:R-:W-:Y:S01]  /*4740*/  UIADD3 UR10, UPT, UPT, UR4, 0x280, URZ ;  /* 0x00000280040a7890 */ /* 0x000fe2000fffe0ff */
[----:B------:R-:W-:Y:S01]  /*4750*/  R2UR UR20, R2 ;  /* 0x00000000021472ca */ /* 0x000fe200000e0000 */
[----:B------:R-:W-:Y:S01]  /*4760*/  UIADD3 UR8, UPT, UPT, UR4, 0x300, URZ ;  /* 0x0000030004087890 */ /* 0x000fe2000fffe0ff */
[----:B------:R-:W-:Y:S01]  /*4770*/  R2UR UR22, R0 ;  /* 0x00000000001672ca */ /* 0x000fe200000e0000 */
[----:B------:R-:W-:Y:S01]  /*4780*/  UMOV UR52, 0x0 ;  /* 0x0000000000347882 */ /* 0x000fe20000000000 */
[----:B------:R-:W-:Y:S01]  /*4790*/  UMOV UR53, 0x8210490 ;  /* 0x0821049000357882 */ /* 0x000fe20000000000 */
[----:B------:R-:W-:Y:S01]  /*47a0*/  UMOV UR5, 0x40004040 ;  /* 0x4000404000057882 */ /* 0x000fe20000000000 */
[----:B------:R-:W-:Y:S01]  /*47b0*/  UIADD3 UR6, UPT, UPT, UR4, 0x380, URZ ;  /* 0x0000038004067890 */ /* 0x000fe2000fffe0ff */
[----:B------:R1:W-:Y:S01]  /*47c0*/  UTCHMMA tmem[UR35], gdesc[UR4], tmem[UR36], tmem[UR52], idesc[UR53], UP0 ;  /* 0x00ff3404230079ea */ /* 0x0003e20008000024 */
        /* <DEDUP_REMOVED lines=30> */
.L_x_83:
[----:B-1----:R-:W-:-:S09]  /*49b0*/  UIADD3 UR4, UPT, UPT, UR21, 0x28098, URZ ;  /* 0x0002809815047890 */ /* 0x002fd2000fffe0ff */
[----:B------:R1:W-:Y:S01]  /*49c0*/  UTCBAR [UR4], URZ ;  /* 0x000000ff040073e9 */ /* 0x0003e200080000ff */
[----:B------:R-:W-:Y:S05]  /*49d0*/  BRA.U !UP1, `(.L_x_84) ;  /* 0x0000000109047547 */ /* 0x000fea000b800000 */
[----:B-1----:R-:W-:Y:S05]  /*49e0*/  BPT.TRAP 0x1 ;  /* 0x000000040000795c */ /* 0x002fea0000300000 */
.L_x_84:
[----:B-1----:R-:W-:-:S04]  /*49f0*/  ULEA UR4, UR56, UR21, 0x3 ;  /* 0x0000001538047291 */ /* 0x002fc8000f8e18ff */
[----:B------:R-:W-:-:S09]  /*4a00*/  UIADD3 UR4, UPT, UPT, UR4, 0x28038, URZ ;  /* 0x0002803804047890 */ /* 0x000fd2000fffe0ff */
[----:B------:R1:W-:Y:S01]  /*4a10*/  UTCBAR [UR4], URZ ;  /* 0x000000ff040073e9 */ /* 0x0003e200080000ff */
[----:B------:R-:W-:Y:S05]  /*4a20*/  BRA.U UP4, `(.L_x_85) ;  /* 0x0000000104047547 */ /* 0x000fea000b800000 */
[----:B-1----:R-:W-:Y:S05]  /*4a30*/  BPT.TRAP 0x1 ;  /* 0x000000040000795c */ /* 0x002fea0000300000 */
.L_x_85:
[----:B-1----:R-:W-:-:S09]  /*4a40*/  UIADD3 UR4, UPT, UPT, UR21, 0x28050, URZ ;  /* 0x0002805015047890 */ /* 0x002fd2000fffe0ff */
[----:B------:R1:W-:Y:S01]  /*4a50*/  UTCBAR [UR4], URZ ;  /* 0x000000ff040073e9 */ /* 0x0003e200080000ff */
[----:B------:R-:W-:Y:S05]  /*4a60*/  BRA.U UP3, `(.L_x_86) ;  /* 0x0000000103047547 */ /* 0x000fea000b800000 */
[----:B-1----:R-:W-:Y:S05]  /*4a70*/  BPT.TRAP 0x1 ;  /* 0x000000040000795c */ /* 0x002fea0000300000 */
.L_x_86:
[----:B------:R-:W-:-:S13]  /*4a80*/  ELECT P0, URZ, PT ;  /* 0x0000000000ff782f */ /* 0x000fda0003800000 */
[----:B-1----:R-:W-:Y:S05]  /*4a90*/  @!P0 EXIT ;  /* 0x000000000000894d */ /* 0x002fea0003800000 */
[----:B------:R-:W-:-:S09]  /*4aa0*/  UIADD3 UR4, UPT, UPT, UR21, 0x28060, URZ ;  /* 0x0002806015047890 */ /* 0x000fd2000fffe0ff */
[----:B------:R1:W-:Y:S01]  /*4ab0*/  UTCBAR [UR4], URZ ;  /* 0x000000ff040073e9 */ /* 0x0003e200080000ff */
[----:B------:R-:W-:Y:S01]  /*4ac0*/  NOP ;  /* 0x0000000000007918 */ /* 0x000fe20000000000 */
[----:B-1----:R-:W-:Y:S05]  /*4ad0*/  EXIT ;  /* 0x000000000000794d */ /* 0x002fea0003800000 */
.L_x_28:
[----:B------:R-:W-:-:S08]  /*4ae0*/  NOP ;  /* 0x0000000000007918 */ /* 0x000fd00000000000 */
[----:B------:R-:W1:-:S00]  /*4af0*/  USETMAXREG.DEALLOC.CTAPOOL 0x60 ;  /* 0x00000060000079c8 */ /* 0x000e4000080e0500 */
[----:B------:R-:W2:Y:S01]  /*4b00*/  S2UR UR36, SR_CTAID.X ;  /* 0x00000000002479c3 */ /* 0x000ea20000002500 */
[----:B------:R-:W3:Y:S01]  /*4b10*/  LDCU UR4, c[0x0][0x380] ;  /* 0x00007000ff0477ac */ /* 0x000ee20008000800 */
[----:B--2---:R-:W-:-:S04]  /*4b20*/  USHF.L.U32 UR37, UR36, 0x8, URZ ;  /* 0x0000000824257899 */ /* 0x004fc800080006ff */
[----:B---3--:R-:W-:-:S06]  /*4b30*/  UISETP.GE.U32.AND UP0, UPT, UR37, UR4, UPT ;  /* 0x000000042500728c */ /* 0x008fcc000bf06070 */
[----:B------:R-:W-:-:S13]  /*4b40*/  PLOP3.LUT P0, PT, PT, PT, UP0, 0x80, 0x8 ;  /* 0x000000000008781c */ /* 0x000fda0003f0f008 */
[----:B-1----:R-:W-:Y:S05]  /*4b50*/  @P0 EXIT ;  /* 0x000000000000094d */ /* 0x002fea0003800000 */
[----:B------:R-:W1:Y:S01]  /*4b60*/  LDCU UR4, c[0x0][0x384] ;  /* 0x00007080ff0477ac */ /* 0x000e620008000800 */
[----:B------:R-:W2:Y:S01]  /*4b70*/  LDCU.64 UR46, c[0x0][0x358] ;  /* 0x00006b00ff2e77ac */ /* 0x000ea20008000a00 */
[----:B-1----:R-:W-:-:S09]  /*4b80*/  UISETP.NE.AND UP0, UPT, UR4, URZ, UPT ;  /* 0x000000ff0400728c */ /* 0x002fd2000bf05270 */
[----:B--2---:R-:W-:Y:S05]  /*4b90*/  BRA.U UP0, `(.L_x_87) ;  /* 0x0000005500d47547 */ /* 0x004fea000b800000 */
[----:B------:R-:W-:-:S09]  /*4ba0*/  UISETP.NE.AND UP0, UPT, UR41, URZ, UPT ;  /* 0x000000ff2900728c */ /* 0x000fd2000bf05270 */
[----:B------:R-:W-:Y:S05]  /*4bb0*/  BRA.U UP0, `(.L_x_88) ;  /* 0x0000000100047547 */ /* 0x000fea000b800000 */
[----:B------:R-:W-:Y:S05]  /*4bc0*/  BPT.TRAP 0x1 ;  /* 0x000000040000795c */ /* 0x000fea0000300000 */
.L_x_88:
[----:B------:R-:W1:Y:S01]  /*4bd0*/  S2R R17, SR_CgaCtaId ;  /* 0x0000000000117919 */ /* 0x000e620000008800 */
[----:B------:R-:W-:Y:S01]  /*4be0*/  IMAD.MOV.U32 R0, RZ, RZ, 0x1 ;  /* 0x00000001ff007424 */ /* 0x000fe200078e00ff */
[----:B------:R-:W-:Y:S02]  /*4bf0*/  MOV R2, 0x400 ;  /* 0x0000040000027802 */ /* 0x000fe40000000f00 */
[----:B------:R-:W-:Y:S02]  /*4c00*/  LOP3.LUT P1, R18, R16, 0x7f, RZ, 0xc0, !PT ;  /* 0x0000007f10127812 */ /* 0x000fe4000782c0ff */
[----:B------:R-:W-:Y:S02]  /*4c10*/  SHF.L.U32 R0, R0, 0x1f, RZ ;  /* 0x0000001f00007819 */ /* 0x000fe400000006ff */
[----:B-1----:R-:W-:-:S04]  /*4c20*/  LEA R17, R17, R2, 0x18 ;  /* 0x0000000211117211 */ /* 0x002fc800078ec0ff */
[----:B------:R-:W1:Y:S02]  /*4c30*/  SYNCS.PHASECHK.TRANS64.TRYWAIT P0, [R17+URZ+0x280c0], R0 ;  /* 0x0280c000110075a7 */ /* 0x000e6400080011ff */
[----:B-1----:R-:W-:Y:S05]  /*4c40*/  @!P0 BRA `(.L_x_89) ;  /* 0x000001e000488947 */ /* 0x002fea0003800000 */
.L_x_429:
[----:B------:R-:W-:Y:S04]  /*4c50*/  BSSY.RECONVERGENT B6, `(.L_x_90) ;  /* 0x000023d000067945 */ /* 0x000fe80003800200 */
[----:B------:R-:W-:Y:S05]  /*4c60*/  @P1 BRA `(.L_x_91) ;  /* 0x0000002000ec1947 */ /* 0x000fea0003800000 */
[----:B------:R-:W2:Y:S01]  /*4c70*/  S2UR UR4, SR_CTAID.Z ;  /* 0x00000000000479c3 */ /* 0x000ea20000002700 */
[----:B------:R-:W2:Y:S01]  /*4c80*/  LDCU UR5, c[0x0][0x370] ;  /* 0x00006e00ff0577ac */ /* 0x000ea20008000800 */
[----:B------:R-:W3:Y:S06]  /*4c90*/  LDCU UR6, c[0x0][0x374] ;  /* 0x00006e80ff0677ac */ /* 0x000eec0008000800 */
[----:B------:R-:W4:Y:S01]  /*4ca0*/  S2UR UR7, SR_CTAID.Y ;  /* 0x00000000000779c3 */ /* 0x000f220000002600 */
[----:B--2---:R-:W-:-:S04]  /*4cb0*/  UIMAD UR4, UR5, UR4, URZ ;  /* 0x00000004050472a4 */ /* 0x004fc8000f8e02ff */
[----:B------:R-:W-:Y:S02]  /*4cc0*/  UIADD3 UR4, UPT, UPT, URZ, -UR4, URZ ;  /* 0x80000004ff047290 */ /* 0x000fe4000fffe0ff */
[----:B----4-:R-:W-:Y:S02]  /*4cd0*/  UIMAD UR5, UR5, UR7, UR36 ;  /* 0x00000007050572a4 */ /* 0x010fe4000f8e0224 */
[----:B---3--:R-:W-:-:S04]  /*4ce0*/  UIMAD UR4, UR4, UR6, URZ ;  /* 0x00000006040472a4 */ /* 0x008fc8000f8e02ff */
[----:B------:R-:W-:-:S09]  /*4cf0*/  UISETP.NE.AND UP0, UPT, UR5, UR4, UPT ;  /* 0x000000040500728c */ /* 0x000fd2000bf05270 */
[----:B------:R-:W-:Y:S05]  /*4d00*/  BRA.U UP0, `(.L_x_91) ;  /* 0x0000002100c47547 */ /* 0x000fea000b800000 */
[----:B------:R-:W2:Y:S01]  /*4d10*/  LDC.64 R8, c[0x4][0xa0] ;  /* 0x01002800ff087b82 */ /* 0x000ea20000000a00 */
[----:B------:R-:W-:Y:S01]  /*4d20*/  MOV R25, 0x0 ;  /* 0x0000000000197802 */ /* 0x000fe20000000f00 */
[----:B------:R-:W3:Y:S01]  /*4d30*/  LDCU.64 UR4, c[0x4][0xd0] ;  /* 0x01001a00ff0477ac */ /* 0x000ee20008000a00 */
[----:B------:R-:W-:Y:S01]  /*4d40*/  IADD3 R24, P0, PT, R22, 0x8, RZ ;  /* 0x0000000816187810 */ /* 0x000fe20007f1e0ff */
[----:B------:R-:W-:Y:S01]  /*4d50*/  IMAD.MOV.U32 R6, RZ, RZ, R22 ;  /* 0x000000ffff067224 */ /* 0x000fe200078e0016 */
[----:B------:R-:W-:-:S03]  /*4d60*/  MOV R7, R19 ;  /* 0x0000001300077202 */ /* 0x000fc60000000f00 */
[----:B------:R4:W1:Y:S01]  /*4d70*/  LDC.64 R2, c[0x4][R25] ;  /* 0x0100000019027b82 */ /* 0x0008620000000a00 */
[----:B------:R-:W-:Y:S02]  /*4d80*/  IMAD.X R23, RZ, RZ, R19, P0 ;  /* 0x000000ffff177224 */ /* 0x000fe400000e0613 */
[----:B---3--:R-:W-:Y:S01]  /*4d90*/  IMAD.U32 R4, RZ, RZ, UR4 ;  /* 0x00000004ff047e24 */ /* 0x008fe2000f8e00ff */
[----:B------:R-:W-:Y:S01]  /*4da0*/  MOV R5, UR5 ;  /* 0x0000000500057c02 */ /* 0x000fe20008000f00 */
[----:B--2---:R4:W-:Y:S04]  /*4db0*/  STL.64 [R1], R8 ;  /* 0x0000000801007387 */ /* 0x0049e80000100a00 */
[----:B------:R-:W-:-:S07]  /*4dc0*/  LEPC R20, `(.L_x_92) ;  /* 0x000000001014794e */ /* 0x000fce0000000000 */
[----:B-1--4-:R-:W-:Y:S05]  /*4dd0*/  CALL.ABS.NOINC R2 ;  /* 0x0000000002007343 */ /* 0x012fea0003c00000 */
.L_x_92:
[----:B------:R-:W-:Y:S01]  /*4de0*/  IMAD.MOV.U32 R2, RZ, RZ, 0x3 ;  /* 0x00000003ff027424 */ /* 0x000fe200078e00ff */
[----:B------:R1:W2:Y:S01]  /*4df0*/  LDC.64 R8, c[0x4][R25] ;  /* 0x0100000019087b82 */ /* 0x0002a20000000a00 */
[----:B------:R-:W-:Y:S01]  /*4e00*/  IMAD.MOV.U32 R3, RZ, RZ, 0x4 ;  /* 0x00000004ff037424 */ /* 0x000fe200078e00ff */
[----:B------:R-:W3:Y:S01]  /*4e10*/  LDCU.64 UR4, c[0x4][0xe8] ;  /* 0x01001d00ff0477ac */ /* 0x000ee20008000a00 */
[----:B------:R-:W-:Y:S01]  /*4e20*/  MOV R6, R24 ;  /* 0x0000001800067202 */ /* 0x000fe20000000f00 */
[----:B------:R1:W-:Y:S01]  /*4e30*/  STL [R1+0x10], R2 ;  /* 0x0000100201007387 */ /* 0x0003e20000100800 */
[----:B------:R-:W-:-:S03]  /*4e40*/  MOV R7, R23 ;  /* 0x0000001700077202 */ /* 0x000fc60000000f00 */
[----:B------:R1:W-:Y:S01]  /*4e50*/  STL.64 [R1+0x8], R2 ;  /* 0x0000080201007387 */ /* 0x0003e20000100a00 */
[----:B---3--:R-:W-:Y:S01]  /*4e60*/  MOV R4, UR4 ;  /* 0x0000000400047c02 */ /* 0x008fe20008000f00 */
[----:B------:R-:W-:Y:S02]  /*4e70*/  IMAD.U32 R5, RZ, RZ, UR5 ;  /* 0x00000005ff057e24 */ /* 0x000fe4000f8e00ff */
[----:B------:R-:W-:-:S07]  /*4e80*/  LEPC R20, `(.L_x_93) ;  /* 0x000000001014794e */ /* 0x000fce0000000000 */
[----:B-12---:R-:W-:Y:S05]  /*4e90*/  CALL.ABS.NOINC R8 ;  /* 0x0000000008007343 */ /* 0x006fea0003c00000 */
.L_x_93:
[----:B------:R1:W2:Y:S01]  /*4ea0*/  LDC.64 R2, c[0x4][R25] ;  /* 0x0100000019027b82 */ /* 0x0002a20000000a00 */
[----:B------:R-:W3:Y:S01]  /*4eb0*/  LDCU.64 UR4, c[0x4][0xe0] ;  /* 0x01001c00ff0477ac */ /* 0x000ee20008000a00 */
[----:B------:R-:W-:Y:S01]  /*4ec0*/  CS2R R6, SRZ ;  /* 0x0000000000067805 */ /* 0x000fe2000001ff00 */
[----:B---3--:R-:W-:Y:S01]  /*4ed0*/  IMAD.U32 R4, RZ, RZ, UR4 ;  /* 0x00000004ff047e24 */ /* 0x008fe2000f8e00ff */
[----:B------:R-:W-:-:S04]  /*4ee0*/  MOV R5, UR5 ;  /* 0x0000000500057c02 */ /* 0x000fc80008000f00 */
[----:B------:R-:W-:-:S07]  /*4ef0*/  LEPC R20, `(.L_x_94) ;  /* 0x000000001014794e */ /* 0x000fce0000000000 */
[----:B-12---:R-:W-:Y:S05]  /*4f00*/  CALL.ABS.NOINC R2 ;  /* 0x0000000002007343 */ /* 0x006fea0003c00000 */
.L_x_94:
[----:B------:R1:W2:Y:S01]  /*4f10*/  LDC.64 R2, c[0x4][R25] ;  /* 0x0100000019027b82 */ /* 0x0002a20000000a00 */
[----:B------:R-:W3:Y:S01]  /*4f20*/  LDCU.64 UR4, c[0x4][0xf0] ;  /* 0x01001e00ff0477ac */ /* 0x000ee20008000a00 */
[----:B------:R-:W-:Y:S01]  /*4f30*/  CS2R R6, SRZ ;  /* 0x0000000000067805 */ /* 0x000fe2000001ff00 */
[----:B---3--:R-:W-:Y:S01]  /*4f40*/  IMAD.U32 R4, RZ, RZ, UR4 ;  /* 0x00000004ff047e24 */ /* 0x008fe2000f8e00ff */
[----:B------:R-:W-:-:S04]  /*4f50*/  MOV R5, UR5 ;  /* 0x0000000500057c02 */ /* 0x000fc80008000f00 */
[----:B------:R-:W-:-:S07]  /*4f60*/  LEPC R20, `(.L_x_95) ;  /* 0x000000001014794e */ /* 0x000fce0000000000 */
[----:B-12---:R-:W-:Y:S05]  /*4f70*/  CALL.ABS.NOINC R2 ;  /* 0x0000000002007343 */ /* 0x006fea0003c00000 */
.L_x_95:
[----:B------:R1:W2:Y:S01]  /*4f80*/  LDC.64 R2, c[0x4][R25] ;  /* 0x0100000019027b82 */ /* 0x0002a20000000a00 */
[----:B------:R-:W3:Y:S01]  /*4f90*/  LDCU.64 UR4, c[0x4][0xf8] ;  /* 0x01001f00ff0477ac */ /* 0x000ee20008000a00 */
[----:B------:R-:W-:Y:S01]  /*4fa0*/  CS2R R6, SRZ ;  /* 0x0000000000067805 */ /* 0x000fe2000001ff00 */
[----:B---3--:R-:W-:Y:S01]  /*4fb0*/  IMAD.U32 R4, RZ, RZ, UR4 ;  /* 0x00000004ff047e24 */ /* 0x008fe2000f8e00ff */
[----:B------:R-:W-:-:S04]  /*4fc0*/  MOV R5, UR5 ;  /* 0x0000000500057c02 */ /* 0x000fc80008000f00 */
[----:B------:R-:W-:-:S07]  /*4fd0*/  LEPC R20, `(.L_x_96) ;  /* 0x000000001014794e */ /* 0x000fce0000000000 */
[----:B-12---:R-:W-:Y:S05]  /*4fe0*/  CALL.ABS.NOINC R2 ;  /* 0x0000000002007343 */ /* 0x006fea0003c00000 */
.L_x_96:
[----:B------:R-:W-:Y:S01]  /*4ff0*/  HFMA2 R0, -RZ, RZ, 0, 9.5367431640625e-07 ;  /* 0x00000010ff007431 */ /* 0x000fe200000001ff */
[----:B------:R1:W2:Y:S01]  /*5000*/  LDC.64 R2, c[0x4][R25] ;  /* 0x0100000019027b82 */ /* 0x0002a20000000a00 */
[----:B------:R-:W3:Y:S01]  /*5010*/  LDCU.64 UR4, c[0x4][0xc8] ;  /* 0x01001900ff0477ac */ /* 0x000ee20008000a00 */
[----:B------:R-:W-:Y:S01]  /*5020*/  MOV R6, R22 ;  /* 0x0000001600067202 */ /* 0x000fe20000000f00 */
[----:B------:R-:W-:Y:S01]  /*5030*/  IMAD.MOV.U32 R7, RZ, RZ, R19 ;  /* 0x000000ffff077224 */ /* 0x000fe200078e0013 */
[----:B------:R1:W-:Y:S01]  /*5040*/  STL [R1], R0 ;  /* 0x0000000001007387 */ /* 0x0003e20000100800 */
[----:B---3--:R-:W-:Y:S01]  /*5050*/  MOV R4, UR4 ;  /* 0x0000000400047c02 */ /* 0x008fe20008000f00 */
[----:B------:R-:W-:-:S04]  /*5060*/  IMAD.U32 R5, RZ, RZ, UR5 ;  /* 0x00000005ff057e24 */ /* 0x000fc8000f8e00ff */
[----:B------:R-:W-:-:S07]  /*5070*/  LEPC R20, `(.L_x_97) ;  /* 0x000000001014794e */ /* 0x000fce0000000000 */
[----:B-12---:R-:W-:Y:S05]  /*5080*/  CALL.ABS.NOINC R2 ;  /* 0x0000000002007343 */ /* 0x006fea0003c00000 */
.L_x_97:
[----:B------:R-:W1:Y:S01]  /*5090*/  S2R R0, SR_SWINHI ;  /* 0x0000000000007919 */ /* 0x000e620000002f00 */
[----:B------:R2:W3:Y:S01]  /*50a0*/  LDC.64 R2, c[0x4][R25] ;  /* 0x0100000019027b82 */ /* 0x0004e20000000a00 */
[----:B------:R-:W4:Y:S01]  /*50b0*/  LDCU.64 UR4, c[0x4][0x100] ;  /* 0x01002000ff0477ac */ /* 0x000f220008000a00 */
[----:B------:R-:W-:Y:S02]  /*50c0*/  MOV R6, R22 ;  /* 0x0000001600067202 */ /* 0x000fe40000000f00 */
[----:B------:R-:W-:Y:S01]  /*50d0*/  MOV R7, R19 ;  /* 0x0000001300077202 */ /* 0x000fe20000000f00 */
[----:B----4-:R-:W-:Y:S02]  /*50e0*/  IMAD.U32 R4, RZ, RZ, UR4 ;  /* 0x00000004ff047e24 */ /* 0x010fe4000f8e00ff */
[----:B------:R-:W-:Y:S01]  /*50f0*/  IMAD.U32 R5, RZ, RZ, UR5 ;  /* 0x00000005ff057e24 */ /* 0x000fe2000f8e00ff */
[----:B------:R-:W-:Y:S02]  /*5100*/  MOV R8, R17 ;  /* 0x0000001100087202 */ /* 0x000fe40000000f00 */
[----:B-1----:R-:W-:-:S05]  /*5110*/  MOV R9, R0 ;  /* 0x0000000000097202 */ /* 0x002fca0000000f00 */
[----:B------:R2:W-:Y:S02]  /*5120*/  STL.64 [R1], R8 ;  /* 0x0000000801007387 */ /* 0x0005e40000100a00 */
[----:B------:R-:W-:-:S07]  /*5130*/  LEPC R20, `(.L_x_98) ;  /* 0x000000001014794e */ /* 0x000fce0000000000 */
[----:B--23--:R-:W-:Y:S05]  /*5140*/  CALL.ABS.NOINC R2 ;  /* 0x0000000002007343 */ /* 0x00cfea0003c00000 */
.L_x_98:
[----:B------:R-:W1:Y:S01]  /*5150*/  LDC.64 R8, c[0x4][0xd8] ;  /* 0x01003600ff087b82 */ /* 0x000e620000000a00 */
[----:B------:R-:W2:Y:S01]  /*5160*/  LDCU.64 UR4, c[0x4][0xd0] ;  /* 0x01001a00ff0477ac */ /* 0x000ea20008000a00 */
[----:B------:R-:W-:Y:S02]  /*5170*/  MOV R6, R22 ;  /* 0x0000001600067202 */ /* 0x000fe40000000f00 */
[----:B------:R-:W-:-:S04]  /*5180*/  MOV R7, R19 ;  /* 0x0000001300077202 */ /* 0x000fc80000000f00 */
[----:B------:R3:W4:Y:S01]  /*5190*/  LDC.64 R2, c[0x4][R25] ;  /* 0x0100000019027b82 */ /* 0x0007220000000a00 */
[----:B--2---:R-:W-:Y:S02]  /*51a0*/  IMAD.U32 R4, RZ, RZ, UR4 ;  /* 0x00000004ff047e24 */ /* 0x004fe4000f8e00ff */
[----:B------:R-:W-:Y:S01]  /*51b0*/  IMAD.U32 R5, RZ, RZ, UR5 ;  /* 0x00000005ff057e24 */ /* 0x000fe2000f8e00ff */
[----:B-1----:R3:W-:Y:S04]  /*51c0*/  STL.64 [R1], R8 ;  /* 0x0000000801007387 */ /* 0x0027e80000100a00 */
[----:B------:R-:W-:-:S07]  /*51d0*/  LEPC R20, `(.L_x_99) ;  /* 0x000000001014794e */ /* 0x000fce0000000000 */
[----:B---34-:R-:W-:Y:S05]  /*51e0*/  CALL.ABS.NOINC R2 ;  /* 0x0000000002007343 */ /* 0x018fea0003c00000 */
.L_x_99:
[----:B------:R-:W-:Y:S01]  /*51f0*/  HFMA2 R0, -RZ, RZ, 0, 2.384185791015625e-06 ;  /* 0x00000028ff007431 */ /* 0x000fe200000001ff */
        /* <DEDUP_REMOVED lines=9> */
.L_x_100:
        /* <DEDUP_REMOVED lines=10> */
.L_x_101:
[----:B------:R1:W2:Y:S01]  /*5330*/  LDC.64 R2, c[0x4][R25] ;  /* 0x0100000019027b82 */ /* 0x0002a20000000a00 */
[----:B------:R-:W3:Y:S01]  /*5340*/  LDCU.64 UR4, c[0x4][0xe0] ;  /* 0x01001c00ff0477ac */ /* 0x000ee20008000a00 */
[----:B------:R-:W-:Y:S01]  /*5350*/  CS2R R6, SRZ ;  /* 0x0000000000067805 */ /* 0x000fe2000001ff00 */
[----:B---3--:R-:W-:Y:S01]  /*5360*/  IMAD.U32 R4, RZ, RZ, UR4 ;  /* 0x00000004ff047e24 */ /* 0x008fe2000f8e00ff */
[----:B------:R-:W-:-:S04]  /*5370*/  MOV R5, UR5 ;  /* 0x0000000500057c02 */ /* 0x000fc80008000f00 */
[----:B------:R-:W-:-:S07]  /*5380*/  LEPC R20, `(.L_x_102) ;  /* 0x000000001014794e */ /* 0x000fce0000000000 */
[----:B-12---:R-:W-:Y:S05]  /*5390*/  CALL.ABS.NOINC R2 ;  /* 0x0000000002007343 */ /* 0x006fea0003c00000 */
.L_x_102:
[----:B------:R-:W-:Y:S01]  /*53a0*/  HFMA2 R0, -RZ, RZ, 0, 4.76837158203125e-07 ;  /* 0x00000008ff007431 */ /* 0x000fe200000001ff */
        /* <DEDUP_REMOVED lines=9> */
.L_x_103:
[----:B------:R-:W-:Y:S01]  /*5440*/  HFMA2 R0, -RZ, RZ, 0, 2.6226043701171875e-06 ;  /* 0x0000002cff007431 */ /* 0x000fe200000001ff */
        /* <DEDUP_REMOVED lines=9> */
.L_x_104:
[----:B------:R1:W2:Y:S01]  /*54e0*/  LDC.64 R2, c[0x4][R25] ;  /* 0x0100000019027b82 */ /* 0x0002a20000000a00 */
[----:B------:R-:W3:Y:S01]  /*54f0*/  LDCU.64 UR4, c[0x4][0xe0] ;  /* 0x01001c00ff0477ac */ /* 0x000ee20008000a00 */
[----:B------:R-:W-:Y:S01]  /*5500*/  CS2R R6, SRZ ;  /* 0x0000000000067805 */ /* 0x000fe2000001ff00 */
[----:B---3--:R-:W-:Y:S01]  /*5510*/  IMAD.U32 R4, RZ, RZ, UR4 ;  /* 0x00000004ff047e24 */ /* 0x008fe2000f8e00ff */
[----:B------:R-:W-:-:S04]  /*5520*/  MOV R5, UR5 ;  /* 0x0000000500057c02 */ /* 0x000fc80008000f00 */
[----:B------:R-:W-:-:S07]  /*5530*/  LEPC R20, `(.L_x_105) ;  /* 0x000000001014794e */ /* 0x000fce0000000000 */
[----:B-12---:R-:W-:Y:S05]  /*5540*/  CALL.ABS.NOINC R2 ;  /* 0x0000000002007343 */ /* 0x006fea0003c00000 */
.L_x_105:
        /* <DEDUP_REMOVED lines=10> */
.L_x_106:
[----:B------:R-:W-:Y:S01]  /*55f0*/  HFMA2 R0, -RZ, RZ, 0, 2.443790435791015625e-06 ;  /* 0x00000029ff007431 */ /* 0x000fe200000001ff */
        /* <DEDUP_REMOVED lines=9> */
.L_x_107:
        /* <DEDUP_REMOVED lines=10> */
.L_x_108:
        /* <DEDUP_REMOVED lines=10> */
.L_x_109:
[----:B------:R1:W2:Y:S01]  /*57d0*/  LDC.64 R2, c[0x4][R25] ;  /* 0x0100000019027b82 */ /* 0x0002a20000000a00 */
[----:B------:R-:W3:Y:S01]  /*57e0*/  LDCU.64 UR4, c[0x4][0xe0] ;  /* 0x01001c00ff0477ac */ /* 0x000ee20008000a00 */
[----:B------:R-:W-:Y:S01]  /*57f0*/  CS2R R6, SRZ ;  /* 0x0000000000067805 */ /* 0x000fe2000001ff00 */
[----:B---3--:R-:W-:Y:S01]  /*5800*/  IMAD.U32 R4, RZ, RZ, UR4 ;  /* 0x00000004ff047e24 */ /* 0x008fe2000f8e00ff */
[----:B------:R-:W-:-:S04]  /*5810*/  MOV R5, UR5 ;  /* 0x0000000500057c02 */ /* 0x000fc80008000f00 */
[----:B------:R-:W-:-:S07]  /*5820*/  LEPC R20, `(.L_x_110) ;  /* 0x000000001014794e */ /* 0x000fce0000000000 */
[----:B-12---:R-:W-:Y:S05]  /*5830*/  CALL.ABS.NOINC R2 ;  /* 0x0000000002007343 */ /* 0x006fea0003c00000 */
.L_x_110:
[----:B------:R-:W-:Y:S01]  /*5840*/  HFMA2 R0, -RZ, RZ, 0, 3.814697265625e-06 ;  /* 0x00000040ff007431 */ /* 0x000fe200000001ff */
        /* <DEDUP_REMOVED lines=9> */
.L_x_111:
        /* <DEDUP_REMOVED lines=10> */
.L_x_112:
[----:B------:R1:W2:Y:S01]  /*5980*/  LDC.64 R2, c[0x4][R25] ;  /* 0x0100000019027b82 */ /* 0x0002a20000000a00 */
[----:B------:R-:W3:Y:S01]  /*5990*/  LDCU.64 UR4, c[0x4][0xe0] ;  /* 0x01001c00ff0477ac */ /* 0x000ee20008000a00 */
[----:B------:R-:W-:Y:S01]  /*59a0*/  CS2R R6, SRZ ;  /* 0x0000000000067805 */ /* 0x000fe2000001ff00 */
[----:B---3--:R-:W-:Y:S01]  /*59b0*/  IMAD.U32 R4, RZ, RZ, UR4 ;  /* 0x00000004ff047e24 */ /* 0x008fe2000f8e00ff */
[----:B------:R-:W-:-:S04]  /*59c0*/  MOV R5, UR5 ;  /* 0x0000000500057c02 */ /* 0x000fc80008000f00 */
[----:B------:R-:W-:-:S07]  /*59d0*/  LEPC R20, `(.L_x_113) ;  /* 0x000000001014794e */ /* 0x000fce0000000000 */
[----:B-12---:R-:W-:Y:S05]  /*59e0*/  CALL.ABS.NOINC R2 ;  /* 0x0000000002007343 */ /* 0x006fea0003c00000 */
.L_x_113:
[----:B------:R-:W-:Y:S01]  /*59f0*/  HFMA2 R0, -RZ, RZ, 0, 1.1920928955078125e-07 ;  /* 0x00000002ff007431 */ /* 0x000fe200000001ff */
        /* <DEDUP_REMOVED lines=9> */
.L_x_114:
        /* <DEDUP_REMOVED lines=10> */
.L_x_115:
        /* <DEDUP_REMOVED lines=10> */
.L_x_116:
        /* <DEDUP_REMOVED lines=10> */
.L_x_117:
[----:B------:R1:W2:Y:S01]  /*5c70*/  LDC.64 R2, c[0x4][R25] ;  /* 0x0100000019027b82 */ /* 0x0002a20000000a00 */
[----:B------:R-:W3:Y:S01]  /*5c80*/  LDCU.64 UR4, c[0x4][0xe0] ;  /* 0x01001c00ff0477ac */ /* 0x000ee20008000a00 */
[----:B------:R-:W-:Y:S01]  /*5c90*/  CS2R R6, SRZ ;  /* 0x0000000000067805 */ /* 0x000fe2000001ff00 */
[----:B---3--:R-:W-:Y:S01]  /*5ca0*/  IMAD.U32 R4, RZ, RZ, UR4 ;  /* 0x00000004ff047e24 */ /* 0x008fe2000f8e00ff */
[----:B------:R-:W-:-:S04]  /*5cb0*/  MOV R5, UR5 ;  /* 0x0000000500057c02 */ /* 0x000fc80008000f00 */
[----:B------:R-:W-:-:S07]  /*5cc0*/  LEPC R20, `(.L_x_118) ;  /* 0x000000001014794e */ /* 0x000fce0000000000 */
[----:B-12---:R-:W-:Y:S05]  /*5cd0*/  CALL.ABS.NOINC R2 ;  /* 0x0000000002007343 */ /* 0x006fea0003c00000 */
.L_x_118:
[----:B------:R-:W-:Y:S01]  /*5ce0*/  HFMA2 R0, -RZ, RZ, 0, 5.9604644775390625e-08 ;  /* 0x00000001ff007431 */ /* 0x000fe200000001ff */
        /* <DEDUP_REMOVED lines=9> */
.L_x_119:
        /* <DEDUP_REMOVED lines=10> */
.L_x_120:
[----:B------:R1:W2:Y:S01]  /*5e20*/  LDC.64 R2, c[0x4][R25] ;  /* 0x0100000019027b82 */ /* 0x0002a20000000a00 */
[----:B------:R-:W3:Y:S01]  /*5e30*/  LDCU.64 UR4, c[0x4][0xe0] ;  /* 0x01001c00ff0477ac */ /* 0x000ee20008000a00 */
[----:B------:R-:W-:Y:S01]  /*5e40*/  CS2R R6, SRZ ;  /* 0x0000000000067805 */ /* 0x000fe2000001ff00 */
[----:B---3--:R-:W-:Y:S01]  /*5e50*/  IMAD.U32 R4, RZ, RZ, UR4 ;  /* 0x00000004ff047e24 */ /* 0x008fe2000f8e00ff */
[----:B------:R-:W-:-:S04]  /*5e60*/  MOV R5, UR5 ;  /* 0x0000000500057c02 */ /* 0x000fc80008000f00 */
[----:B------:R-:W-:-:S07]  /*5e70*/  LEPC R20, `(.L_x_121) ;  /* 0x000000001014794e */ /* 0x000fce0000000000 */
[----:B-12---:R-:W-:Y:S05]  /*5e80*/  CALL.ABS.NOINC R2 ;  /* 0x0000000002007343 */ /* 0x006fea0003c00000 */
.L_x_121:
        /* <DEDUP_REMOVED lines=10> */
.L_x_122:
        /* <DEDUP_REMOVED lines=10> */
.L_x_123:
        /* <DEDUP_REMOVED lines=10> */
.L_x_124:
        /* <DEDUP_REMOVED lines=10> */
.L_x_125:
        /* <DEDUP_REMOVED lines=10> */
.L_x_126:
        /* <DEDUP_REMOVED lines=10> */
.L_x_127:
[----:B------:R1:W2:Y:S01]  /*6250*/  LDC.64 R2, c[0x4][R25] ;  /* 0x0100000019027b82 */ /* 0x0002a20000000a00 */
[----:B------:R-:W3:Y:S01]  /*6260*/  LDCU.64 UR4, c[0x4][0xe0] ;  /* 0x01001c00ff0477ac */ /* 0x000ee20008000a00 */
[----:B------:R-:W-:Y:S01]  /*6270*/  CS2R R6, SRZ ;  /* 0x0000000000067805 */ /* 0x000fe2000001ff00 */
[----:B---3--:R-:W-:Y:S01]  /*6280*/  IMAD.U32 R4, RZ, RZ, UR4 ;  /* 0x00000004ff047e24 */ /* 0x008fe2000f8e00ff */
[----:B------:R-:W-:-:S04]  /*6290*/  MOV R5, UR5 ;  /* 0x0000000500057c02 */ /* 0x000fc80008000f00 */
[----:B------:R-:W-:-:S07]  /*62a0*/  LEPC R20, `(.L_x_128) ;  /* 0x000000001014794e */ /* 0x000fce0000000000 */
[----:B-12---:R-:W-:Y:S05]  /*62b0*/  CALL.ABS.NOINC R2 ;  /* 0x0000000002007343 */ /* 0x006fea0003c00000 */
.L_x_128:
        /* <DEDUP_REMOVED lines=10> */
.L_x_129:
        /* <DEDUP_REMOVED lines=10> */
.L_x_130:
[----:B------:R1:W2:Y:S01]  /*6400*/  LDC.64 R2, c[0x4][R25] ;  /* 0x0100000019027b82 */ /* 0x0002a20000000a00 */
[----:B------:R-:W3:Y:S01]  /*6410*/  LDCU.64 UR4, c[0x4][0xe0] ;  /* 0x01001c00ff0477ac */ /* 0x000ee20008000a00 */
[----:B------:R-:W-:Y:S01]  /*6420*/  CS2R R6, SRZ ;  /* 0x0000000000067805 */ /* 0x000fe2000001ff00 */
[----:B---3--:R-:W-:Y:S01]  /*6430*/  IMAD.U32 R4, RZ, RZ, UR4 ;  /* 0x00000004ff047e24 */ /* 0x008fe2000f8e00ff */
[----:B------:R-:W-:-:S04]  /*6440*/  MOV R5, UR5 ;  /* 0x0000000500057c02 */ /* 0x000fc80008000f00 */
[----:B------:R-:W-:-:S07]  /*6450*/  LEPC R20, `(.L_x_131) ;  /* 0x000000001014794e */ /* 0x000fce0000000000 */
[----:B-12---:R-:W-:Y:S05]  /*6460*/  CALL.ABS.NOINC R2 ;  /* 0x0000000002007343 */ /* 0x006fea0003c00000 */
.L_x_131:
[----:B------:R-:W-:Y:S01]  /*6470*/  HFMA2 R0, -RZ, RZ, 0, 6.103515625e-05 ;  /* 0x00000400ff007431 */ /* 0x000fe200000001ff */
        /* <DEDUP_REMOVED lines=9> */
.L_x_132:
        /* <DEDUP_REMOVED lines=10> */
.L_x_133:
        /* <DEDUP_REMOVED lines=10> */
.L_x_134:
        /* <DEDUP_REMOVED lines=10> */
.L_x_135:
[----:B------:R1:W2:Y:S01]  /*66f0*/  LDC.64 R2, c[0x4][R25] ;  /* 0x0100000019027b82 */ /* 0x0002a20000000a00 */
[----:B------:R-:W3:Y:S01]  /*6700*/  LDCU.64 UR4, c[0x4][0xe0] ;  /* 0x01001c00ff0477ac */ /* 0x000ee20008000a00 */
[----:B------:R-:W-:Y:S01]  /*6710*/  CS2R R6, SRZ ;  /* 0x0000000000067805 */ /* 0x000fe2000001ff00 */
[----:B---3--:R-:W-:Y:S01]  /*6720*/  IMAD.U32 R4, RZ, RZ, UR4 ;  /* 0x00000004ff047e24 */ /* 0x008fe2000f8e00ff */
[----:B------:R-:W-:-:S04]  /*6730*/  MOV R5, UR5 ;  /* 0x0000000500057c02 */ /* 0x000fc80008000f00 */
[----:B------:R-:W-:-:S07]  /*6740*/  LEPC R20, `(.L_x_136) ;  /* 0x000000001014794e */ /* 0x000fce0000000000 */
[----:B-12---:R-:W-:Y:S05]  /*6750*/  CALL.ABS.NOINC R2 ;  /* 0x0000000002007343 */ /* 0x006fea0003c00000 */
.L_x_136:
        /* <DEDUP_REMOVED lines=10> */
.L_x_137:
        /* <DEDUP_REMOVED lines=10> */
.L_x_138:
[----:B------:R1:W2:Y:S01]  /*68a0*/  LDC.64 R2, c[0x4][R25] ;  /* 0x0100000019027b82 */ /* 0x0002a20000000a00 */
[----:B------:R-:W3:Y:S01]  /*68b0*/  LDCU.64 UR4, c[0x4][0xe0] ;  /* 0x01001c00ff0477ac */ /* 0x000ee20008000a00 */
[----:B------:R-:W-:Y:S01]  /*68c0*/  CS2R R6, SRZ ;  /* 0x0000000000067805 */ /* 0x000fe2000001ff00 */
[----:B---3--:R-:W-:Y:S01]  /*68d0*/  IMAD.U32 R4, RZ, RZ, UR4 ;  /* 0x00000004ff047e24 */ /* 0x008fe2000f8e00ff */
[----:B------:R-:W-:-:S04]  /*68e0*/  MOV R5, UR5 ;  /* 0x0000000500057c02 */ /* 0x000fc80008000f00 */
[----:B------:R-:W-:-:S07]  /*68f0*/  LEPC R20, `(.L_x_139) ;  /* 0x000000001014794e */ /* 0x000fce0000000000 */
[----:B-12---:R-:W-:Y:S05]  /*6900*/  CALL.ABS.NOINC R2 ;  /* 0x0000000002007343 */ /* 0x006fea0003c00000 */
.L_x_139:
[----:B------:R-:W-:Y:S01]  /*6910*/  HFMA2 R0, -RZ, RZ, 0, 3.0517578125e-05 ;  /* 0x00000200ff007431 */ /* 0x000fe200000001ff */
        /* <DEDUP_REMOVED lines=9> */
.L_x_140:
        /* <DEDUP_REMOVED lines=10> */
.L_x_141:
        /* <DEDUP_REMOVED lines=10> */
.L_x_142:
        /* <DEDUP_REMOVED lines=10> */
.L_x_143:
[----:B------:R1:W2:Y:S01]  /*6b90*/  LDC.64 R2, c[0x4][R25] ;  /* 0x0100000019027b82 */ /* 0x0002a20000000a00 */
[----:B------:R-:W3:Y:S01]  /*6ba0*/  LDCU.64 UR4, c[0x4][0xe0] ;  /* 0x01001c00ff0477ac */ /* 0x000ee20008000a00 */
[----:B------:R-:W-:Y:S01]  /*6bb0*/  CS2R R6, SRZ ;  /* 0x0000000000067805 */ /* 0x000fe2000001ff00 */
[----:B---3--:R-:W-:Y:S01]  /*6bc0*/  IMAD.U32 R4, RZ, RZ, UR4 ;  /* 0x00000004ff047e24 */ /* 0x008fe2000f8e00ff */
[----:B------:R-:W-:-:S04]  /*6bd0*/  MOV R5, UR5 ;  /* 0x0000000500057c02 */ /* 0x000fc80008000f00 */
[----:B------:R-:W-:-:S07]  /*6be0*/  LEPC R20, `(.L_x_144) ;  /* 0x000000001014794e */ /* 0x000fce0000000000 */
[----:B-12---:R-:W-:Y:S05]  /*6bf0*/  CALL.ABS.NOINC R2 ;  /* 0x0000000002007343 */ /* 0x006fea0003c00000 */
.L_x_144:
[----:B------:R1:W-:Y:S01]  /*6c00*/  STL [R1], RZ ;  /* 0x000000ff01007387 */ /* 0x0003e20000100800 */
[----:B------:R1:W2:Y:S01]  /*6c10*/  LDC.64 R2, c[0x4][R25] ;  /* 0x0100000019027b82 */ /* 0x0002a20000000a00 */
[----:B------:R-:W3:Y:S01]  /*6c20*/  LDCU.64 UR4, c[0x4][0xc8] ;  /* 0x01001900ff0477ac */ /* 0x000ee20008000a00 */
[----:B------:R-:W-:Y:S02]  /*6c30*/  MOV R6, R22 ;  /* 0x0000001600067202 */ /* 0x000fe40000000f00 */
[----:B------:R-:W-:Y:S01]  /*6c40*/  MOV R7, R19 ;  /* 0x0000001300077202 */ /* 0x000fe20000000f00 */
[----:B---3--:R-:W-:Y:S02]  /*6c50*/  IMAD.U32 R4, RZ, RZ, UR4 ;  /* 0x00000004ff047e24 */ /* 0x008fe4000f8e00ff */
[----:B------:R-:W-:Y:S02]  /*6c60*/  IMAD.U32 R5, RZ, RZ, UR5 ;  /* 0x00000005ff057e24 */ /* 0x000fe4000f8e00ff */
[----:B------:R-:W-:-:S07]  /*6c70*/  LEPC R20, `(.L_x_145) ;  /* 0x000000001014794e */ /* 0x000fce0000000000 */
[----:B-12---:R-:W-:Y:S05]  /*6c80*/  CALL.ABS.NOINC R2 ;  /* 0x0000000002007343 */ /* 0x006fea0003c00000 */
.L_x_145:
        /* <DEDUP_REMOVED lines=10> */
.L_x_146:
[----:B------:R1:W2:Y:S01]  /*6d30*/  LDC.64 R2, c[0x4][R25] ;  /* 0x0100000019027b82 */ /* 0x0002a20000000a00 */
[----:B------:R-:W3:Y:S01]  /*6d40*/  LDCU.64 UR4, c[0x4][0xe0] ;  /* 0x01001c00ff0477ac */ /* 0x000ee20008000a00 */
[----:B------:R-:W-:Y:S01]  /*6d50*/  CS2R R6, SRZ ;  /* 0x0000000000067805 */ /* 0x000fe2000001ff00 */
[----:B---3--:R-:W-:Y:S01]  /*6d60*/  IMAD.U32 R4, RZ, RZ, UR4 ;  /* 0x00000004ff047e24 */ /* 0x008fe2000f8e00ff */
[----:B------:R-:W-:-:S04]  /*6d70*/  MOV R5, UR5 ;  /* 0x0000000500057c02 */ /* 0x000fc80008000f00 */
[----:B------:R-:W-:-:S07]  /*6d80*/  LEPC R20, `(.L_x_147) ;  /* 0x000000001014794e */ /* 0x000fce0000000000 */
[----:B-12---:R-:W-:Y:S05]  /*6d90*/  CALL.ABS.NOINC R2 ;  /* 0x0000000002007343 */ /* 0x006fea0003c00000 */
.L_x_147:
[----:B------:R-:W-:Y:S01]  /*6da0*/  HFMA2 R0, -RZ, RZ, 0, 2 ;  /* 0x00004000ff007431 */ /* 0x000fe200000001ff */
        /* <DEDUP_REMOVED lines=9> */
.L_x_148:
        /* <DEDUP_REMOVED lines=10> */
.L_x_149:
        /* <DEDUP_REMOVED lines=10> */
.L_x_150:
        /* <DEDUP_REMOVED lines=10> */
.L_x_91:
[----:B------:R-:W-:Y:S05]  /*7020*/  BSYNC.RECONVERGENT B6 ;  /* 0x0000000000067941 */ /* 0x000fea0003800200 */
.L_x_90:
[----:B-1----:R-:W1:Y:S01]  /*7030*/  S2R R0, SR_SWINHI ;  /* 0x0000000000007919 */ /* 0x002e620000002f00 */
[----:B------:R-:W-:Y:S01]  /*7040*/  IMAD.SHL.U32 R42, R16, 0x2, RZ ;  /* 0x00000002102a7824 */ /* 0x000fe200078e00ff */
[----:B------:R-:W2:Y:S04]  /*7050*/  LDCU.64 UR4, c[0x0][0x880] ;  /* 0x00011000ff0477ac */ /* 0x000ea80008000a00 */
[----:B------:R-:W-:Y:S02]  /*7060*/  LOP3.LUT R42, R42, 0xfe, RZ, 0xc0, !PT ;  /* 0x000000fe2a2a7812 */ /* 0x000fe400078ec0ff */
[----:B--2---:R-:W-:-:S04]  /*7070*/  ISETP.NE.U32.AND P6, PT, RZ, UR4, PT ;  /* 0x00000004ff007c0c */ /* 0x004fc8000bfc5070 */
[----:B------:R-:W-:Y:S02]  /*7080*/  ISETP.NE.AND.EX P6, PT, RZ, UR5, PT, P6 ;  /* 0x00000005ff007c0c */ /* 0x000fe4000bfc5360 */
[----:B------:R-:W-:Y:S02]  /*7090*/  MOV R2, R17 ;  /* 0x0000001100027202 */ /* 0x000fe40000000f00 */
[----:B-1----:R-:W-:-:S03]  /*70a0*/  MOV R3, R0 ;  /* 0x0000000000037202 */ /* 0x002fc60000000f00 */
[----:B------:R-:W-:-:S03]  /*70b0*/  IMAD.WIDE.U32 R42, R42, 0x2, R2 ;  /* 0x000000022a2a7825 */ /* 0x000fc600078e0002 */
[C---:B------:R-:W-:Y:S02]  /*70c0*/  IADD3 R3, P0, PT, R42.reuse, 0x200, RZ ;  /* 0x000002002a037810 */ /* 0x040fe40007f1e0ff */
[C---:B------:R-:W-:Y:S02]  /*70d0*/  IADD3 R5, P2, PT, R42.reuse, 0x800, RZ ;  /* 0x000008002a057810 */ /* 0x040fe40007f5e0ff */
[C---:B------:R-:W-:Y:S01]  /*70e0*/  IADD3 R7, P1, PT, R42.reuse, 0xa00, RZ ;  /* 0x00000a002a077810 */ /* 0x040fe20007f3e0ff */
[--C-:B------:R-:W-:Y:S01]  /*70f0*/  IMAD.X R77, RZ, RZ, R43.reuse, P0 ;  /* 0x000000ffff4d7224 */ /* 0x100fe200000e062b */
[C---:B------:R-:W-:Y:S01]  /*7100*/  IADD3 R9, P0, PT, R42.reuse, 0x1000, RZ ;  /* 0x000010002a097810 */ /* 0x040fe20007f1e0ff */
[--C-:B------:R-:W-:Y:S01]  /*7110*/  IMAD.X R75, RZ, RZ, R43.reuse, P2 ;  /* 0x000000ffff4b7224 */ /* 0x100fe200010e062b */
[C-C-:B------:R-:W-:Y:S01]  /*7120*/  SHF.R.U64 R11, R42.reuse, 0x3, R43.reuse ;  /* 0x000000032a0b7819 */ /* 0x140fe2000000122b */
[----:B------:R-:W-:Y:S01]  /*7130*/  IMAD.X R73, RZ, RZ, R43, P1 ;  /* 0x000000ffff497224 */ /* 0x000fe200008e062b */
[C---:B------:R-:W-:Y:S01]  /*7140*/  SHF.R.U64 R0, R3.reuse, 0x3, R77 ;  /* 0x0000000303007819 */ /* 0x040fe2000000124d */
[----:B------:R-:W-:Y:S01]  /*7150*/  IMAD.X R63, RZ, RZ, R43, P0 ;  /* 0x000000ffff3f7224 */ /* 0x000fe200000e062b */
[----:B------:R-:W-:Y:S01]  /*7160*/  LOP3.LUT R10, R42, 0x70, R11, 0x78, !PT ;  /* 0x000000702a0a7812 */ /* 0x000fe200078e780b */
[----:B------:R-:W-:Y:S01]  /*7170*/  IMAD.MOV.U32 R11, RZ, RZ, R43 ;  /* 0x000000ffff0b7224 */ /* 0x000fe200078e002b */
[----:B------:R-:W-:-:S02]  /*7180*/  LOP3.LUT R76, R3, 0x70, R0, 0x78, !PT ;  /* 0x00000070034c7812 */ /* 0x000fc400078e7800 */
[----:B------:R-:W-:Y:S02]  /*7190*/  SHF.R.U64 R0, R5, 0x3, R75 ;  /* 0x0000000305007819 */ /* 0x000fe4000000124b */
[C---:B------:R-:W-:Y:S01]  /*71a0*/  IADD3 R3, P0, PT, R42.reuse, 0x1200, RZ ;  /* 0x000012002a037810 */ /* 0x040fe20007f1e0ff */
[----:B------:R1:W-:Y:S01]  /*71b0*/  ST.E desc[UR46][R10.64], RZ ;  /* 0x000000ff0a007985 */ /* 0x0003e2000c10192e */
[----:B------:R-:W-:Y:S02]  /*71c0*/  SHF.R.U64 R4, R9, 0x3, R63 ;  /* 0x0000000309047819 */ /* 0x000fe4000000123f */
[----:B------:R-:W-:Y:S01]  /*71d0*/  LOP3.LUT R74, R5, 0x70, R0, 0x78, !PT ;  /* 0x00000070054a7812 */ /* 0x000fe200078e7800 */
[----:B------:R-:W-:Y:S01]  /*71e0*/  IMAD.X R61, RZ, RZ, R43, P0 ;  /* 0x000000ffff3d7224 */ /* 0x000fe200000e062b */
[----:B------:R-:W-:Y:S01]  /*71f0*/  SHF.R.U64 R2, R7, 0x3, R73 ;  /* 0x0000000307027819 */ /* 0x000fe20000001249 */
[----:B------:R-:W-:Y:S01]  /*7200*/  ST.E desc[UR46][R76.64], RZ ;  /* 0x000000ff4c007985 */ /* 0x000fe2000c10192e */
[----:B------:R-:W-:-:S02]  /*7210*/  IADD3 R5, P2, PT, R42, 0x1800, RZ ;  /* 0x000018002a057810 */ /* 0x000fc40007f5e0ff */
[----:B------:R-:W-:Y:S01]  /*7220*/  LOP3.LUT R62, R9, 0x70, R4, 0x78, !PT ;  /* 0x00000070093e7812 */ /* 0x000fe200078e7804 */
[----:B------:R2:W-:Y:S01]  /*7230*/  ST.E desc[UR46][R74.64], RZ ;  /* 0x000000ff4a007985 */ /* 0x0005e2000c10192e */
[----:B------:R-:W-:Y:S01]  /*7240*/  LOP3.LUT R72, R7, 0x70, R2, 0x78, !PT ;  /* 0x0000007007487812 */ /* 0x000fe200078e7802 */
[----:B------:R-:W-:Y:S01]  /*7250*/  IMAD.X R59, RZ, RZ, R43, P2 ;  /* 0x000000ffff3b7224 */ /* 0x000fe200010e062b */
[C---:B------:R-:W-:Y:S02]  /*7260*/  IADD3 R9, P0, PT, R42.reuse, 0x2000, RZ ;  /* 0x000020002a097810 */ /* 0x040fe40007f1e0ff */
[----:B------:R-:W-:Y:S01]  /*7270*/  IADD3 R7, P1, PT, R42, 0x1a00, RZ ;  /* 0x00001a002a077810 */ /* 0x000fe20007f3e0ff */
[----:B------:R-:W-:Y:S01]  /*7280*/  ST.E desc[UR46][R72.64], RZ ;  /* 0x000000ff48007985 */ /* 0x000fe2000c10192e */
[C---:B------:R-:W-:Y:S01]  /*7290*/  SHF.R.U64 R0, R3.reuse, 0x3, R61 ;  /* 0x0000000303007819 */ /* 0x040fe2000000123d */
[--C-:B------:R-:W-:Y:S02]  /*72a0*/  IMAD.X R55, RZ, RZ, R43.reuse, P0 ;  /* 0x000000ffff377224 */ /* 0x100fe400000e062b */
[----:B------:R-:W-:Y:S01]  /*72b0*/  IMAD.X R57, RZ, RZ, R43, P1 ;  /* 0x000000ffff397224 */ /* 0x000fe200008e062b */
[----:B------:R-:W-:Y:S01]  /*72c0*/  LOP3.LUT R60, R3, 0x70, R0, 0x78, !PT ;  /* 0x00000070033c7812 */ /* 0x000fe200078e7800 */
[----:B------:R-:W-:Y:S01]  /*72d0*/  ST.E desc[UR46][R62.64], RZ ;  /* 0x000000ff3e007985 */ /* 0x000fe2000c10192e */
[----:B------:R-:W-:-:S02]  /*72e0*/  SHF.R.U64 R0, R5, 0x3, R59 ;  /* 0x0000000305007819 */ /* 0x000fc4000000123b */
[C---:B------:R-:W-:Y:S01]  /*72f0*/  IADD3 R3, P0, PT, R42.reuse, 0x2200, RZ ;  /* 0x000022002a037810 */ /* 0x040fe20007f1e0ff */
[----:B------:R3:W-:Y:S01]  /*7300*/  ST.E desc[UR46][R60.64], RZ ;  /* 0x000000ff3c007985 */ /* 0x0007e2000c10192e */
[----:B------:R-:W-:Y:S02]  /*7310*/  SHF.R.U64 R4, R9, 0x3, R55 ;  /* 0x0000000309047819 */ /* 0x000fe40000001237 */
[----:B------:R-:W-:Y:S01]  /*7320*/  LOP3.LUT R58, R5, 0x70, R0, 0x78, !PT ;  /* 0x00000070053a7812 */ /* 0x000fe200078e7800 */
[----:B------:R-:W-:Y:S01]  /*7330*/  IMAD.X R53, RZ, RZ, R43, P0 ;  /* 0x000000ffff357224 */ /* 0x000fe200000e062b */
[----:B------:R-:W-:Y:S02]  /*7340*/  SHF.R.U64 R2, R7, 0x3, R57 ;  /* 0x0000000307027819 */ /* 0x000fe40000001239 */
[----:B------:R-:W-:Y:S01]  /*7350*/  IADD3 R5, P2, PT, R42, 0x2800, RZ ;  /* 0x000028002a057810 */ /* 0x000fe20007f5e0ff */
[----:B------:R-:W-:Y:S01]  /*7360*/  ST.E desc[UR46][R58.64], RZ ;  /* 0x000000ff3a007985 */ /* 0x000fe2000c10192e */
[----:B------:R-:W-:-:S02]  /*7370*/  LOP3.LUT R54, R9, 0x70, R4, 0x78, !PT ;  /* 0x0000007009367812 */ /* 0x000fc400078e7804 */
        /* <DEDUP_REMOVED lines=9> */
[----:B------:R4:W-:Y:S01]  /*7410*/  ST.E desc[UR46][R54.64], RZ ;  /* 0x000000ff36007985 */ /* 0x0009e2000c10192e */
[----:B------:R-:W-:-:S02]  /*7420*/  SHF.R.U64 R0, R5, 0x3, R51 ;  /* 0x0000000305007819 */ /* 0x000fc40000001233 */
[C---:B------:R-:W-:Y:S01]  /*7430*/  IADD3 R3, P0, PT, R42.reuse, 0x3200, RZ ;  /* 0x000032002a037810 */ /* 0x040fe20007f1e0ff */
[----:B------:R-:W-:Y:S01]  /*7440*/  ST.E desc[UR46][R52.64], RZ ;  /* 0x000000ff34007985 */ /* 0x000fe2000c10192e */
        /* <DEDUP_REMOVED lines=11> */
[----:B------:R5:W-:Y:S01]  /*7500*/  ST.E desc[UR46][R48.64], RZ ;  /* 0x000000ff30007985 */ /* 0x000be2000c10192e */
[C---:B------:R-:W-:Y:S01]  /*7510*/  SHF.R.U64 R0, R3.reuse, 0x3, R45 ;  /* 0x0000000303007819 */ /* 0x040fe2000000122d */
[--C-:B------:R-:W-:Y:S02]  /*7520*/  IMAD.X R37, RZ, RZ, R43.reuse, P0 ;  /* 0x000000ffff257224 */ /* 0x100fe400000e062b */
[----:B------:R-:W-:Y:S01]  /*7530*/  IMAD.X R39, RZ, RZ, R43, P1 ;  /* 0x000000ffff277224 */ /* 0x000fe200008e062b */
[----:B------:R-:W-:Y:S01]  /*7540*/  LOP3.LUT R44, R3, 0x70, R0, 0x78, !PT ;  /* 0x00000070032c7812 */ /* 0x000fe200078e7800 */
[----:B------:R-:W-:Y:S01]  /*7550*/  ST.E desc[UR46][R46.64], RZ ;  /* 0x000000ff2e007985 */ /* 0x000fe2000c10192e */
        /* <DEDUP_REMOVED lines=8> */
[----:B------:R5:W-:Y:S01]  /*75e0*/  ST.E desc[UR46][R40.64], RZ ;  /* 0x000000ff28007985 */ /* 0x000be2000c10192e */
        /* <DEDUP_REMOVED lines=48> */
[----:B-1----:R-:W-:Y:S01]  /*78f0*/  IMAD.X R11, RZ, RZ, R43, P1 ;  /* 0x000000ffff0b7224 */ /* 0x002fe200008e062b */
[----:B------:R-:W-:Y:S01]  /*7900*/  LOP3.LUT R14, R3, 0x70, R6, 0x78, !PT ;  /* 0x00000070030e7812 */ /* 0x000fe200078e7806 */
[----:B------:R1:W-:Y:S01]  /*7910*/  ST.E desc[UR46][R20.64], RZ ;  /* 0x000000ff14007985 */ /* 0x0003e2000c10192e */
[----:B------:R-:W-:-:S02]  /*7920*/  SHF.R.U64 R3, R0, 0x3, R13 ;  /* 0x0000000300037819 */ /* 0x000fc4000000120d */
[----:B------:R-:W-:Y:S01]  /*7930*/  IADD3 R6, P0, PT, R42, 0x7200, RZ ;  /* 0x000072002a067810 */ /* 0x000fe20007f1e0ff */
[----:B------:R1:W-:Y:S01]  /*7940*/  ST.E desc[UR46][R14.64], RZ ;  /* 0x000000ff0e007985 */ /* 0x0003e2000c10192e */
[----:B------:R-:W-:Y:S02]  /*7950*/  LOP3.LUT R12, R0, 0x70, R3, 0x78, !PT ;  /* 0x00000070000c7812 */ /* 0x000fe400078e7803 */
[----:B------:R-:W-:Y:S01]  /*7960*/  SHF.R.U64 R5, R2, 0x3, R11 ;  /* 0x0000000302057819 */ /* 0x000fe2000000120b */
[----:B------:R-:W-:Y:S01]  /*7970*/  IMAD.X R71, RZ, RZ, R43, P0 ;  /* 0x000000ffff477224 */ /* 0x000fe200000e062b */
[----:B------:R-:W-:Y:S01]  /*7980*/  IADD3 R0, P2, PT, R42, 0x7800, RZ ;  /* 0x000078002a007810 */ /* 0x000fe20007f5e0ff */
[----:B------:R1:W-:Y:S01]  /*7990*/  ST.E desc[UR46][R12.64], RZ ;  /* 0x000000ff0c007985 */ /* 0x0003e2000c10192e */
[----:B------:R-:W-:Y:S02]  /*79a0*/  LOP3.LUT R10, R2, 0x70, R5, 0x78, !PT ;  /* 0x00000070020a7812 */ /* 0x000fe400078e7805 */
[C---:B------:R-:W-:Y:S01]  /*79b0*/  IADD3 R3, P0, PT, R42.reuse, 0x400, RZ ;  /* 0x000004002a037810 */ /* 0x040fe20007f1e0ff */
[----:B------:R-:W-:Y:S01]  /*79c0*/  IMAD.X R69, RZ, RZ, R43, P2 ;  /* 0x000000ffff457224 */ /* 0x000fe200010e062b */
[----:B------:R-:W-:Y:S01]  /*79d0*/  IADD3 R2, P1, PT, R42, 0x7a00, RZ ;  /* 0x00007a002a027810 */ /* 0x000fe20007f3e0ff */
[----:B------:R1:W-:Y:S01]  /*79e0*/  ST.E desc[UR46][R10.64], RZ ;  /* 0x000000ff0a007985 */ /* 0x0003e2000c10192e */
[----:B------:R-:W-:Y:S01]  /*79f0*/  SHF.R.U64 R5, R6, 0x3, R71 ;  /* 0x0000000306057819 */ /* 0x000fe20000001247 */
[----:B------:R-:W-:Y:S01]  /*7a00*/  IMAD.X R65, RZ, RZ, R43, P0 ;  /* 0x000000ffff417224 */ /* 0x000fe200000e062b */
[----:B------:R-:W-:Y:S01]  /*7a10*/  SHF.R.U64 R7, R4, 0x3, R9 ;  /* 0x0000000304077819 */ /* 0x000fe20000001209 */
[----:B------:R-:W-:Y:S01]  /*7a20*/  IMAD.X R67, RZ, RZ, R43, P1 ;  /* 0x000000ffff437224 */ /* 0x000fe200008e062b */
[----:B------:R-:W-:-:S02]  /*7a30*/  LOP3.LUT R70, R6, 0x70, R5, 0x78, !PT ;  /* 0x0000007006467812 */ /* 0x000fc400078e7805 */
[----:B------:R-:W-:Y:S02]  /*7a40*/  SHF.R.U64 R5, R0, 0x3, R69 ;  /* 0x0000000300057819 */ /* 0x000fe40000001245 */
[----:B------:R-:W-:Y:S02]  /*7a50*/  IADD3 R6, P0, PT, R42, 0x600, RZ ;  /* 0x000006002a067810 */ /* 0x000fe40007f1e0ff */
[----:B------:R-:W-:Y:S02]  /*7a60*/  LOP3.LUT R8, R4, 0x70, R7, 0x78, !PT ;  /* 0x0000007004087812 */ /* 0x000fe400078e7807 */
[----:B------:R-:W-:Y:S01]  /*7a70*/  LOP3.LUT R68, R0, 0x70, R5, 0x78, !PT ;  /* 0x0000007000447812 */ /* 0x000fe200078e7805 */
[----:B------:R-:W-:Y:S01]  /*7a80*/  IMAD.X R85, RZ, RZ, R43, P0 ;  /* 0x000000ffff557224 */ /* 0x000fe200000e062b */
[----:B------:R-:W-:Y:S01]  /*7a90*/  SHF.R.U64 R7, R2, 0x3, R67 ;  /* 0x0000000302077819 */ /* 0x000fe20000001243 */
[----:B------:R1:W-:Y:S01]  /*7aa0*/  ST.E desc[UR46][R8.64], RZ ;  /* 0x000000ff08007985 */ /* 0x0003e2000c10192e */
[----:B------:R-:W-:-:S02]  /*7ab0*/  IADD3 R0, P2, PT, R42, 0xc00, RZ ;  /* 0x00000c002a007810 */ /* 0x000fc40007f5e0ff */
[C---:B------:R-:W-:Y:S01]  /*7ac0*/  SHF.R.U64 R4, R3.reuse, 0x3, R65 ;  /* 0x0000000303047819 */ /* 0x040fe20000001241 */
[----:B------:R1:W-:Y:S01]  /*7ad0*/  ST.E desc[UR46][R70.64], RZ ;  /* 0x000000ff46007985 */ /* 0x0003e2000c10192e */
[----:B------:R-:W-:Y:S01]  /*7ae0*/  LOP3.LUT R66, R2, 0x70, R7, 0x78, !PT ;  /* 0x0000007002427812 */ /* 0x000fe200078e7807 */
[----:B------:R-:W-:Y:S01]  /*7af0*/  IMAD.X R83, RZ, RZ, R43, P2 ;  /* 0x000000ffff537224 */ /* 0x000fe200010e062b */
[----:B------:R-:W-:Y:S01]  /*7b00*/  IADD3 R2, P1, PT, R42, 0xe00, RZ ;  /* 0x00000e002a027810 */ /* 0x000fe20007f3e0ff */
[----:B------:R1:W-:Y:S01]  /*7b10*/  ST.E desc[UR46][R68.64], RZ ;  /* 0x000000ff44007985 */ /* 0x0003e2000c10192e */
[----:B------:R-:W-:Y:S02]  /*7b20*/  SHF.R.U64 R5, R6, 0x3, R85 ;  /* 0x0000000306057819 */ /* 0x000fe40000001255 */
[----:B------:R-:W-:Y:S01]  /*7b30*/  LOP3.LUT R64, R3, 0x70, R4, 0x78, !PT ;  /* 0x0000007003407812 */ /* 0x000fe200078e7804 */
[----:B------:R-:W-:Y:S01]  /*7b40*/  IMAD.X R81, RZ, RZ, R43, P1 ;  /* 0x000000ffff517224 */ /* 0x000fe200008e062b */
[----:B------:R-:W-:Y:S01]  /*7b50*/  IADD3 R3, P0, PT, R42, 0x1400, RZ ;  /* 0x000014002a037810 */ /* 0x000fe20007f1e0ff */
[----:B------:R1:W-:Y:S01]  /*7b60*/  ST.E desc[UR46][R66.64], RZ ;  /* 0x000000ff42007985 */ /* 0x0003e2000c10192e */
[----:B------:R-:W-:-:S02]  /*7b70*/  LOP3.LUT R84, R6, 0x70, R5, 0x78, !PT ;  /* 0x0000007006547812 */ /* 0x000fc400078e7805 */
[----:B------:R-:W-:Y:S01]  /*7b80*/  SHF.R.U64 R5, R0, 0x3, R83 ;  /* 0x0000000300057819 */ /* 0x000fe20000001253 */
[----:B------:R-:W-:Y:S01]  /*7b90*/  IMAD.X R79, RZ, RZ, R43, P0 ;  /* 0x000000ffff4f7224 */ /* 0x000fe200000e062b */
[----:B------:R-:W-:Y:S01]  /*7ba0*/  SHF.R.U64 R7, R2, 0x3, R81 ;  /* 0x0000000302077819 */ /* 0x000fe20000001251 */
[----:B------:R1:W-:Y:S01]  /*7bb0*/  ST.E desc[UR46][R64.64], RZ ;  /* 0x000000ff40007985 */ /* 0x0003e2000c10192e */
[----:B------:R-:W-:Y:S02]  /*7bc0*/  LOP3.LUT R82, R0, 0x70, R5, 0x78, !PT ;  /* 0x0000007000527812 */ /* 0x000fe400078e7805 */
[----:B------:R-:W-:Y:S01]  /*7bd0*/  IADD3 R0, P0, PT, R42, 0x1600, RZ ;  /* 0x000016002a007810 */ /* 0x000fe20007f1e0ff */
[----:B------:R1:W-:Y:S01]  /*7be0*/  ST.E desc[UR46][R84.64], RZ ;  /* 0x000000ff54007985 */ /* 0x0003e2000c10192e */
[C---:B------:R-:W-:Y:S02]  /*7bf0*/  SHF.R.U64 R4, R3.reuse, 0x3, R79 ;  /* 0x0000000303047819 */ /* 0x040fe4000000124f */
[----:B------:R-:W-:Y:S01]  /*7c00*/  LOP3.LUT R80, R2, 0x70, R7, 0x78, !PT ;  /* 0x0000007002507812 */ /* 0x000fe200078e7807 */
[----:B------:R-:W-:Y:S01]  /*7c10*/  IMAD.X R7, RZ, RZ, R43, P0 ;  /* 0x000000ffff077224 */ /* 0x000fe200000e062b */
[----:B------:R-:W-:Y:S01]  /*7c20*/  IADD3 R2, P1, PT, R42, 0x1c00, RZ ;  /* 0x00001c002a027810 */ /* 0x000fe20007f3e0ff */
[----:B------:R1:W-:Y:S01]  /*7c30*/  ST.E desc[UR46][R82.64], RZ ;  /* 0x000000ff52007985 */ /* 0x0003e2000c10192e */
[----:B------:R-:W-:-:S02]  /*7c40*/  LOP3.LUT R78, R3, 0x70, R4, 0x78, !PT ;  /* 0x00000070034e7812 */ /* 0x000fc400078e7804 */
[----:B------:R-:W-:Y:S01]  /*7c50*/  IADD3 R4, P0, PT, R42, 0x1e00, RZ ;  /* 0x00001e002a047810 */ /* 0x000fe20007f1e0ff */
[----:B------:R-:W-:Y:S01]  /*7c60*/  IMAD.X R89, RZ, RZ, R43, P1 ;  /* 0x000000ffff597224 */ /* 0x000fe200008e062b */
[C---:B------:R-:W-:Y:S01]  /*7c70*/  SHF.R.U64 R3, R0.reuse, 0x3, R7 ;  /* 0x0000000300037819 */ /* 0x040fe20000001207 */
[----:B------:R1:W-:Y:S02]  /*7c80*/  ST.E desc[UR46][R80.64], RZ ;  /* 0x000000ff50007985 */ /* 0x0003e4000c10192e */
[----:B------:R-:W-:Y:S01]  /*7c90*/  IMAD.X R87, RZ, RZ, R43, P0 ;  /* 0x000000ffff577224 */ /* 0x000fe200000e062b */
[----:B------:R-:W-:Y:S01]  /*7ca0*/  LOP3.LUT R6, R0, 0x70, R3, 0x78, !PT ;  /* 0x0000007000067812 */ /* 0x000fe200078e7803 */
[----:B------:R1:W-:Y:S01]  /*7cb0*/  ST.E desc[UR46][R78.64], RZ ;  /* 0x000000ff4e007985 */ /* 0x0003e2000c10192e */
[----:B------:R-:W-:Y:S02]  /*7cc0*/  IADD3 R0, P0, PT, R42, 0x2400, RZ ;  /* 0x000024002a007810 */ /* 0x000fe40007f1e0ff */
[----:B------:R-:W-:Y:S01]  /*7cd0*/  SHF.R.U64 R3, R2, 0x3, R89 ;  /* 0x0000000302037819 */ /* 0x000fe20000001259 */
[----:B------:R1:W-:Y:S01]  /*7ce0*/  ST.E desc[UR46][R6.64], RZ ;  /* 0x000000ff06007985 */ /* 0x0003e2000c10192e */
[----:B------:R-:W-:Y:S01]  /*7cf0*/  SHF.R.U64 R5, R4, 0x3, R87 ;  /* 0x0000000304057819 */ /* 0x000fe20000001257 */
[----:B--2---:R-:W-:Y:S01]  /*7d00*/  IMAD.X R75, RZ, RZ, R43, P0 ;  /* 0x000000ffff4b7224 */ /* 0x004fe200000e062b */
[----:B------:R-:W-:-:S02]  /*7d10*/  LOP3.LUT R88, R2, 0x70, R3, 0x78, !PT ;  /* 0x0000007002587812 */ /* 0x000fc400078e7803 */
[----:B------:R-:W-:Y:S02]  /*7d20*/  IADD3 R3, P0, PT, R42, 0x2c00, RZ ;  /* 0x00002c002a037810 */ /* 0x000fe40007f1e0ff */
[----:B------:R-:W-:Y:S01]  /*7d30*/  LOP3.LUT R86, R4, 0x70, R5, 0x78, !PT ;  /* 0x0000007004567812 */ /* 0x000fe200078e7805 */
[----:B------:R1:W-:Y:S01]  /*7d40*/  ST.E desc[UR46][R88.64], RZ ;  /* 0x000000ff58007985 */ /* 0x0003e2000c10192e */
[----:B------:R-:W-:Y:S01]  /*7d50*/  SHF.R.U64 R5, R0, 0x3, R75 ;  /* 0x0000000300057819 */ /* 0x000fe2000000124b */
[----:B------:R-:W-:Y:S01]  /*7d60*/  IMAD.X R77, RZ, RZ, R43, P0 ;  /* 0x000000ffff4d7224 */ /* 0x000fe200000e062b */
[----:B------:R-:W-:Y:S01]  /*7d70*/  IADD3 R2, P1, PT, R42, 0x2600, RZ ;  /* 0x000026002a027810 */ /* 0x000fe20007f3e0ff */
[----:B------:R1:W-:Y:S01]  /*7d80*/  ST.E desc[UR46][R86.64], RZ ;  /* 0x000000ff56007985 */ /* 0x0003e2000c10192e */
[----:B------:R-:W-:Y:S02]  /*7d90*/  LOP3.LUT R74, R0, 0x70, R5, 0x78, !PT ;  /* 0x00000070004a7812 */ /* 0x000fe400078e7805 */
[----:B------:R-:W-:Y:S01]  /*7da0*/  SHF.R.U64 R0, R3, 0x3, R77 ;  /* 0x0000000303007819 */ /* 0x000fe2000000124d */
[----:B------:R-:W-:-:S02]  /*7db0*/  IMAD.X R91, RZ, RZ, R43, P1 ;  /* 0x000000ffff5b7224 */ /* 0x000fc400008e062b */
[----:B------:R1:W-:Y:S01]  /*7dc0*/  ST.E desc[UR46][R74.64], RZ ;  /* 0x000000ff4a007985 */ /* 0x0003e2000c10192e */
[----:B------:R-:W-:Y:S02]  /*7dd0*/  LOP3.LUT R76, R3, 0x70, R0, 0x78, !PT ;  /* 0x00000070034c7812 */ /* 0x000fe400078e7800 */
[----:B------:R-:W-:Y:S02]  /*7de0*/  IADD3 R0, P0, PT, R42, 0x2e00, RZ ;  /* 0x00002e002a007810 */ /* 0x000fe40007f1e0ff */
[----:B------:R-:W-:-:S03]  /*7df0*/  SHF.R.U64 R5, R2, 0x3, R91 ;  /* 0x0000000302057819 */ /* 0x000fc6000000125b */
[----:B---3--:R-:W-:Y:S01]  /*7e00*/  IMAD.X R61, RZ, RZ, R43, P0 ;  /* 0x000000ffff3d7224 */ /* 0x008fe200000e062b */
[----:B------:R-:W-:Y:S02]  /*7e10*/  IADD3 R3, P0, PT, R42, 0x3600, RZ ;  /* 0x000036002a037810 */ /* 0x000fe40007f1e0ff */
[----:B------:R-:W-:Y:S02]  /*7e20*/  LOP3.LUT R90, R2, 0x70, R5, 0x78, !PT ;  /* 0x00000070025a7812 */ /* 0x000fe400078e7805 */
[----:B------:R-:W-:Y:S01]  /*7e30*/  SHF.R.U64 R5, R0, 0x3, R61 ;  /* 0x0000000300057819 */ /* 0x000fe2000000123d */
[----:B------:R-:W-:Y:S01]  /*7e40*/  IMAD.X R63, RZ, RZ, R43, P0 ;  /* 0x000000ffff3f7224 */ /* 0x000fe200000e062b */
[----:B------:R-:W-:Y:S01]  /*7e50*/  IADD3 R2, P1, PT, R42, 0x3400, RZ ;  /* 0x000034002a027810 */ /* 0x000fe20007f3e0ff */
[----:B------:R1:W-:Y:S01]  /*7e60*/  ST.E desc[UR46][R90.64], RZ ;  /* 0x000000ff5a007985 */ /* 0x0003e2000c10192e */
[----:B------:R-:W-:Y:S02]  /*7e70*/  LOP3.LUT R60, R0, 0x70, R5, 0x78, !PT ;  /* 0x00000070003c7812 */ /* 0x000fe400078e7805 */
[C---:B------:R-:W-:Y:S01]  /*7e80*/  SHF.R.U64 R0, R3.reuse, 0x3, R63 ;  /* 0x0000000303007819 */ /* 0x040fe2000000123f */
[----:B------:R-:W-:Y:S01]  /*7e90*/  IMAD.X R73, RZ, RZ, R43, P1 ;  /* 0x000000ffff497224 */ /* 0x000fe200008e062b */
[----:B------:R1:W-:Y:S02]  /*7ea0*/  ST.E desc[UR46][R76.64], RZ ;  /* 0x000000ff4c007985 */ /* 0x0003e4000c10192e */
[----:B------:R-:W-:-:S02]  /*7eb0*/  LOP3.LUT R62, R3, 0x70, R0, 0x78, !PT ;  /* 0x00000070033e7812 */ /* 0x000fc400078e7800 */
[----:B------:R-:W-:Y:S01]  /*7ec0*/  IADD3 R0, P0, PT, R42, 0x3c00, RZ ;  /* 0x00003c002a007810 */ /* 0x000fe20007f1e0ff */
[----:B------:R1:W-:Y:S01]  /*7ed0*/  ST.E desc[UR46][R60.64], RZ ;  /* 0x000000ff3c007985 */ /* 0x0003e2000c10192e */
[----:B------:R-:W-:-:S03]  /*7ee0*/  SHF.R.U64 R5, R2, 0x3, R73 ;  /* 0x0000000302057819 */ /* 0x000fc60000001249 */
[----:B----4-:R-:W-:Y:S01]  /*7ef0*/  IMAD.X R55, RZ, RZ, R43, P0 ;  /* 0x000000ffff377224 */ /* 0x010fe200000e062b */
        /* <DEDUP_REMOVED lines=14> */
[----:B-----5:R-:W-:Y:S01]  /*7fe0*/  IMAD.X R49, RZ, RZ, R43, P0 ;  /* 0x000000ffff317224 */ /* 0x020fe200000e062b */
        /* <DEDUP_REMOVED lines=14> */
[----:B------:R-:W-:Y:S01]  /*80d0*/  IMAD.X R41, RZ, RZ, R43, P0 ;  /* 0x000000ffff297224 */ /* 0x000fe200000e062b */
        /* <DEDUP_REMOVED lines=32> */
[----:B------:R-:W-:Y:S01]  /*82e0*/  IADD3 R2, P1, PT, R42, 0x6e00, RZ ;  /* 0x00006e002a027810 */ /* 0x000fe20007f3e0ff */
[----:B------:R-:W-:Y:S01]  /*82f0*/  IMAD.X R29, RZ, RZ, R43, P0 ;  /* 0x000000ffff1d7224 */ /* 0x000fe200000e062b */
[C---:B------:R-:W-:Y:S01]  /*8300*/  SHF.R.U64 R5, R0.reuse, 0x3, R31 ;  /* 0x0000000300057819 */ /* 0x040fe2000000121f */
[----:B------:R1:W-:Y:S02]  /*8310*/  ST.E desc[UR46][R38.64], RZ ;  /* 0x000000ff26007985 */ /* 0x0003e4000c10192e */
[----:B------:R-:W-:Y:S01]  /*8320*/  IMAD.X R33, RZ, RZ, R43, P1 ;  /* 0x000000ffff217224 */ /* 0x000fe200008e062b */
[----:B------:R-:W-:Y:S01]  /*8330*/  LOP3.LUT R30, R0, 0x70, R5, 0x78, !PT ;  /* 0x00000070001e7812 */ /* 0x000fe200078e7805 */
[----:B------:R1:W-:Y:S01]  /*8340*/  ST.E desc[UR46][R36.64], RZ ;  /* 0x000000ff24007985 */ /* 0x0003e2000c10192e */
[----:B------:R-:W-:-:S02]  /*8350*/  SHF.R.U64 R0, R3, 0x3, R29 ;  /* 0x0000000303007819 */ /* 0x000fc4000000121d */
[----:B------:R-:W-:Y:S01]  /*8360*/  SHF.R.U64 R5, R2, 0x3, R33 ;  /* 0x0000000302057819 */ /* 0x000fe20000001221 */
[----:B------:R1:W-:Y:S01]  /*8370*/  ST.E desc[UR46][R30.64], RZ ;  /* 0x000000ff1e007985 */ /* 0x0003e2000c10192e */
[----:B------:R-:W-:Y:S02]  /*8380*/  LOP3.LUT R28, R3, 0x70, R0, 0x78, !PT ;  /* 0x00000070031c7812 */ /* 0x000fe400078e7800 */
[----:B------:R-:W-:Y:S02]  /*8390*/  IADD3 R0, P0, PT, R42, 0x7600, RZ ;  /* 0x000076002a007810 */ /* 0x000fe40007f1e0ff */
[----:B------:R-:W-:Y:S02]  /*83a0*/  LOP3.LUT R32, R2, 0x70, R5, 0x78, !PT ;  /* 0x0000007002207812 */ /* 0x000fe400078e7805 */
[C---:B------:R-:W-:Y:S01]  /*83b0*/  IADD3 R2, P1, PT, R42.reuse, 0x7c00, RZ ;  /* 0x00007c002a027810 */ /* 0x040fe20007f3e0ff */
[--C-:B------:R-:W-:Y:S01]  /*83c0*/  IMAD.X R23, RZ, RZ, R43.reuse, P0 ;  /* 0x000000ffff177224 */ /* 0x100fe200000e062b */
[----:B------:R-:W-:Y:S01]  /*83d0*/  IADD3 R3, P0, PT, R42, 0x7e00, RZ ;  /* 0x00007e002a037810 */ /* 0x000fe20007f1e0ff */
[----:B------:R1:W-:Y:S02]  /*83e0*/  ST.E desc[UR46][R32.64], RZ ;  /* 0x000000ff20007985 */ /* 0x0003e4000c10192e */
[----:B------:R-:W-:Y:S01]  /*83f0*/  IMAD.X R27, RZ, RZ, R43, P1 ;  /* 0x000000ffff1b7224 */ /* 0x000fe200008e062b */
[C---:B------:R-:W-:Y:S01]  /*8400*/  SHF.R.U64 R5, R0.reuse, 0x3, R23 ;  /* 0x0000000300057819 */ /* 0x040fe20000001217 */
[----:B------:R-:W-:Y:S01]  /*8410*/  IMAD.X R25, RZ, RZ, R43, P0 ;  /* 0x000000ffff197224 */ /* 0x000fe200000e062b */
[----:B------:R1:W-:Y:S02]  /*8420*/  ST.E desc[UR46][R28.64], RZ ;  /* 0x000000ff1c007985 */ /* 0x0003e4000c10192e */
[----:B------:R-:W-:-:S02]  /*8430*/  LOP3.LUT R22, R0, 0x70, R5, 0x78, !PT ;  /* 0x0000007000167812 */ /* 0x000fc400078e7805 */
[C---:B------:R-:W-:Y:S02]  /*8440*/  SHF.R.U64 R5, R2.reuse, 0x3, R27 ;  /* 0x0000000302057819 */ /* 0x040fe4000000121b */
[C---:B------:R-:W-:Y:S01]  /*8450*/  SHF.R.U64 R0, R3.reuse, 0x3, R25 ;  /* 0x0000000303007819 */ /* 0x040fe20000001219 */
[----:B------:R1:W-:Y:S01]  /*8460*/  ST.E desc[UR46][R22.64], RZ ;  /* 0x000000ff16007985 */ /* 0x0003e2000c10192e */
[----:B------:R-:W-:Y:S02]  /*8470*/  LOP3.LUT R26, R2, 0x70, R5, 0x78, !PT ;  /* 0x00000070021a7812 */ /* 0x000fe400078e7805 */
[----:B------:R-:W-:Y:S01]  /*8480*/  LOP3.LUT R24, R3, 0x70, R0, 0x78, !PT ;  /* 0x0000007003187812 */ /* 0x000fe200078e7800 */
[----:B------:R-:W2:Y:S02]  /*8490*/  S2R R2, SR_CTAID.Z ;  /* 0x0000000000027919 */ /* 0x000ea40000002700 */
[----:B------:R1:W-:Y:S01]  /*84a0*/  ST.E desc[UR46][R26.64], RZ ;  /* 0x000000ff1a007985 */ /* 0x0003e2000c10192e */
[----:B------:R-:W3:Y:S03]  /*84b0*/  S2R R0, SR_CTAID.Y ;  /* 0x0000000000007919 */ /* 0x000ee60000002600 */
[----:B------:R1:W-:Y:S01]  /*84c0*/  ST.E desc[UR46][R24.64], RZ ;  /* 0x000000ff18007985 */ /* 0x0003e2000c10192e */
[----:B------:R-:W-:Y:S05]  /*84d0*/  @!P6 BRA `(.L_x_151) ;  /* 0x000000000090e947 */ /* 0x000fea0003800000 */
[----:B------:R-:W4:Y:S01]  /*84e0*/  LDCU UR4, c[0x0][0x380] ;  /* 0x00007000ff0477ac */ /* 0x000f220008000800 */
[----:B------:R-:W-:Y:S01]  /*84f0*/  IADD3 R3, PT, PT, R18, UR37, RZ ;  /* 0x0000002512037c10 */ /* 0x000fe2000fffe0ff */
[----:B------:R-:W-:Y:S03]  /*8500*/  BSSY.RECONVERGENT B0, `(.L_x_151) ;  /* 0x0000021000007945 */ /* 0x000fe60003800200 */
[----:B----4-:R-:W-:-:S13]  /*8510*/  ISETP.GE.AND P0, PT, R3, UR4, PT ;  /* 0x0000000403007c0c */ /* 0x010fda000bf06270 */
[----:B------:R-:W-:Y:S05]  /*8520*/  @P0 BRA `(.L_x_152) ;  /* 0x0000000000780947 */ /* 0x000fea0003800000 */
[----:B------:R-:W1:Y:S01]  /*8530*/  LDCU UR4, c[0x0][0x38c] ;  /* 0x00007180ff0477ac */ /* 0x000e620008000800 */
[----:B------:R-:W2:Y:S01]  /*8540*/  LDCU UR5, c[0x0][0x890] ;  /* 0x00011200ff0577ac */ /* 0x000ea20008000800 */
[----:B------:R-:W4:Y:S01]  /*8550*/  LDCU.64 UR6, c[0x0][0x888] ;  /* 0x00011100ff0677ac */ /* 0x000f220008000a00 */
[----:B-1----:R-:W1:Y:S01]  /*8560*/  I2F.U32.RP R8, UR4 ;  /* 0x0000000400087d06 */ /* 0x002e620008209000 */
[----:B------:R-:W-:-:S07]  /*8570*/  ISETP.NE.U32.AND P0, PT, RZ, UR4, PT ;  /* 0x00000004ff007c0c */ /* 0x000fce000bf05070 */
[----:B-1----:R-:W1:Y:S02]  /*8580*/  MUFU.RCP R6, R8 ;  /* 0x0000000800067308 */ /* 0x002e640000001000 */
[----:B-1----:R-:W-:-:S06]  /*8590*/  IADD3 R6, PT, PT, R6, 0xffffffe, RZ ;  /* 0x0ffffffe06067810 */ /* 0x002fcc0007ffe0ff */
[----:B------:R-:W1:Y:S02]  /*85a0*/  F2I.FTZ.U32.TRUNC.NTZ R5, R6 ;  /* 0x0000000600057305 */ /* 0x000e64000021f000 */
[----:B-1----:R-:W-:-:S05]  /*85b0*/  IADD3 R4, PT, PT, RZ, -R5, RZ ;  /* 0x80000005ff047210 */ /* 0x002fca0007ffe0ff */
[----:B------:R-:W-:Y:S02]  /*85c0*/  IMAD R7, R4, UR4, RZ ;  /* 0x0000000404077c24 */ /* 0x000fe4000f8e02ff */
[----:B------:R-:W-:-:S05]  /*85d0*/  HFMA2 R4, -RZ, RZ, 0, 0 ;  /* 0x00000000ff047431 */ /* 0x000fca00000001ff */
[----:B------:R-:W-:-:S04]  /*85e0*/  IMAD.HI.U32 R5, R5, R7, R4 ;  /* 0x0000000705057227 */ /* 0x000fc800078e0004 */
[----:B--2---:R-:W-:Y:S02]  /*85f0*/  IMAD R4, R2, UR5, R3 ;  /* 0x0000000502047c24 */ /* 0x004fe4000f8e0203 */
[----:B---3--:R-:W-:-:S04]  /*8600*/  IMAD.HI.U32 R5, R5, R0, RZ ;  /* 0x0000000005057227 */ /* 0x008fc800078e00ff */
[----:B------:R-:W-:-:S04]  /*8610*/  IMAD.MOV R7, RZ, RZ, -R5 ;  /* 0x000000ffff077224 */ /* 0x000fc800078e0a05 */
[----:B------:R-:W-:-:S05]  /*8620*/  IMAD R7, R7, UR4, R0 ;  /* 0x0000000407077c24 */ /* 0x000fca000f8e0200 */
[----:B------:R-:W-:-:S13]  /*8630*/  ISETP.GE.U32.AND P2, PT, R7, UR4, PT ;  /* 0x0000000407007c0c */ /* 0x000fda000bf46070 */
[----:B------:R-:W-:Y:S02]  /*8640*/  @P2 IADD3 R7, PT, PT, R7, -UR4, RZ ;  /* 0x8000000407072c10 */ /* 0x000fe4000fffe0ff */
[----:B------:R-:W-:Y:S02]  /*8650*/  @P2 IADD3 R5, PT, PT, R5, 0x1, RZ ;  /* 0x0000000105052810 */ /* 0x000fe40007ffe0ff */
[----:B------:R-:W-:Y:S02]  /*8660*/  ISETP.GE.U32.AND P1, PT, R7, UR4, PT ;  /* 0x0000000407007c0c */ /* 0x000fe4000bf26070 */
[----:B------:R-:W1:Y:S11]  /*8670*/  LDC.64 R6, c[0x0][0x880] ;  /* 0x00022000ff067b82 */ /* 0x000e760000000a00 */
[----:B------:R-:W-:Y:S01]  /*8680*/  @P1 VIADD R5, R5, 0x1 ;  /* 0x0000000105051836 */ /* 0x000fe20000000000 */
[----:B------:R-:W-:-:S04]  /*8690*/  @!P0 LOP3.LUT R5, RZ, UR4, RZ, 0x33, !PT ;  /* 0x00000004ff058c12 */ /* 0x000fc8000f8e33ff */
[C---:B------:R-:W-:Y:S01]  /*86a0*/  IADD3 R3, PT, PT, -R5.reuse, RZ, RZ ;  /* 0x000000ff05037210 */ /* 0x040fe20007ffe1ff */
[----:B----4-:R-:W-:-:S04]  /*86b0*/  IMAD R5, R5, UR7, R4 ;  /* 0x0000000705057c24 */ /* 0x010fc8000f8e0204 */
[----:B------:R-:W-:Y:S01]  /*86c0*/  IMAD R4, R3, UR4, R0 ;  /* 0x0000000403047c24 */ /* 0x000fe2000f8e0200 */
[----:B------:R-:W-:-:S03]  /*86d0*/  MOV R3, 0xff800000 ;  /* 0xff80000000037802 */ /* 0x000fc60000000f00 */
[----:B------:R-:W-:-:S04]  /*86e0*/  IMAD R5, R4, UR6, R5 ;  /* 0x0000000604057c24 */ /* 0x000fc8000f8e0205 */
[----:B-1----:R-:W-:-:S05]  /*86f0*/  IMAD.WIDE.U32 R6, R5, 0x4, R6 ;  /* 0x0000000405067825 */ /* 0x002fca00078e0006 */
[----:B------:R4:W-:Y:S02]  /*8700*/  STG.E desc[UR46][R6.64], R3 ;  /* 0x0000000306007986 */ /* 0x0009e4000c10192e */
.L_x_152:
[----:B------:R-:W-:Y:S05]  /*8710*/  BSYNC.RECONVERGENT B0 ;  /* 0x0000000000007941 */ /* 0x000fea0003800200 */
.L_x_151:
[----:B------:R-:W-:-:S09]  /*8720*/  UISETP.NE.AND UP0, UPT, UR41, URZ, UPT ;  /* 0x000000ff2900728c */ /* 0x000fd2000bf05270 */
[----:B------:R-:W-:Y:S05]  /*8730*/  BRA.U UP0, `(.L_x_153) ;  /* 0x0000000100047547 */ /* 0x000fea000b800000 */
[----:B------:R-:W-:Y:S05]  /*8740*/  BPT.TRAP 0x1 ;  /* 0x000000040000795c */ /* 0x000fea0000300000 */
.L_x_153:
[C---:B-1--4-:R-:W-:Y:S01]  /*8750*/  IADD3 R7, P0, PT, R42.reuse, 0x8800, RZ ;  /* 0x000088002a077810 */ /* 0x052fe20007f1e0ff */
[----:B------:R1:W-:Y:S01]  /*8760*/  SYNCS.ARRIVE.TRANS64.A1T0 RZ, [R17+URZ+0x280b0], RZ ;  /* 0x0280b0ff11ff79a7 */ /* 0x0003e200081000ff */
[C---:B------:R-:W-:Y:S01]  /*8770*/  IADD3 R3, P2, PT, R42.reuse, 0x8000, RZ ;  /* 0x000080002a037810 */ /* 0x040fe20007f5e0ff */
[----:B------:R-:W-:Y:S01]  /*8780*/  UISETP.NE.AND UP0, UPT, UR41, URZ, UPT ;  /* 0x000000ff2900728c */ /* 0x000fe2000bf05270 */
[C---:B------:R-:W-:Y:S01]  /*8790*/  IADD3 R5, P1, PT, R42.reuse, 0x8200, RZ ;  /* 0x000082002a057810 */ /* 0x040fe20007f3e0ff */
[--C-:B------:R-:W-:Y:S01]  /*87a0*/  IMAD.X R49, RZ, RZ, R43.reuse, P0 ;  /* 0x000000ffff317224 */ /* 0x100fe200000e062b */
[----:B------:R-:W-:Y:S01]  /*87b0*/  IADD3 R9, P0, PT, R42, 0x9800, RZ ;  /* 0x000098002a097810 */ /* 0x000fe20007f1e0ff */
[--C-:B------:R-:W-:Y:S02]  /*87c0*/  IMAD.X R53, RZ, RZ, R43.reuse, P2 ;  /* 0x000000ffff357224 */ /* 0x100fe400010e062b */
[----:B------:R-:W-:Y:S01]  /*87d0*/  IMAD.X R51, RZ, RZ, R43, P1 ;  /* 0x000000ffff337224 */ /* 0x000fe200008e062b */
[----:B------:R-:W-:Y:S01]  /*87e0*/  SHF.R.U64 R8, R7, 0x3, R49 ;  /* 0x0000000307087819 */ /* 0x000fe20000001231 */
[----:B------:R-:W-:Y:S01]  /*87f0*/  IMAD.X R39, RZ, RZ, R43, P0 ;  /* 0x000000ffff277224 */ /* 0x000fe200000e062b */
[----:B------:R-:W-:-:S02]  /*8800*/  SHF.R.U64 R4, R3, 0x3, R53 ;  /* 0x0000000303047819 */ /* 0x000fc40000001235 */
[----:B------:R-:W-:Y:S02]  /*8810*/  SHF.R.U64 R6, R5, 0x3, R51 ;  /* 0x0000000305067819 */ /* 0x000fe40000001233 */
[----:B------:R-:W-:Y:S02]  /*8820*/  LOP3.LUT R48, R7, 0x70, R8, 0x78, !PT ;  /* 0x0000007007307812 */ /* 0x000fe400078e7808 */
[----:B------:R-:W-:Y:S02]  /*8830*/  LOP3.LUT R52, R3, 0x70, R4, 0x78, !PT ;  /* 0x0000007003347812 */ /* 0x000fe400078e7804 */
[----:B------:R-:W-:Y:S02]  /*8840*/  LOP3.LUT R50, R5, 0x70, R6, 0x78, !PT ;  /* 0x0000007005327812 */ /* 0x000fe400078e7806 */
[C---:B------:R-:W-:Y:S01]  /*8850*/  IADD3 R7, P1, PT, R42.reuse, 0x9200, RZ ;  /* 0x000092002a077810 */ /* 0x040fe20007f3e0ff */
[----:B------:R-:W-:Y:S01]  /*8860*/  ST.E desc[UR46][R52.64], RZ ;  /* 0x000000ff34007985 */ /* 0x000fe2000c10192e */
[----:B------:R-:W-:-:S02]  /*8870*/  IADD3 R3, P3, PT, R42, 0x8a00, RZ ;  /* 0x00008a002a037810 */ /* 0x000fc40007f7e0ff */
[----:B------:R-:W-:Y:S01]  /*8880*/  IADD3 R5, P2, PT, R42, 0x9000, RZ ;  /* 0x000090002a057810 */ /* 0x000fe20007f5e0ff */
[----:B------:R-:W-:Y:S01]  /*8890*/  IMAD.X R41, RZ, RZ, R43, P1 ;  /* 0x000000ffff297224 */ /* 0x000fe200008e062b */
[----:B------:R-:W-:Y:S01]  /*88a0*/  SHF.R.U64 R10, R9, 0x3, R39 ;  /* 0x00000003090a7819 */ /* 0x000fe20000001227 */
[--C-:B------:R-:W-:Y:S01]  /*88b0*/  IMAD.X R47, RZ, RZ, R43.reuse, P3 ;  /* 0x000000ffff2f7224 */ /* 0x100fe200018e062b */
[----:B------:R-:W-:Y:S01]  /*88c0*/  ST.E desc[UR46][R50.64], RZ ;  /* 0x000000ff32007985 */ /* 0x000fe2000c10192e */
[----:B------:R-:W-:Y:S01]  /*88d0*/  IMAD.X R45, RZ, RZ, R43, P2 ;  /* 0x000000ffff2d7224 */ /* 0x000fe200010e062b */
[----:B------:R-:W-:Y:S02]  /*88e0*/  SHF.R.U64 R8, R7, 0x3, R41 ;  /* 0x0000000307087819 */ /* 0x000fe40000001229 */
[----:B------:R-:W-:Y:S01]  /*88f0*/  SHF.R.U64 R4, R3, 0x3, R47 ;  /* 0x0000000303047819 */ /* 0x000fe2000000122f */
[----:B------:R-:W-:Y:S01]  /*8900*/  ST.E desc[UR46][R48.64], RZ ;  /* 0x000000ff30007985 */ /* 0x000fe2000c10192e */
[----:B------:R-:W-:-:S02]  /*8910*/  SHF.R.U64 R6, R5, 0x3, R45 ;  /* 0x0000000305067819 */ /* 0x000fc4000000122d */
[----:B------:R-:W-:Y:S02]  /*8920*/  LOP3.LUT R40, R7, 0x70, R8, 0x78, !PT ;  /* 0x0000007007287812 */ /* 0x000fe400078e7808 */
[----:B------:R-:W-:Y:S02]  /*8930*/  LOP3.LUT R38, R9, 0x70, R10, 0x78, !PT ;  /* 0x0000007009267812 */ /* 0x000fe400078e780a */
[----:B------:R-:W-:Y:S02]  /*8940*/  LOP3.LUT R46, R3, 0x70, R4, 0x78, !PT ;  /* 0x00000070032e7812 */ /* 0x000fe400078e7804 */
[----:B------:R-:W-:Y:S02]  /*8950*/  LOP3.LUT R44, R5, 0x70, R6, 0x78, !PT ;  /* 0x00000070052c7812 */ /* 0x000fe400078e7806 */
[C---:B------:R-:W-:Y:S01]  /*8960*/  IADD3 R7, P1, PT, R42.reuse, 0xa200, RZ ;  /* 0x0000a2002a077810 */ /* 0x040fe20007f3e0ff */
[----:B------:R-:W-:Y:S01]  /*8970*/  ST.E desc[UR46][R46.64], RZ ;  /* 0x000000ff2e007985 */ /* 0x000fe2000c10192e */
[----:B------:R-:W-:-:S02]  /*8980*/  IADD3 R9, P0, PT, R42, 0xa800, RZ ;  /* 0x0000a8002a097810 */ /* 0x000fc40007f1e0ff */
[C---:B------:R-:W-:Y:S01]  /*8990*/  IADD3 R3, P3, PT, R42.reuse, 0x9a00, RZ ;  /* 0x00009a002a037810 */ /* 0x040fe20007f7e0ff */
[--C-:B------:R-:W-:Y:S01]  /*89a0*/  IMAD.X R33, RZ, RZ, R43.reuse, P1 ;  /* 0x000000ffff217224 */ /* 0x100fe200008e062b */
[----:B------:R-:W-:Y:S01]  /*89b0*/  IADD3 R5, P2, PT, R42, 0xa000, RZ ;  /* 0x0000a0002a057810 */ /* 0x000fe20007f5e0ff */
[--C-:B------:R-:W-:Y:S01]  /*89c0*/  IMAD.X R31, RZ, RZ, R43.reuse, P0 ;  /* 0x000000ffff1f7224 */ /* 0x100fe200000e062b */
[----:B------:R-:W-:Y:S01]  /*89d0*/  ST.E desc[UR46][R44.64], RZ ;  /* 0x000000ff2c007985 */ /* 0x000fe2000c10192e */
[----:B------:R-:W-:Y:S01]  /*89e0*/  IMAD.X R37, RZ, RZ, R43, P3 ;  /* 0x000000ffff257224 */ /* 0x000fe200018e062b */
[----:B------:R-:W-:Y:S01]  /*89f0*/  SHF.R.U64 R8, R7, 0x3, R33 ;  /* 0x0000000307087819 */ /* 0x000fe20000001221 */
[----:B------:R-:W-:Y:S01]  /*8a00*/  IMAD.X R35, RZ, RZ, R43, P2 ;  /* 0x000000ffff237224 */ /* 0x000fe200010e062b */
[----:B------:R-:W-:Y:S01]  /*8a10*/  SHF.R.U64 R10, R9, 0x3, R31 ;  /* 0x00000003090a7819 */ /* 0x000fe2000000121f */
[----:B------:R-:W-:Y:S01]  /*8a20*/  ST.E desc[UR46][R40.64], RZ ;  /* 0x000000ff28007985 */ /* 0x000fe2000c10192e */
[----:B------:R-:W-:-:S02]  /*8a30*/  SHF.R.U64 R4, R3, 0x3, R37 ;  /* 0x0000000303047819 */ /* 0x000fc40000001225 */
[----:B------:R-:W-:Y:S01]  /*8a40*/  SHF.R.U64 R6, R5, 0x3, R35 ;  /* 0x0000000305067819 */ /* 0x000fe20000001223 */
[----:B------:R-:W-:Y:S01]  /*8a50*/  ST.E desc[UR46][R38.64], RZ ;  /* 0x000000ff26007985 */ /* 0x000fe2000c10192e */
[----:B------:R-:W-:Y:S02]  /*8a60*/  LOP3.LUT R32, R7, 0x70, R8, 0x78, !PT ;  /* 0x0000007007207812 */ /* 0x000fe400078e7808 */
[----:B------:R-:W-:Y:S01]  /*8a70*/  LOP3.LUT R30, R9, 0x70, R10, 0x78, !PT ;  /* 0x00000070091e7812 */ /* 0x000fe200078e780a */
[----:B------:R-:W-:Y:S01]  /*8a80*/  STL [R1+0xc8], R46 ;  /* 0x0000c82e01007387 */ /* 0x000fe20000100800 */
        /* <DEDUP_REMOVED lines=43> */
[----:B------:R4:W-:Y:S01]  /*8d40*/  ST.E desc[UR46][R20.64], RZ ;  /* 0x000000ff14007985 */ /* 0x0009e2000c10192e */
        /* <DEDUP_REMOVED lines=13> */
[----:B------:R5:W-:Y:S01]  /*8e20*/  ST.E desc[UR46][R10.64], RZ ;  /* 0x000000ff0a007985 */ /* 0x000be2000c10192e */
        /* <DEDUP_REMOVED lines=28> */
[--C-:B----4-:R-:W-:Y:S01]  /*8ff0*/  IMAD.X R21, RZ, RZ, R43.reuse, P2 ;  /* 0x000000ffff157224 */ /* 0x110fe200010e062b */
[C---:B------:R-:W-:Y:S01]  /*9000*/  IADD3 R5, P5, PT, R42.reuse, 0xf000, RZ ;  /* 0x0000f0002a057810 */ /* 0x040fe20007fbe0ff */
[----:B------:R4:W-:Y:S01]  /*9010*/  STL.64 [R1+0xb0], R8 ;  /* 0x0000b00801007387 */ /* 0x0009e20000100a00 */
[C---:B------:R-:W-:Y:S01]  /*9020*/  IADD3 R6, P4, PT, R42.reuse, 0xf200, RZ ;  /* 0x0000f2002a067810 */ /* 0x040fe20007f9e0ff */
[--C-:B------:R-:W-:Y:S01]  /*9030*/  IMAD.X R47, RZ, RZ, R43.reuse, P0 ;  /* 0x000000ffff2f7224 */ /* 0x100fe200000e062b */
[C---:B------:R-:W-:Y:S01]  /*9040*/  IADD3 R7, P3, PT, R42.reuse, 0xf800, RZ ;  /* 0x0000f8002a077810 */ /* 0x040fe20007f7e0ff */
[----:B------:R-:W-:Y:S01]  /*9050*/  STL [R1+0x4c], R21 ;  /* 0x00004c1501007387 */ /* 0x000fe20000100800 */
[C---:B-----5:R-:W-:Y:S02]  /*9060*/  IADD3 R10, P0, PT, R42.reuse, 0x8600, RZ ;  /* 0x000086002a0a7810 */ /* 0x060fe40007f1e0ff */
[C---:B------:R-:W-:Y:S01]  /*9070*/  IADD3 R14, P2, PT, R42.reuse, 0x9600, RZ ;  /* 0x000096002a0e7810 */ /* 0x040fe20007f5e0ff */
[----:B------:R5:W-:Y:S04]  /*9080*/  STL.64 [R1+0xb8], R6 ;  /* 0x0000b80601007387 */ /* 0x000be80000100a00 */
[----:B------:R-:W-:Y:S04]  /*9090*/  ST.E desc[UR46][R66.64], RZ ;  /* 0x000000ff42007985 */ /* 0x000fe8000c10192e */
[----:B------:R-:W-:Y:S04]  /*90a0*/  ST.E desc[UR46][R64.64], RZ ;  /* 0x000000ff40007985 */ /* 0x000fe8000c10192e */
[----:B------:R-:W-:Y:S04]  /*90b0*/  STL [R1+0x6c], R47 ;  /* 0x00006c2f01007387 */ /* 0x000fe80000100800 */
[----:B------:R-:W-:Y:S01]  /*90c0*/  ST.E desc[UR46][R62.64], RZ ;  /* 0x000000ff3e007985 */ /* 0x000fe2000c10192e */
[----:B----4-:R-:W-:Y:S01]  /*90d0*/  IMAD.X R9, RZ, RZ, R43, P5 ;  /* 0x000000ffff097224 */ /* 0x010fe200028e062b */
[----:B------:R-:W-:-:S04]  /*90e0*/  IADD3 R11, P5, PT, R42, 0x8c00, RZ ;  /* 0x00008c002a0b7810 */ /* 0x000fc80007fbe0ff */
[----:B------:R4:W-:Y:S01]  /*90f0*/  STL.64 [R1+0xc0], R8 ;  /* 0x0000c00801007387 */ /* 0x0009e20000100a00 */
[----:B-----5:R-:W-:-:S03]  /*9100*/  IMAD.X R7, RZ, RZ, R43, P4 ;  /* 0x000000ffff077224 */ /* 0x020fc600020e062b */
[----:B------:R5:W-:Y:S01]  /*9110*/  STL.64 [R1+0xa0], R10 ;  /* 0x0000a00a01007387 */ /* 0x000be20000100a00 */
[----:B------:R-:W-:-:S03]  /*9120*/  IADD3 R12, P4, PT, R42, 0x8e00, RZ ;  /* 0x00008e002a0c7810 */ /* 0x000fc60007f9e0ff */
[----:B------:R-:W-:Y:S01]  /*9130*/  STL [R1+0x5c], R7 ;  /* 0x00005c0701007387 */ /* 0x000fe20000100800 */
[----:B----4-:R-:W-:-:S03]  /*9140*/  IMAD.MOV.U32 R8, RZ, RZ, R46 ;  /* 0x000000ffff087224 */ /* 0x010fc600078e002e */
[----:B------:R4:W2:Y:S01]  /*9150*/  LDL.LU R46, [R1+0xc8] ;  /* 0x0000c800012e7983 */ /* 0x0008a20000300800 */
[----:B-----5:R-:W-:Y:S01]  /*9160*/  IMAD.X R11, RZ, RZ, R43, P3 ;  /* 0x000000ffff0b7224 */ /* 0x020fe200018e062b */
[----:B------:R-:W-:-:S05]  /*9170*/  IADD3 R13, P3, PT, R42, 0x9400, RZ ;  /* 0x000094002a0d7810 */ /* 0x000fca0007f7e0ff */
[----:B------:R5:W-:Y:S01]  /*9180*/  STL.64 [R1+0x90], R12 ;  /* 0x0000900c01007387 */ /* 0x000be20000100a00 */
[----:B------:R-:W-:Y:S01]  /*9190*/  IMAD.X R9, RZ, RZ, R43, P3 ;  /* 0x000000ffff097224 */ /* 0x000fe200018e062b */
[----:B------:R-:W-:-:S04]  /*91a0*/  IADD3 R21, P3, PT, R42, 0xac00, RZ ;  /* 0x0000ac002a157810 */ /* 0x000fc80007f7e0ff */
[----:B------:R3:W-:Y:S01]  /*91b0*/  STL [R1+0x24], R9 ;  /* 0x0000240901007387 */ /* 0x0007e20000100800 */
[----:B-----5:R-:W-:Y:S01]  /*91c0*/  IMAD.X R13, RZ, RZ, R43, P1 ;  /* 0x000000ffff0d7224 */ /* 0x020fe200008e062b */
[----:B------:R-:W-:Y:S01]  /*91d0*/  IADD3 R15, P1, PT, R42, 0x9c00, RZ ;  /* 0x00009c002a0f7810 */ /* 0x000fe20007f3e0ff */
[----:B---3--:R-:W-:-:S03]  /*91e0*/  IMAD.MOV.U32 R9, RZ, RZ, R47 ;  /* 0x000000ffff097224 */ /* 0x008fc600078e002f */
[----:B------:R3:W-:Y:S04]  /*91f0*/  STL.64 [R1+0xa8], R12 ;  /* 0x0000a80c01007387 */ /* 0x0007e80000100a00 */
[----:B------:R5:W-:Y:S01]  /*9200*/  STL.64 [R1+0x78], R14 ;  /* 0x0000780e01007387 */ /* 0x000be20000100a00 */
[----:B---3--:R-:W-:Y:S01]  /*9210*/  IMAD.X R13, RZ, RZ, R43, P0 ;  /* 0x000000ffff0d7224 */ /* 0x008fe200000e062b */
[C---:B------:R-:W-:Y:S01]  /*9220*/  IADD3 R16, P0, PT, R42.reuse, 0x9e00, RZ ;  /* 0x00009e002a107810 */ /* 0x040fe20007f1e0ff */
[----:B------:R-:W-:Y:S02]  /*9230*/  IMAD.MOV.U32 R9, RZ, RZ, R47 ;  /* 0x000000ffff097224 */ /* 0x000fe400078e002f */
[----:B-----5:R-:W-:Y:S01]  /*9240*/  IMAD.X R15, RZ, RZ, R43, P5 ;  /* 0x000000ffff0f7224 */ /* 0x020fe200028e062b */
[----:B------:R3:W-:Y:S01]  /*9250*/  STL [R1+0x3c], R13 ;  /* 0x00003c0d01007387 */ /* 0x0007e20000100800 */
[----:B------:R-:W-:-:S02]  /*9260*/  IADD3 R19, P5, PT, R42, 0xa400, RZ ;  /* 0x0000a4002a137810 */ /* 0x000fc40007fbe0ff */
[C---:B------:R-:W-:Y:S01]  /*9270*/  SHF.R.U64 R4, R3.reuse, 0x3, R9 ;  /* 0x0000000303047819 */ /* 0x040fe20000001209 */
[----:B------:R5:W-:Y:S04]  /*9280*/  STL.64 [R1+0x98], R14 ;  /* 0x0000980e01007387 */ /* 0x000be80000100a00 */
[----:B------:R1:W-:Y:S04]  /*9290*/  STL.64 [R1+0x80], R16 ;  /* 0x0000801001007387 */ /* 0x0003e80000100a00 */
[----:B---3--:R4:W3:Y:S01]  /*92a0*/  LDL.64 R12, [R1+0x58] ;  /* 0x00005800010c7983 */ /* 0x0088e20000100a00 */
[----:B------:R-:W-:-:S03]  /*92b0*/  LOP3.LUT R8, R3, 0x70, R4, 0x78, !PT ;  /* 0x0000007003087812 */ /* 0x000fc600078e7804 */
[----:B------:R-:W-:Y:S01]  /*92c0*/  STL.64 [R1+0x88], R18 ;  /* 0x0000881201007387 */ /* 0x000fe20000100a00 */
[----:B-----5:R-:W-:-:S03]  /*92d0*/  IMAD.X R15, RZ, RZ, R43, P2 ;  /* 0x000000ffff0f7224 */ /* 0x020fc600010e062b */
[----:B------:R5:W-:Y:S01]  /*92e0*/  STL [R1+0x68], R8 ;  /* 0x0000680801007387 */ /* 0x000be20000100800 */
[----:B-1----:R-:W-:Y:S01]  /*92f0*/  IMAD.X R17, RZ, RZ, R43, P4 ;  /* 0x000000ffff117224 */ /* 0x002fe200020e062b */
[----:B------:R-:W-:Y:S01]  /*9300*/  IADD3 R20, P4, PT, R42, 0xa600, RZ ;  /* 0x0000a6002a147810 */ /* 0x000fe20007f9e0ff */
[----:B---3--:R-:W-:Y:S01]  /*9310*/  IMAD.MOV.U32 R13, RZ, RZ, R7 ;  /* 0x000000ffff0d7224 */ /* 0x008fe200078e0007 */
[----:B-----5:R-:W3:Y:S04]  /*9320*/  LDL.LU.64 R8, [R1+0xc0] ;  /* 0x0000c00001087983 */ /* 0x020ee80000300a00 */
[----:B------:R-:W5:Y:S04]  /*9330*/  LDL.LU.64 R6, [R1+0xb8] ;  /* 0x0000b80001067983 */ /* 0x000f680000300a00 */
[----:B------:R1:W-:Y:S04]  /*9340*/  STL [R1+0x1c], R15 ;  /* 0x00001c0f01007387 */ /* 0x0003e80000100800 */
[----:B------:R-:W4:Y:S04]  /*9350*/  LDL.64 R18, [R1+0x38] ;  /* 0x0000380001127983 */ /* 0x000f280000100a00 */
[----:B------:R-:W-:Y:S04]  /*9360*/  STL [R1+0x2c], R17 ;  /* 0x00002c1101007387 */ /* 0x000fe80000100800 */
[----:B-1----:R-:W2:Y:S01]  /*9370*/  LDL.64 R14, [R1+0x48] ;  /* 0x00004800010e7983 */ /* 0x002ea20000100a00 */
[----:B---3--:R-:W-:-:S04]  /*9380*/  SHF.R.U64 R4, R5, 0x3, R9 ;  /* 0x0000000305047819 */ /* 0x008fc80000001209 */
[----:B------:R-:W-:Y:S02]  /*9390*/  LOP3.LUT R8, R5, 0x70, R4, 0x78, !PT ;  /* 0x0000007005087812 */ /* 0x000fe400078e7804 */
[----:B-----5:R-:W-:-:S03]  /*93a0*/  SHF.R.U64 R3, R6, 0x3, R13 ;  /* 0x0000000306037819 */ /* 0x020fc6000000120d */
[----:B------:R1:W-:Y:S01]  /*93b0*/  STL.64 [R1+0x60], R8 ;  /* 0x0000600801007387 */ /* 0x0003e20000100a00 */
[----:B------:R-:W-:-:S05]  /*93c0*/  LOP3.LUT R12, R6, 0x70, R3, 0x78, !PT ;  /* 0x00000070060c7812 */ /* 0x000fca00078e7803 */
[----:B------:R3:W-:Y:S04]  /*93d0*/  STL [R1+0x58], R12 ;  /* 0x0000580c01007387 */ /* 0x0007e80000100800 */
[----:B-1----:R-:W5:Y:S04]  /*93e0*/  LDL.LU.64 R8, [R1+0xb0] ;  /* 0x0000b00001087983 */ /* 0x002f680000300a00 */
[----:B---3--:R-:W3:Y:S01]  /*93f0*/  LDL.LU.64 R12, [R1+0xa8] ;  /* 0x0000a800010c7983 */ /* 0x008ee20000300a00 */
[----:B------:R-:W-:-:S04]  /*9400*/  SHF.R.U64 R4, R7, 0x3, R11 ;  /* 0x0000000307047819 */ /* 0x000fc8000000120b */
[----:B------:R-:W-:Y:S01]  /*9410*/  LOP3.LUT R10, R7, 0x70, R4, 0x78, !PT ;  /* 0x00000070070a7812 */ /* 0x000fe200078e7804 */
[----:B--2---:R-:W-:Y:S01]  /*9420*/  IMAD.MOV.U32 R5, RZ, RZ, R15 ;  /* 0x000000ffff057224 */ /* 0x004fe200078e000f */
[----:B------:R-:W2:Y:S04]  /*9430*/  LDL.LU.64 R6, [R1+0x18] ;  /* 0x0000180001067983 */ /* 0x000ea80000300a00 */
[----:B------:R1:W-:Y:S01]  /*9440*/  STL.64 [R1+0x50], R10 ;  /* 0x0000500a01007387 */ /* 0x0003e20000100a00 */
[----:B------:R-:W-:-:S03]  /*9450*/  IMAD.MOV.U32 R4, RZ, RZ, R14 ;  /* 0x000000ffff047224 */ /* 0x000fc600078e000e */
[----:B-1----:R-:W4:Y:S01]  /*9460*/  LDL.LU.64 R10, [R1+0xa0] ;  /* 0x0000a000010a7983 */ /* 0x002f220000300a00 */
[----:B-----5:R-:W-:-:S03]  /*9470*/  SHF.R.U64 R3, R8, 0x3, R15 ;  /* 0x0000000308037819 */ /* 0x020fc6000000120f */
[----:B------:R-:W5:Y:S01]  /*9480*/  LDL.LU.64 R14, [R1+0x98] ;  /* 0x00009800010e7983 */ /* 0x000f620000300a00 */
[----:B------:R-:W-:-:S05]  /*9490*/  LOP3.LUT R4, R8, 0x70, R3, 0x78, !PT ;  /* 0x0000007008047812 */ /* 0x000fca00078e7803 */
[----:B------:R3:W-:Y:S02]  /*94a0*/  STL [R1+0x48], R4 ;  /* 0x0000480401007387 */ /* 0x0007e40000100800 */
[----:B---3--:R-:W-:-:S04]  /*94b0*/  SHF.R.U64 R4, R9, 0x3, R13 ;  /* 0x0000000309047819 */ /* 0x008fc8000000120d */
[----:B------:R-:W-:Y:S02]  /*94c0*/  LOP3.LUT R12, R9, 0x70, R4, 0x78, !PT ;  /* 0x00000070090c7812 */ /* 0x000fe400078e7804 */
[----:B------:R-:W3:Y:S04]  /*94d0*/  LDL.LU.64 R8, [R1+0x20] ;  /* 0x0000200001087983 */ /* 0x000ee80000300a00 */
[----:B------:R1:W-:Y:S04]  /*94e0*/  STL.64 [R1+0x40], R12 ;  /* 0x0000400c01007387 */ /* 0x0003e80000100a00 */
[----:B-1----:R-:W2:Y:S01]  /*94f0*/  LDL.LU.64 R12, [R1+0x90] ;  /* 0x00009000010c7983 */ /* 0x002ea20000300a00 */
[----:B----4-:R-:W-:Y:S01]  /*9500*/  SHF.R.U64 R3, R10, 0x3, R19 ;  /* 0x000000030a037819 */ /* 0x010fe20000001213 */
[----:B------:R-:W-:-:S03]  /*9510*/  IMAD.MOV.U32 R4, RZ, RZ, R18 ;  /* 0x000000ffff047224 */ /* 0x000fc600078e0012 */
[----:B------:R-:W-:-:S05]  /*9520*/  LOP3.LUT R4, R10, 0x70, R3, 0x78, !PT ;  /* 0x000000700a047812 */ /* 0x000fca00078e7803 */
[----:B------:R5:W-:Y:S01]  /*9530*/  STL [R1+0x38], R4 ;  /* 0x0000380401007387 */ /* 0x000be20000100800 */
[----:B------:R-:W-:-:S03]  /*9540*/  IMAD.MOV.U32 R5, RZ, RZ, R19 ;  /* 0x000000ffff057224 */ /* 0x000fc600078e0013 */
[----:B------:R-:W4:Y:S01]  /*9550*/  LDL.LU.64 R18, [R1+0x88] ;  /* 0x0000880001127983 */ /* 0x000f220000300a00 */
[----:B-----5:R-:W-:-:S04]  /*9560*/  SHF.R.U64 R4, R11, 0x3, R15 ;  /* 0x000000030b047819 */ /* 0x020fc8000000120f */
[----:B------:R-:W-:Y:S02]  /*9570*/  LOP3.LUT R14, R11, 0x70, R4, 0x78, !PT ;  /* 0x000000700b0e7812 */ /* 0x000fe400078e7804 */
[----:B------:R-:W5:Y:S04]  /*9580*/  LDL.LU.64 R10, [R1+0x28] ;  /* 0x00002800010a7983 */ /* 0x000f680000300a00 */
[----:B------:R1:W-:Y:S04]  /*9590*/  STL.64 [R1+0x30], R14 ;  /* 0x0000300e01007387 */ /* 0x0003e80000100a00 */
[----:B-1----:R-:W4:Y:S01]  /*95a0*/  LDL.LU.64 R14, [R1+0x78] ;  /* 0x00007800010e7983 */ /* 0x002f220000300a00 */
[----:B--2---:R-:W-:-:S03]  /*95b0*/  SHF.R.U64 R3, R12, 0x3, R17 ;  /* 0x000000030c037819 */ /* 0x004fc60000001211 */
[----:B------:R-:W2:Y:S01]  /*95c0*/  LDL.LU.64 R16, [R1+0x80] ;  /* 0x0000800001107983 */ /* 0x000ea20000300a00 */
[----:B------:R-:W-:Y:S01]  /*95d0*/  IMAD.X R93, RZ, RZ, R43, P1 ;  /* 0x000000ffff5d7224 */ /* 0x000fe200008e062b */
[C---:B---3--:R-:W-:Y:S01]  /*95e0*/  SHF.R.U64 R4, R13.reuse, 0x3, R9 ;  /* 0x000000030d047819 */ /* 0x048fe20000001209 */
[--C-:B------:R-:W-:Y:S02]  /*95f0*/  IMAD.X R91, RZ, RZ, R43.reuse, P0 ;  /* 0x000000ffff5b7224 */ /* 0x100fe400000e062b */
[--C-:B------:R-:W-:Y:S01]  /*9600*/  IMAD.X R89, RZ, RZ, R43.reuse, P5 ;  /* 0x000000ffff597224 */ /* 0x100fe200028e062b */
[----:B------:R-:W-:Y:S01]  /*9610*/  LOP3.LUT R8, R13, 0x70, R4, 0x78, !PT ;  /* 0x000000700d087812 */ /* 0x000fe200078e7804 */
[--C-:B------:R-:W-:Y:S01]  /*9620*/  IMAD.X R87, RZ, RZ, R43.reuse, P4 ;  /* 0x000000ffff577224 */ /* 0x100fe200020e062b */
[C---:B------:R-:W-:Y:S01]  /*9630*/  IADD3 R22, P2, PT, R42.reuse, 0xae00, RZ ;  /* 0x0000ae002a167810 */ /* 0x040fe20007f5e0ff */
[----:B------:R-:W-:Y:S01]  /*9640*/  IMAD.X R85, RZ, RZ, R43, P3 ;  /* 0x000000ffff557224 */ /* 0x000fe200018e062b */
[----:B------:R-:W-:-:S02]  /*9650*/  IADD3 R23, P1, PT, R42, 0xb400, RZ ;  /* 0x0000b4002a177810 */ /* 0x000fc40007f3e0ff */
[C---:B------:R-:W-:Y:S01]  /*9660*/  IADD3 R24, P0, PT, R42.reuse, 0xb600, RZ ;  /* 0x0000b6002a187810 */ /* 0x040fe20007f1e0ff */
[--C-:B------:R-:W-:Y:S01]  /*9670*/  IMAD.X R83, RZ, RZ, R43.reuse, P2 ;  /* 0x000000ffff537224 */ /* 0x100fe200010e062b */
        /* <DEDUP_REMOVED lines=12> */
[----:B------:R-:W-:Y:S01]  /*9740*/  IADD3 R31, P5, PT, R42, 0xd400, RZ ;  /* 0x0000d4002a1f7810 */ /* 0x000fe20007fbe0ff */
[----:B------:R-:W-:-:S02]  /*9750*/  IMAD.X R69, RZ, RZ, R43, P1 ;  /* 0x000000ffff457224 */ /* 0x000fc400008e062b */
[--C-:B------:R-:W-:Y:S02]  /*9760*/  IMAD.X R67, RZ, RZ, R43.reuse, P0 ;  /* 0x000000ffff437224 */ /* 0x100fe400000e062b */
[----:B------:R-:W-:Y:S01]  /*9770*/  IMAD.X R65, RZ, RZ, R43, P5 ;  /* 0x000000ffff417224 */ /* 0x000fe200028e062b */
[----:B-----5:R-:W-:Y:S02]  /*9780*/  LOP3.LUT R10, R12, 0x70, R3, 0x78, !PT ;  /* 0x000000700c0a7812 */ /* 0x020fe400078e7803 */
[----:B------:R-:W3:Y:S01]  /*9790*/  LDL.LU.64 R12, [R1+0x30] ;  /* 0x00003000010c7983 */ /* 0x000ee20000300a00 */
[C---:B----4-:R-:W-:Y:S02]  /*97a0*/  SHF.R.U64 R3, R14.reuse, 0x3, R7 ;  /* 0x000000030e037819 */ /* 0x050fe40000001207 */
[----:B------:R-:W-:Y:S02]  /*97b0*/  SHF.R.U64 R4, R15, 0x3, R93 ;  /* 0x000000030f047819 */ /* 0x000fe4000000125d */
[----:B------:R-:W-:-:S02]  /*97c0*/  LOP3.LUT R6, R14, 0x70, R3, 0x78, !PT ;  /* 0x000000700e067812 */ /* 0x000fc400078e7803 */
[----:B------:R-:W-:Y:S02]  /*97d0*/  LOP3.LUT R92, R15, 0x70, R4, 0x78, !PT ;  /* 0x000000700f5c7812 */ /* 0x000fe400078e7804 */
[C---:B------:R-:W-:Y:S01]  /*97e0*/  SHF.R.U64 R4, R19.reuse, 0x3, R89 ;  /* 0x0000000313047819 */ /* 0x040fe20000001259 */
[----:B------:R-:W4:Y:S03]  /*97f0*/  LDL.LU.64 R14, [R1+0x38] ;  /* 0x00003800010e7983 */ /* 0x000f260000300a00 */
[----:B------:R-:W-:Y:S02]  /*9800*/  LOP3.LUT R88, R19, 0x70, R4, 0x78, !PT ;  /* 0x0000007013587812 */ /* 0x000fe400078e7804 */
[----:B------:R-:W-:-:S04]  /*9810*/  SHF.R.U64 R4, R21, 0x3, R85 ;  /* 0x0000000315047819 */ /* 0x000fc80000001255 */
[----:B------:R-:W-:Y:S02]  /*9820*/  LOP3.LUT R84, R21, 0x70, R4, 0x78, !PT ;  /* 0x0000007015547812 */ /* 0x000fe400078e7804 */
[----:B------:R-:W-:Y:S02]  /*9830*/  SHF.R.U64 R4, R23, 0x3, R81 ;  /* 0x0000000317047819 */ /* 0x000fe40000001251 */
[----:B--2---:R-:W-:-:S04]  /*9840*/  SHF.R.U64 R3, R16, 0x3, R91 ;  /* 0x0000000310037819 */ /* 0x004fc8000000125b */
[----:B------:R-:W-:Y:S02]  /*9850*/  LOP3.LUT R90, R16, 0x70, R3, 0x78, !PT ;  /* 0x00000070105a7812 */ /* 0x000fe400078e7803 */
[----:B------:R-:W-:-:S04]  /*9860*/  SHF.R.U64 R3, R20, 0x3, R87 ;  /* 0x0000000314037819 */ /* 0x000fc80000001257 */
[----:B------:R-:W-:Y:S02]  /*9870*/  LOP3.LUT R86, R20, 0x70, R3, 0x78, !PT ;  /* 0x0000007014567812 */ /* 0x000fe400078e7803 */
[C---:B------:R-:W-:Y:S01]  /*9880*/  SHF.R.U64 R3, R22.reuse, 0x3, R83 ;  /* 0x0000000316037819 */ /* 0x040fe20000001253 */
[----:B------:R-:W2:Y:S01]  /*9890*/  LDL.LU.64 R20, [R1+0x40] ;  /* 0x0000400001147983 */ /* 0x000ea20000300a00 */
[----:B------:R-:W-:Y:S02]  /*98a0*/  LOP3.LUT R80, R23, 0x70, R4, 0x78, !PT ;  /* 0x0000007017507812 */ /* 0x000fe400078e7804 */
[----:B------:R-:W-:Y:S02]  /*98b0*/  LOP3.LUT R82, R22, 0x70, R3, 0x78, !PT ;  /* 0x0000007016527812 */ /* 0x000fe400078e7803 */
[----:B------:R-:W-:Y:S01]  /*98c0*/  SHF.R.U64 R3, R24, 0x3, R79 ;  /* 0x0000000318037819 */ /* 0x000fe2000000124f */
[----:B------:R-:W5:Y:S01]  /*98d0*/  LDL.LU.64 R22, [R1+0x48] ;  /* 0x0000480001167983 */ /* 0x000f620000300a00 */
[----:B------:R-:W-:-:S02]  /*98e0*/  SHF.R.U64 R4, R25, 0x3, R77 ;  /* 0x0000000319047819 */ /* 0x000fc4000000124d */
[----:B------:R-:W-:Y:S02]  /*98f0*/  LOP3.LUT R78, R24, 0x70, R3, 0x78, !PT ;  /* 0x00000070184e7812 */ /* 0x000fe400078e7803 */
[----:B------:R-:W-:Y:S02]  /*9900*/  LOP3.LUT R76, R25, 0x70, R4, 0x78, !PT ;  /* 0x00000070194c7812 */ /* 0x000fe400078e7804 */
[C---:B------:R-:W-:Y:S01]  /*9910*/  SHF.R.U64 R3, R26.reuse, 0x3, R75 ;  /* 0x000000031a037819 */ /* 0x040fe2000000124b */
[----:B------:R-:W3:Y:S01]  /*9920*/  LDL.LU.64 R24, [R1+0x50] ;  /* 0x0000500001187983 */ /* 0x000ee20000300a00 */
[C---:B------:R-:W-:Y:S02]  /*9930*/  SHF.R.U64 R4, R27.reuse, 0x3, R73 ;  /* 0x000000031b047819 */ /* 0x040fe40000001249 */
[----:B------:R-:W-:Y:S02]  /*9940*/  LOP3.LUT R74, R26, 0x70, R3, 0x78, !PT ;  /* 0x000000701a4a7812 */ /* 0x000fe400078e7803 */
[----:B------:R-:W-:-:S02]  /*9950*/  LOP3.LUT R72, R27, 0x70, R4, 0x78, !PT ;  /* 0x000000701b487812 */ /* 0x000fc400078e7804 */
[C---:B------:R-:W-:Y:S01]  /*9960*/  SHF.R.U64 R3, R28.reuse, 0x3, R71 ;  /* 0x000000031c037819 */ /* 0x040fe20000001247 */
[----:B------:R-:W4:Y:S01]  /*9970*/  LDL.LU.64 R26, [R1+0x58] ;  /* 0x00005800011a7983 */ /* 0x000f220000300a00 */
[C---:B------:R-:W-:Y:S02]  /*9980*/  SHF.R.U64 R4, R29.reuse, 0x3, R69 ;  /* 0x000000031d047819 */ /* 0x040fe40000001245 */
[----:B------:R-:W-:Y:S02]  /*9990*/  LOP3.LUT R70, R28, 0x70, R3, 0x78, !PT ;  /* 0x000000701c467812 */ /* 0x000fe400078e7803 */
[----:B------:R-:W-:Y:S02]  /*99a0*/  LOP3.LUT R68, R29, 0x70, R4, 0x78, !PT ;  /* 0x000000701d447812 */ /* 0x000fe400078e7804 */
[----:B------:R-:W-:Y:S01]  /*99b0*/  SHF.R.U64 R3, R30, 0x3, R67 ;  /* 0x000000031e037819 */ /* 0x000fe20000001243 */
[----:B------:R-:W2:Y:S01]  /*99c0*/  LDL.LU.64 R28, [R1+0x60] ;  /* 0x00006000011c7983 */ /* 0x000ea20000300a00 */
[----:B------:R-:W-:-:S02]  /*99d0*/  SHF.R.U64 R4, R31, 0x3, R65 ;  /* 0x000000031f047819 */ /* 0x000fc40000001241 */
[----:B------:R-:W-:Y:S02]  /*99e0*/  LOP3.LUT R66, R30, 0x70, R3, 0x78, !PT ;  /* 0x000000701e427812 */ /* 0x000fe400078e7803 */
[----:B------:R-:W-:Y:S02]  /*99f0*/  LOP3.LUT R64, R31, 0x70, R4, 0x78, !PT ;  /* 0x000000701f407812 */ /* 0x000fe400078e7804 */
[----:B------:R-:W5:Y:S01]  /*9a00*/  LDL.LU.64 R30, [R1+0x68] ;  /* 0x00006800011e7983 */ /* 0x000f620000300a00 */
[C---:B------:R-:W-:Y:S02]  /*9a10*/  IADD3 R32, P4, PT, R42.reuse, 0xd600, RZ ;  /* 0x0000d6002a207810 */ /* 0x040fe40007f9e0ff */
[C---:B------:R-:W-:Y:S02]  /*9a20*/  IADD3 R33, P3, PT, R42.reuse, 0xdc00, RZ ;  /* 0x0000dc002a217810 */ /* 0x040fe40007f7e0ff */
[C---:B------:R-:W-:Y:S01]  /*9a30*/  IADD3 R34, P2, PT, R42.reuse, 0xde00, RZ ;  /* 0x0000de002a227810 */ /* 0x040fe20007f5e0ff */
[--C-:B------:R-:W-:Y:S01]  /*9a40*/  IMAD.X R63, RZ, RZ, R43.reuse, P4 ;  /* 0x000000ffff3f7224 */ /* 0x100fe200020e062b */
[C---:B------:R-:W-:Y:S01]  /*9a50*/  IADD3 R35, P1, PT, R42.reuse, 0xe400, RZ ;  /* 0x0000e4002a237810 */ /* 0x040fe20007f3e0ff */
[--C-:B------:R-:W-:Y:S01]  /*9a60*/  IMAD.X R61, RZ, RZ, R43.reuse, P3 ;  /* 0x000000ffff3d7224 */ /* 0x100fe200018e062b */
[----:B------:R-:W-:Y:S01]  /*9a70*/  IADD3 R36, P0, PT, R42, 0xe600, RZ ;  /* 0x0000e6002a247810 */ /* 0x000fe20007f1e0ff */
[----:B------:R-:W-:Y:S01]  /*9a80*/  IMAD.X R59, RZ, RZ, R43, P2 ;  /* 0x000000ffff3b7224 */ /* 0x000fe200010e062b */
[----:B------:R-:W-:Y:S01]  /*9a90*/  SHF.R.U64 R3, R32, 0x3, R63 ;  /* 0x0000000320037819 */ /* 0x000fe2000000123f */
[--C-:B------:R-:W-:Y:S01]  /*9aa0*/  IMAD.X R57, RZ, RZ, R43.reuse, P1 ;  /* 0x000000ffff397224 */ /* 0x100fe200008e062b */
[----:B------:R-:W-:Y:S01]  /*9ab0*/  IADD3 R37, P5, PT, R42, 0xec00, RZ ;  /* 0x0000ec002a257810 */ /* 0x000fe20007fbe0ff */
[----:B------:R-:W-:Y:S01]  /*9ac0*/  IMAD.X R55, RZ, RZ, R43, P0 ;  /* 0x000000ffff377224 */ /* 0x000fe200000e062b */
[----:B------:R-:W-:-:S02]  /*9ad0*/  LOP3.LUT R62, R32, 0x70, R3, 0x78, !PT ;  /* 0x00000070203e7812 */ /* 0x000fc400078e7803 */
[C---:B------:R-:W-:Y:S02]  /*9ae0*/  SHF.R.U64 R4, R33.reuse, 0x3, R61 ;  /* 0x0000000321047819 */ /* 0x040fe4000000123d */
[----:B------:R-:W-:Y:S02]  /*9af0*/  IADD3 R38, P4, PT, R42, 0xee00, RZ ;  /* 0x0000ee002a267810 */ /* 0x000fe40007f9e0ff */
[----:B------:R-:W-:Y:S01]  /*9b00*/  SHF.R.U64 R3, R34, 0x3, R59 ;  /* 0x0000000322037819 */ /* 0x000fe2000000123b */
[--C-:B------:R-:W-:Y:S01]  /*9b10*/  IMAD.X R53, RZ, RZ, R43.reuse, P5 ;  /* 0x000000ffff357224 */ /* 0x100fe200028e062b */
[----:B------:R-:W-:Y:S01]  /*9b20*/  LOP3.LUT R60, R33, 0x70, R4, 0x78, !PT ;  /* 0x00000070213c7812 */ /* 0x000fe200078e7804 */
[----:B------:R-:W-:Y:S01]  /*9b30*/  IMAD.X R51, RZ, RZ, R43, P4 ;  /* 0x000000ffff337224 */ /* 0x000fe200020e062b */
[----:B------:R-:W-:Y:S02]  /*9b40*/  IADD3 R39, P3, PT, R42, 0xf400, RZ ;  /* 0x0000f4002a277810 */ /* 0x000fe40007f7e0ff */
        /* <DEDUP_REMOVED lines=11> */
[C---:B------:R-:W-:Y:S01]  /*9c00*/  SHF.R.U64 R3, R38.reuse, 0x3, R51 ;  /* 0x0000000326037819 */ /* 0x040fe20000001233 */
[--C-:B------:R-:W-:Y:S01]  /*9c10*/  IMAD.X R45, RZ, RZ, R43.reuse, P1 ;  /* 0x000000ffff2d7224 */ /* 0x100fe200008e062b */
[----:B------:R-:W-:Y:S01]  /*9c20*/  LOP3.LUT R52, R37, 0x70, R4, 0x78, !PT ;  /* 0x0000007025347812 */ /* 0x000fe200078e7804 */
[----:B------:R-:W-:Y:S01]  /*9c30*/  IMAD.X R43, RZ, RZ, R43, P0 ;  /* 0x000000ffff2b7224 */ /* 0x000fe200000e062b */
[----:B------:R-:W-:Y:S02]  /*9c40*/  LOP3.LUT R50, R38, 0x70, R3, 0x78, !PT ;  /* 0x0000007026327812 */ /* 0x000fe400078e7803 */
[----:B------:R-:W-:-:S02]  /*9c50*/  SHF.R.U64 R4, R39, 0x3, R49 ;  /* 0x0000000327047819 */ /* 0x000fc40000001231 */
[C---:B------:R-:W-:Y:S02]  /*9c60*/  SHF.R.U64 R3, R40.reuse, 0x3, R47 ;  /* 0x0000000328037819 */ /* 0x040fe4000000122f */
[----:B------:R-:W-:Y:S02]  /*9c70*/  LOP3.LUT R48, R39, 0x70, R4, 0x78, !PT ;  /* 0x0000007027307812 */ /* 0x000fe400078e7804 */
[----:B------:R-:W-:Y:S02]  /*9c80*/  LOP3.LUT R46, R40, 0x70, R3, 0x78, !PT ;  /* 0x00000070282e7812 */ /* 0x000fe400078e7803 */
[C---:B------:R-:W-:Y:S02]  /*9c90*/  SHF.R.U64 R4, R41.reuse, 0x3, R45 ;  /* 0x0000000329047819 */ /* 0x040fe4000000122d */
[----:B------:R-:W-:Y:S02]  /*9ca0*/  SHF.R.U64 R3, R42, 0x3, R43 ;  /* 0x000000032a037819 */ /* 0x000fe4000000122b */
[----:B------:R-:W-:-:S02]  /*9cb0*/  LOP3.LUT R44, R41, 0x70, R4, 0x78, !PT ;  /* 0x00000070292c7812 */ /* 0x000fc400078e7804 */
[----:B------:R-:W-:Y:S01]  /*9cc0*/  LOP3.LUT R42, R42, 0x70, R3, 0x78, !PT ;  /* 0x000000702a2a7812 */ /* 0x000fe200078e7803 */
[----:B-----5:R1:W-:Y:S04]  /*9cd0*/  ST.E desc[UR46][R30.64], RZ ;  /* 0x000000ff1e007985 */ /* 0x0203e8000c10192e */
[----:B--2---:R1:W-:Y:S04]  /*9ce0*/  ST.E desc[UR46][R28.64], RZ ;  /* 0x000000ff1c007985 */ /* 0x0043e8000c10192e */
[----:B----4-:R1:W-:Y:S04]  /*9cf0*/  ST.E desc[UR46][R26.64], RZ ;  /* 0x000000ff1a007985 */ /* 0x0103e8000c10192e */
[----:B---3--:R1:W-:Y:S04]  /*9d00*/  ST.E desc[UR46][R24.64], RZ ;  /* 0x000000ff18007985 */ /* 0x0083e8000c10192e */
[----:B------:R1:W-:Y:S04]  /*9d10*/  ST.E desc[UR46][R22.64], RZ ;  /* 0x000000ff16007985 */ /* 0x0003e8000c10192e */
        /* <DEDUP_REMOVED lines=31> */
[----:B------:R1:W-:Y:S01]  /*9f10*/  ST.E desc[UR46][R42.64], RZ ;  /* 0x000000ff2a007985 */ /* 0x0003e2000c10192e */
[----:B------:R-:W-:Y:S01]  /*9f20*/  @!PT LDS RZ, [RZ] ;  /* 0x00000000fffff984 */ /* 0x000fe20000000800 */
[----:B------:R-:W-:Y:S01]  /*9f30*/  @!PT LDS RZ, [RZ] ;  /* 0x00000000fffff984 */ /* 0x000fe20000000800 */
[----:B------:R-:W-:Y:S01]  /*9f40*/  @!PT LDS RZ, [RZ] ;  /* 0x00000000fffff984 */ /* 0x000fe20000000800 */
[----:B------:R-:W-:Y:S01]  /*9f50*/  @!PT LDS RZ, [RZ] ;  /* 0x00000000fffff984 */ /* 0x000fe20000000800 */
[----:B------:R2:W-:Y:S06]  /*9f60*/  MEMBAR.ALL.CTA ;  /* 0x0000000000007992 */ /* 0x0005ec0000008000 */
[----:B--2---:R-:W2:Y:S01]  /*9f70*/  FENCE.VIEW.ASYNC.S ;  /* 0x00000000000073c6 */ /* 0x004ea20000000000 */
[----:B------:R-:W-:Y:S05]  /*9f80*/  BRA.U UP0, `(.L_x_154) ;  /* 0x0000000100047547 */ /* 0x000fea000b800000 */
[----:B------:R-:W-:Y:S05]  /*9f90*/  BPT.TRAP 0x1 ;  /* 0x000000040000795c */ /* 0x000fea0000300000 */
.L_x_154:
[----:B------:R-:W-:-:S05]  /*9fa0*/  HFMA2 R3, -RZ, RZ, 0, 5.9604644775390625e-08 ;  /* 0x00000001ff037431 */ /* 0x000fca00000001ff */
[----:B------:R-:W-:-:S04]  /*9fb0*/  SHF.L.U32 R4, R3, 0x1f, RZ ;  /* 0x0000001f03047819 */ /* 0x000fc800000006ff */
[----:B--2---:R-:W2:Y:S02]  /*9fc0*/  SYNCS.PHASECHK.TRANS64.TRYWAIT P0, [R17+URZ+0x280c8], R4 ;  /* 0x0280c804110075a7 */ /* 0x004ea400080011ff */
[----:B--2---:R-:W-:Y:S05]  /*9fd0*/  @!P0 BRA `(.L_x_155) ;  /* 0x0000018c00788947 */ /* 0x004fea0003800000 */
.L_x_430:
[----:B------:R-:W-:Y:S05]  /*9fe0*/  @!P6 BRA `(.L_x_156) ;  /* 0x000000000094e947 */ /* 0x000fea0003800000 */
[----:B------:R-:W3:Y:S01]  /*9ff0*/  LDCU UR4, c[0x0][0x380] ;  /* 0x00007000ff0477ac */ /* 0x000ee20008000800 */
[----:B------:R-:W-:Y:S01]  /*a000*/  IMAD.U32 R5, RZ, RZ, UR37 ;  /* 0x00000025ff057e24 */ /* 0x000fe2000f8e00ff */
[----:B------:R-:W-:Y:S04]  /*a010*/  BSSY.RECONVERGENT B0, `(.L_x_156) ;  /* 0x0000022000007945 */ /* 0x000fe80003800200 */
[----:B------:R-:W-:-:S04]  /*a020*/  IADD3 R5, PT, PT, R5, 0x80, R18 ;  /* 0x0000008005057810 */ /* 0x000fc80007ffe012 */
[----:B---3--:R-:W-:-:S13]  /*a030*/  ISETP.GE.AND P0, PT, R5, UR4, PT ;  /* 0x0000000405007c0c */ /* 0x008fda000bf06270 */
[----:B------:R-:W-:Y:S05]  /*a040*/  @P0 BRA `(.L_x_157) ;  /* 0x0000000000780947 */ /* 0x000fea0003800000 */
[----:B------:R-:W1:Y:S01]  /*a050*/  LDCU UR4, c[0x0][0x38c] ;  /* 0x00007180ff0477ac */ /* 0x000e620008000800 */
[----:B------:R-:W3:Y:S01]  /*a060*/  LDCU UR5, c[0x0][0x890] ;  /* 0x00011200ff0577ac */ /* 0x000ee20008000800 */
[----:B------:R-:W4:Y:S01]  /*a070*/  LDCU.64 UR6, c[0x0][0x888] ;  /* 0x00011100ff0677ac */ /* 0x000f220008000a00 */
[----:B-1----:R-:W1:Y:S01]  /*a080*/  I2F.U32.RP R8, UR4 ;  /* 0x0000000400087d06 */ /* 0x002e620008209000 */
[----:B------:R-:W-:Y:S01]  /*a090*/  ISETP.NE.U32.AND P0, PT, RZ, UR4, PT ;  /* 0x00000004ff007c0c */ /* 0x000fe2000bf05070 */
[----:B---3--:R-:W-:-:S06]  /*a0a0*/  IMAD R2, R2, UR5, R5 ;  /* 0x0000000502027c24 */ /* 0x008fcc000f8e0205 */
[----:B-1----:R-:W1:Y:S02]  /*a0b0*/  MUFU.RCP R6, R8 ;  /* 0x0000000800067308 */ /* 0x002e640000001000 */
[----:B-1----:R-:W-:-:S06]  /*a0c0*/  IADD3 R6, PT, PT, R6, 0xffffffe, RZ ;  /* 0x0ffffffe06067810 */ /* 0x002fcc0007ffe0ff */
[----:B------:R-:W1:Y:S02]  /*a0d0*/  F2I.FTZ.U32.TRUNC.NTZ R7, R6 ;  /* 0x0000000600077305 */ /* 0x000e64000021f000 */
[----:B-1----:R-:W-:Y:S02]  /*a0e0*/  IADD3 R3, PT, PT, RZ, -R7, RZ ;  /* 0x80000007ff037210 */ /* 0x002fe40007ffe0ff */
[----:B------:R-:W-:-:S03]  /*a0f0*/  MOV R6, RZ ;  /* 0x000000ff00067202 */ /* 0x000fc60000000f00 */
[----:B------:R-:W-:-:S04]  /*a100*/  IMAD R3, R3, UR4, RZ ;  /* 0x0000000403037c24 */ /* 0x000fc8000f8e02ff */
[----:B------:R-:W-:-:S06]  /*a110*/  IMAD.HI.U32 R3, R7, R3, R6 ;  /* 0x0000000307037227 */ /* 0x000fcc00078e0006 */
[----:B------:R-:W-:-:S04]  /*a120*/  IMAD.HI.U32 R3, R3, R0, RZ ;  /* 0x0000000003037227 */ /* 0x000fc800078e00ff */
[----:B------:R-:W-:-:S04]  /*a130*/  IMAD.MOV R7, RZ, RZ, -R3 ;  /* 0x000000ffff077224 */ /* 0x000fc800078e0a03 */
[----:B--2---:R-:W-:Y:S02]  /*a140*/  IMAD R4, R7, UR4, R0 ;  /* 0x0000000407047c24 */ /* 0x004fe4000f8e0200 */
[----:B------:R-:W1:Y:S03]  /*a150*/  LDC.64 R6, c[0x0][0x880] ;  /* 0x00022000ff067b82 */ /* 0x000e660000000a00 */
[----:B------:R-:W-:-:S13]  /*a160*/  ISETP.GE.U32.AND P2, PT, R4, UR4, PT ;  /* 0x0000000404007c0c */ /* 0x000fda000bf46070 */
[----:B------:R-:W-:Y:S02]  /*a170*/  @P2 IADD3 R4, PT, PT, R4, -UR4, RZ ;  /* 0x8000000404042c10 */ /* 0x000fe4000fffe0ff */
[----:B------:R-:W-:Y:S02]  /*a180*/  @P2 IADD3 R3, PT, PT, R3, 0x1, RZ ;  /* 0x0000000103032810 */ /* 0x000fe40007ffe0ff */
[----:B------:R-:W-:-:S13]  /*a190*/  ISETP.GE.U32.AND P1, PT, R4, UR4, PT ;  /* 0x0000000404007c0c */ /* 0x000fda000bf26070 */
        /* <DEDUP_REMOVED lines=9> */
.L_x_157:
[----:B------:R-:W-:Y:S05]  /*a230*/  BSYNC.RECONVERGENT B0 ;  /* 0x0000000000007941 */ /* 0x000fea0003800200 */
.L_x_156:
[----:B------:R-:W-:Y:S01]  /*a240*/  @!PT LDS RZ, [RZ] ;  /* 0x00000000fffff984 */ /* 0x000fe20000000800 */
[----:B------:R-:W-:Y:S01]  /*a250*/  @!PT LDS RZ, [RZ] ;  /* 0x00000000fffff984 */ /* 0x000fe20000000800 */
[----:B------:R-:W-:Y:S01]  /*a260*/  @!PT LDS RZ, [RZ] ;  /* 0x00000000fffff984 */ /* 0x000fe20000000800 */
[----:B------:R-:W-:Y:S01]  /*a270*/  @!PT LDS RZ, [RZ] ;  /* 0x00000000fffff984 */ /* 0x000fe20000000800 */
[----:B------:R4:W-:Y:S06]  /*a280*/  MEMBAR.ALL.CTA ;  /* 0x0000000000007992 */ /* 0x0009ec0000008000 */
[----:B----4-:R-:W4:Y:S01]  /*a290*/  FENCE.VIEW.ASYNC.S ;  /* 0x00000000000073c6 */ /* 0x010f220000000000 */
[----:B------:R-:W-:-:S09]  /*a2a0*/  UISETP.NE.AND UP0, UPT, UR41, URZ, UPT ;  /* 0x000000ff2900728c */ /* 0x000fd2000bf05270 */
[----:B------:R-:W-:Y:S05]  /*a2b0*/  BRA.U UP0, `(.L_x_158) ;  /* 0x0000000100047547 */ /* 0x000fea000b800000 */
[----:B------:R-:W-:Y:S05]  /*a2c0*/  BPT.TRAP 0x1 ;  /* 0x000000040000795c */ /* 0x000fea0000300000 */
.L_x_158:
[----:B----4-:R-:W-:Y:S01]  /*a2d0*/  SYNCS.ARRIVE.TRANS64.A1T0 RZ, [R17+URZ+0x280b8], RZ ;  /* 0x0280b8ff11ff79a7 */ /* 0x010fe200081000ff */
[----:B------:R-:W-:Y:S05]  /*a2e0*/  EXIT ;  /* 0x000000000000794d */ /* 0x000fea0003800000 */
.L_x_87:
[----:B------:R-:W-:Y:S01]  /*a2f0*/  UIADD3 UR5, UPT, UPT, UR4, 0x7f, URZ ;  /* 0x0000007f04057890 */ /* 0x000fe2000fffe0ff */
[C---:B------:R-:W-:Y:S01]  /*a300*/  IMAD.U32 R22, R16.reuse, 0x10000, RZ ;  /* 0x0001000010167824 */ /* 0x040fe200078e00ff */
[----:B------:R-:W-:Y:S01]  /*a310*/  UISETP.NE.AND UP1, UPT, UR42, URZ, UPT ;  /* 0x000000ff2a00728c */ /* 0x000fe2000bf25270 */
[----:B------:R-:W-:Y:S01]  /*a320*/  LOP3.LUT R2, R16, 0x7f, RZ, 0xc0, !PT ;  /* 0x0000007f10027812 */ /* 0x000fe200078ec0ff */
[----:B------:R-:W-:Y:S02]  /*a330*/  USHF.R.S32.HI UR4, URZ, 0x1f, UR5 ;  /* 0x0000001fff047899 */ /* 0x000fe40008011405 */
[----:B------:R-:W-:Y:S01]  /*a340*/  ULEA UR6, UR36, 0x2, 0x1 ;  /* 0x0000000224067891 */ /* 0x000fe2000f8e08ff */
[----:B------:R-:W-:Y:S01]  /*a350*/  LOP3.LUT R22, R22, 0x600000, RZ, 0xc0, !PT ;  /* 0x0060000016167812 */ /* 0x000fe200078ec0ff */
[----:B------:R-:W-:Y:S02]  /*a360*/  ULEA.HI UR4, UR4, UR5, URZ, 0x7 ;  /* 0x0000000504047291 */ /* 0x000fe4000f8f38ff */
[----:B------:R-:W-:Y:S01]  /*a370*/  ULOP3.LUT UR5, UR6, 0x1fffffe, URZ, 0xc0, !UPT ;  /* 0x01fffffe06057892 */ /* 0x000fe2000f8ec0ff */
[----:B------:R-:W-:Y:S01]  /*a380*/  LOP3.LUT R23, R22, 0x80, RZ, 0xfc, !PT ;  /* 0x0000008016177812 */ /* 0x000fe200078efcff */
[----:B------:R-:W-:-:S04]  /*a390*/  USHF.R.S32.HI UR4, URZ, 0x7, UR4 ;  /* 0x00000007ff047899 */ /* 0x000fc80008011404 */
[----:B------:R-:W-:-:S04]  /*a3a0*/  UISETP.LT.AND UP0, UPT, UR4, UR5, UPT ;  /* 0x000000050400728c */ /* 0x000fc8000bf01270 */
[----:B------:R-:W-:Y:S01]  /*a3b0*/  USEL UR40, UR4, UR5, UP0 ;  /* 0x0000000504287287 */ /* 0x000fe20008000000 */
[----:B------:R-:W-:Y:S11]  /*a3c0*/  BRA.U !UP1, `(.L_x_159) ;  /* 0x0000000109047547 */ /* 0x000ff6000b800000 */
[----:B------:R-:W-:Y:S05]  /*a3d0*/  BPT.TRAP 0x1 ;  /* 0x000000040000795c */ /* 0x000fea0000300000 */
.L_x_159:
[----:B------:R-:W1:Y:S01]  /*a3e0*/  S2UR UR48, SR_CgaCtaId ;  /* 0x00000000003079c3 */ /* 0x000e620000008800 */
[----:B------:R-:W-:Y:S01]  /*a3f0*/  UMOV UR36, 0x400 ;  /* 0x0000040000247882 */ /* 0x000fe20000000000 */
[----:B------:R-:W-:Y:S01]  /*a400*/  SHF.L.U32 R3, RZ, 0x1f, RZ ;  /* 0x0000001fff037819 */ /* 0x000fe200000006ff */
[----:B-1----:R-:W-:-:S09]  /*a410*/  ULEA UR36, UR48, UR36, 0x18 ;  /* 0x0000002430247291 */ /* 0x002fd2000f8ec0ff */
[----:B------:R-:W1:Y:S02]  /*a420*/  SYNCS.PHASECHK.TRANS64.TRYWAIT P0, [UR36+0x28070], R3 ;  /* 0x02807003ff0075a7 */ /* 0x000e640008001124 */
[----:B-1----:R-:W-:Y:S05]  /*a430*/  @!P0 BRA `(.L_x_160) ;  /* 0x0000018800748947 */ /* 0x002fea0003800000 */
.L_x_431:
[----:B------:R-:W-:-:S09]  /*a440*/  UISETP.NE.AND UP0, UPT, UR42, URZ, UPT ;  /* 0x000000ff2a00728c */ /* 0x000fd2000bf05270 */
[----:B------:R-:W-:Y:S05]  /*a450*/  BRA.U !UP0, `(.L_x_161) ;  /* 0x0000000108047547 */ /* 0x000fea000b800000 */
[----:B------:R-:W-:Y:S05]  /*a460*/  BPT.TRAP 0x1 ;  /* 0x000000040000795c */ /* 0x000fea0000300000 */
.L_x_161:
[----:B------:R-:W-:Y:S02]  /*a470*/  UIADD3 UR4, UPT, UPT, UR36, 0x28078, URZ ;  /* 0x0002807824047890 */ /* 0x000fe4000fffe0ff */
[----:B------:R-:W-:Y:S02]  /*a480*/  UISETP.NE.AND UP0, UPT, UR45, URZ, UPT ;  /* 0x000000ff2d00728c */ /* 0x000fe4000bf05270 */
[----:B------:R-:W-:-:S09]  /*a490*/  UPRMT UR5, UR48, 0x654, UR4 ;  /* 0x0000065430057896 */ /* 0x000fd20008000004 */
[----:B------:R-:W-:Y:S01]  /*a4a0*/  SYNCS.ARRIVE.TRANS64.RED.A1T0 RZ, [UR5], RZ ;  /* 0x000000ffffff79a7 */ /* 0x000fe20008100405 */
[----:B------:R-:W-:Y:S05]  /*a4b0*/  BRA.U !UP0, `(.L_x_162) ;  /* 0x0000000108047547 */ /* 0x000fea000b800000 */
[----:B------:R-:W-:Y:S05]  /*a4c0*/  BPT.TRAP 0x1 ;  /* 0x000000040000795c */ /* 0x000fea0000300000 */
.L_x_162:
[----:B------:R-:W2:Y:S01]  /*a4d0*/  SYNCS.PHASECHK.TRANS64.TRYWAIT P0, [UR36+0x28080], R3 ;  /* 0x02808003ff0075a7 */ /* 0x000ea20008001124 */
[----:B------:R-:W-:Y:S01]  /*a4e0*/  UMOV UR38, URZ ;  /* 0x000000ff00267c82 */ /* 0x000fe20008000000 */
[----:B--2---:R-:W-:Y:S05]  /*a4f0*/  @!P0 BRA `(.L_x_163) ;  /* 0x00000188005c8947 */ /* 0x004fea0003800000 */
.L_x_432:
[----:B------:R-:W-:Y:S01]  /*a500*/  UISETP.GE.AND UP0, UPT, UR40, 0x2, UPT ;  /* 0x000000022800788c */ /* 0x000fe2000bf06270 */
[----:B------:R-:W-:Y:S01]  /*a510*/  UMOV UR44, 0x1 ;  /* 0x00000001002c7882 */ /* 0x000fe20000000000 */
[----:B------:R-:W-:-:S07]  /*a520*/  UMOV UR39, 0x1 ;  /* 0x0000000100277882 */ /* 0x000fce0000000000 */
[----:B------:R-:W-:Y:S05]  /*a530*/  BRA.U !UP0, `(.L_x_164) ;  /* 0x0000003d08387547 */ /* 0x000fea000b800000 */
[C---:B------:R-:W-:Y:S01]  /*a540*/  VIADD R70, R22.reuse, 0x100 ;  /* 0x0000010016467836 */ /* 0x040fe20000000000 */
[----:B------:R-:W-:Y:S01]  /*a550*/  LOP3.LUT R71, R17, 0x3, RZ, 0xc0, !PT ;  /* 0x0000000311477812 */ /* 0x000fe200078ec0ff */
[C---:B------:R-:W-:Y:S01]  /*a560*/  VIADD R68, R22.reuse, 0x180 ;  /* 0x0000018016447836 */ /* 0x040fe20000000000 */
[----:B------:R-:W-:Y:S01]  /*a570*/  SHF.R.U32.HI R69, RZ, 0x15, R23 ;  /* 0x00000015ff457819 */ /* 0x000fe20000011617 */
        /* <DEDUP_REMOVED lines=26> */
[----:B------:R-:W-:Y:S01]  /*a720*/  VIADD R18, R22, 0x1f0 ;  /* 0x000001f016127836 */ /* 0x000fe20000000000 */
[----:B------:R-:W-:Y:S01]  /*a730*/  SHF.R.U32.HI R56, RZ, 0x15, R56 ;  /* 0x00000015ff387819 */ /* 0x000fe20000011638 */
[----:B------:R-:W-:Y:S01]  /*a740*/  UMOV UR38, URZ ;  /* 0x000000ff00267c82 */ /* 0x000fe20008000000 */
[----:B------:R-:W-:Y:S01]  /*a750*/  SHF.R.U32.HI R19, RZ, 0x15, R19 ;  /* 0x00000015ff137819 */ /* 0x000fe20000011613 */
[----:B------:R-:W-:Y:S01]  /*a760*/  UMOV UR39, 0x1 ;  /* 0x0000000100277882 */ /* 0x000fe20000000000 */
[----:B------:R-:W-:Y:S01]  /*a770*/  SHF.R.U32.HI R18, RZ, 0x15, R18 ;  /* 0x00000015ff127819 */ /* 0x000fe20000011612 */
[----:B------:R-:W-:-:S06]  /*a780*/  UMOV UR37, URZ ;  /* 0x000000ff00257c82 */ /* 0x000fcc0008000000 */
.L_x_212:
[----:B------:R-:W-:Y:S01]  /*a790*/  UISETP.NE.AND UP0, UPT, UR42, URZ, UPT ;  /* 0x000000ff2a00728c */ /* 0x000fe2000bf05270 */
[----:B------:R-:W-:Y:S01]  /*a7a0*/  UMOV UR4, UR40 ;  /* 0x0000002800047c82 */ /* 0x000fe20008000000 */
[----:B------:R-:W-:Y:S02]  /*a7b0*/  UIADD3 UR40, UPT, UPT, UR40, -0x1, URZ ;  /* 0xffffffff28287890 */ /* 0x000fe4000fffe0ff */
[----:B------:R-:W-:Y:S01]  /*a7c0*/  UISETP.GT.U32.AND UP1, UPT, UR4, 0x2, UPT ;  /* 0x000000020400788c */ /* 0x000fe2000bf24070 */
[----:B------:R-:W-:-:S03]  /*a7d0*/  UMOV UR44, UR37 ;  /* 0x00000025002c7c82 */ /* 0x000fc60008000000 */
[----:B------:R-:W-:Y:S01]  /*a7e0*/  UP2UR UR43, UPR, URZ, 0x2 ;  /* 0x00000002ff2b7883 */ /* 0x000fe20008000000 */
[----:B--234-:R-:W-:Y:S11]  /*a7f0*/  BRA.U !UP0, `(.L_x_165) ;  /* 0x0000000108047547 */ /* 0x01cff6000b800000 */
[----:B------:R-:W-:Y:S05]  /*a800*/  BPT.TRAP 0x1 ;  /* 0x000000040000795c */ /* 0x000fea0000300000 */
.L_x_165:
[----:B-1----:R-:W-:-:S04]  /*a810*/  MOV R3, UR39 ;  /* 0x0000002700037c02 */ /* 0x002fc80008000f00 */
[----:B------:R-:W-:-:S04]  /*a820*/  SHF.L.U32 R3, R3, 0x1f, RZ ;  /* 0x0000001f03037819 */ /* 0x000fc800000006ff */
[----:B------:R-:W1:Y:S02]  /*a830*/  SYNCS.PHASECHK.TRANS64.TRYWAIT P0, [UR36+0x28070], R3 ;  /* 0x02807003ff0075a7 */ /* 0x000e640008001124 */
[----:B-1----:R-:W-:Y:S05]  /*a840*/  @!P0 BRA `(.L_x_166) ;  /* 0x0000018400a08947 */ /* 0x002fea0003800000 */
.L_x_433:
[----:B------:R-:W-:Y:S01]  /*a850*/  R2UR UR4, R22 ;  /* 0x00000000160472ca */ /* 0x000fe200000e0000 */
[----:B------:R-:W-:Y:S01]  /*a860*/  UISETP.NE.AND UP0, UPT, UR41, URZ, UPT ;  /* 0x000000ff2900728c */ /* 0x000fe2000bf05270 */
[----:B------:R-:W-:Y:S01]  /*a870*/  PLOP3.LUT P0, PT, PT, PT, PT, 0x80, 0x8 ;  /* 0x000000000008781c */ /* 0x000fe20003f0f070 */
[----:B------:R-:W-:-:S10]  /*a880*/  IMAD.MOV.U32 R72, RZ, RZ, 0x3f800000 ;  /* 0x3f800000ff487424 */ /* 0x000fd400078e00ff */
[----:B------:R-:W2:Y:S02]  /*a890*/  LDTM.x2 R4, tmem[UR4] ;  /* 0x00000004000479ee */ /* 0x000ea400080c0000 */
[----:B--2---:R-:W-:-:S13]  /*a8a0*/  FSETP.NEU.AND P2, PT, R4, R5, PT ;  /* 0x000000050400720b */ /* 0x004fda0003f4d000 */
[----:B-1----:R-:W1:Y:S01]  /*a8b0*/  @P2 LDC R0, c[0x0][0x704] ;  /* 0x0001c100ff002b82 */ /* 0x002e620000000800 */
[----:B------:R-:W-:-:S04]  /*a8c0*/  @P2 FADD R5, R4, -R5 ;  /* 0x8000000504052221 */ /* 0x000fc80000000000 */
[----:B-1----:R-:W-:-:S05]  /*a8d0*/  @P2 FMUL R5, R5, R0 ;  /* 0x0000000005052220 */ /* 0x002fca0000400000 */
[----:B------:R-:W-:-:S04]  /*a8e0*/  @P2 FSETP.GEU.AND P1, PT, R5, -126, PT ;  /* 0xc2fc00000500280b */ /* 0x000fc80003f2e000 */
[----:B------:R-:W-:-:S13]  /*a8f0*/  @P2 PLOP3.LUT P0, PT, P1, PT, PT, 0x80, 0x8 ;  /* 0x000000000008281c */ /* 0x000fda0000f0f070 */
[----:B------:R-:W-:-:S04]  /*a900*/  @!P0 FMUL R5, R5, 0.5 ;  /* 0x3f00000005058820 */ /* 0x000fc80000400000 */
[----:B------:R-:W1:Y:S02]  /*a910*/  @P2 MUFU.EX2 R0, R5 ;  /* 0x0000000500002308 */ /* 0x000e640000000800 */
[----:B-1----:R-:W-:-:S05]  /*a920*/  @!P0 FMUL R0, R0, R0 ;  /* 0x0000000000008220 */ /* 0x002fca0000400000 */
[----:B------:R-:W-:Y:S01]  /*a930*/  @P2 MOV R72, R0 ;  /* 0x0000000000482202 */ /* 0x000fe20000000f00 */
[----:B------:R-:W-:Y:S06]  /*a940*/  BRA.U UP0, `(.L_x_167) ;  /* 0x0000000100047547 */ /* 0x000fec000b800000 */
[----:B------:R-:W-:Y:S05]  /*a950*/  BPT.TRAP 0x1 ;  /* 0x000000040000795c */ /* 0x000fea0000300000 */
.L_x_167:
[----:B------:R-:W-:Y:S01]  /*a960*/  IMAD.U32 R3, RZ, RZ, UR38 ;  /* 0x00000026ff037e24 */ /* 0x000fe2000f8e00ff */
[----:B------:R-:W-:-:S04]  /*a970*/  FSETP.NEU.AND P1, PT, R72, 1, PT ;  /* 0x3f8000004800780b */ /* 0x000fc80003f2d000 */
[----:B------:R-:W-:-:S04]  /*a980*/  SHF.L.U32 R3, R3, 0x1f, RZ ;  /* 0x0000001f03037819 */ /* 0x000fc800000006ff */
[----:B------:R-:W1:Y:S02]  /*a990*/  SYNCS.PHASECHK.TRANS64.TRYWAIT P0, [UR36+0x28090], R3 ;  /* 0x02809003ff0075a7 */ /* 0x000e640008001124 */
[----:B-1----:R-:W-:Y:S05]  /*a9a0*/  @!P0 BRA `(.L_x_168) ;  /* 0x0000018400608947 */ /* 0x002fea0003800000 */
.L_x_434:
[----:B------:R-:W-:-:S13]  /*a9b0*/  VOTE.ANY P1, P1 ;  /* 0x0000000000ff7806 */ /* 0x000fda0000820100 */
[----:B------:R-:W-:Y:S05]  /*a9c0*/  @!P1 BRA `(.L_x_169) ;  /* 0x0000001800649947 */ /* 0x000fea0003800000 */
[----:B------:R-:W-:-:S13]  /*a9d0*/  ISETP.NE.AND P0, PT, R71, R70, PT ;  /* 0x000000464700720c */ /* 0x000fda0003f05270 */
[----:B------:R-:W-:Y:S05]  /*a9e0*/  @!P0 BRA `(.L_x_170) ;  /* 0x0000000000408947 */ /* 0x000fea0003800000 */
[----:B------:R-:W-:Y:S01]  /*a9f0*/  MOV R14, 0x8 ;  /* 0x00000008000e7802 */ /* 0x000fe20000000f00 */
[----:B------:R-:W2:Y:S01]  /*aa00*/  LDCU.64 UR8, c[0x4][0xb0] ;  /* 0x01001600ff0877ac */ /* 0x000ea20008000a00 */
[----:B------:R-:W-:Y:S02]  /*aa10*/  HFMA2 R12, -RZ, RZ, 0, 5.9604644775390625e-08 ;  /* 0x00000001ff0c7431 */ /* 0x000fe400000001ff */
[----:B------:R-:W-:Y:S01]  /*aa20*/  IMAD.MOV.U32 R8, RZ, RZ, 0x192 ;  /* 0x00000192ff087424 */ /* 0x000fe200078e00ff */
[----:B------:R-:W3:Y:S01]  /*aa30*/  LDCU.64 UR6, c[0x4][0xb8] ;  /* 0x01001700ff0677ac */ /* 0x000ee20008000a00 */
[----:B------:R-:W4:Y:S01]  /*aa40*/  LDC.64 R14, c[0x4][R14] ;  /* 0x010000000e0e7b82 */ /* 0x000f220000000a00 */
[----:B------:R-:W-:Y:S01]  /*aa50*/  IMAD.MOV.U32 R13, RZ, RZ, RZ ;  /* 0x000000ffff0d7224 */ /* 0x000fe200078e00ff */
[----:B------:R-:W5:Y:S01]  /*aa60*/  LDCU.64 UR4, c[0x4][0x30] ;  /* 0x01000600ff0477ac */ /* 0x000f620008000a00 */
[----:B--2---:R-:W-:Y:S01]  /*aa70*/  IMAD.U32 R4, RZ, RZ, UR8 ;  /* 0x00000008ff047e24 */ /* 0x004fe2000f8e00ff */
[----:B------:R-:W-:Y:S01]  /*aa80*/  MOV R5, UR9 ;  /* 0x0000000900057c02 */ /* 0x000fe20008000f00 */
[----:B---3--:R-:W-:Y:S01]  /*aa90*/  IMAD.U32 R6, RZ, RZ, UR6 ;  /* 0x00000006ff067e24 */ /* 0x008fe2000f8e00ff */
[----:B------:R-:W-:Y:S01]  /*aaa0*/  MOV R7, UR7 ;  /* 0x0000000700077c02 */ /* 0x000fe20008000f00 */
[----:B-----5:R-:W-:Y:S01]  /*aab0*/  IMAD.U32 R10, RZ, RZ, UR4 ;  /* 0x00000004ff0a7e24 */ /* 0x020fe2000f8e00ff */
[----:B------:R-:W-:-:S02]  /*aac0*/  MOV R11, UR5 ;  /* 0x00000005000b7c02 */ /* 0x000fc40008000f00 */
[----:B------:R-:W-:-:S07]  /*aad0*/  LEPC R20, `(.L_x_170) ;  /* 0x000000001014794e */ /* 0x000fce0000000000 */
[----:B-1--4-:R-:W-:Y:S05]  /*aae0*/  CALL.ABS.NOINC R14 ;  /* 0x000000000e007343 */ /* 0x012fea0003c00000 */
.L_x_170:
[----:B------:R-:W-:Y:S05]  /*aaf0*/  WARPSYNC.ALL ;  /* 0x0000000000007948 */ /* 0x000fea0003800000 */
[----:B------:R-:W-:Y:S02]  /*ab00*/  R2UR UR4, R22 ;  /* 0x00000000160472ca */ /* 0x000fe400000e0000 */
[----:B------:R-:W-:-:S11]  /*ab10*/  ISETP.NE.AND P0, PT, R71, R67, PT ;  /* 0x000000434700720c */ /* 0x000fd60003f05270 */
[----:B------:R-:W2:Y:S02]  /*ab20*/  LDTM.x16 R40, tmem[UR4+0x100] ;  /* 0x00010004002879ee */ /* 0x000ea40008240000 */
[----:B--2---:R-:W-:Y:S05]  /*ab30*/  @!P0 BRA `(.L_x_171) ;  /* 0x0000000000408947 */ /* 0x004fea0003800000 */
        /* <DEDUP_REMOVED lines=16> */
.L_x_171:
[----:B------:R-:W-:Y:S05]  /*ac40*/  WARPSYNC.ALL ;  /* 0x0000000000007948 */ /* 0x000fea0003800000 */
[----:B------:R-:W-:Y:S02]  /*ac50*/  R2UR UR4, R22 ;  /* 0x00000000160472ca */ /* 0x000fe400000e0000 */
[----:B------:R-:W-:Y:S02]  /*ac60*/  ISETP.NE.AND P0, PT, R71, R70, PT ;  /* 0x000000464700720c */ /* 0x000fe40003f05270 */
[----:B------:R-:W-:-:S09]  /*ac70*/  FSETP.NEU.AND P1, PT, R72, 1, PT ;  /* 0x3f8000004800780b */ /* 0x000fd20003f2d000 */
[----:B------:R-:W2:Y:S04]  /*ac80*/  LDTM.x16 R24, tmem[UR4+0x110] ;  /* 0x00011004001879ee */ /* 0x000ea80008240000 */
[C---:B------:R-:W-:Y:S02]  /*ac90*/  @P1 FMUL2 R40, R72.reuse.F32, R40.F32x2.HI_LO ;  /* 0x000000284828124a */ /* 0x040fe40000040000 */
[C---:B------:R-:W-:Y:S02]  /*aca0*/  @P1 FMUL2 R42, R72.reuse.F32, R42.F32x2.HI_LO ;  /* 0x0000002a482a124a */ /* 0x040fe40000040000 */
[C---:B------:R-:W-:Y:S02]  /*acb0*/  @P1 FMUL2 R44, R72.reuse.F32, R44.F32x2.HI_LO ;  /* 0x0000002c482c124a */ /* 0x040fe40000040000 */
[----:B------:R-:W-:-:S02]  /*acc0*/  @P1 FMUL2 R46, R72.F32, R46.F32x2.HI_LO ;  /* 0x0000002e482e124a */ /* 0x000fc40000040000 */
[C---:B------:R-:W-:Y:S02]  /*acd0*/  @P1 FMUL2 R48, R72.reuse.F32, R48.F32x2.HI_LO ;  /* 0x000000304830124a */ /* 0x040fe40000040000 */
[C---:B------:R-:W-:Y:S02]  /*ace0*/  @P1 FMUL2 R50, R72.reuse.F32, R50.F32x2.HI_LO ;  /* 0x000000324832124a */ /* 0x040fe40000040000 */
[C---:B------:R-:W-:Y:S02]  /*acf0*/  @P1 FMUL2 R52, R72.reuse.F32, R52.F32x2.HI_LO ;  /* 0x000000344834124a */ /* 0x040fe40000040000 */
[----:B------:R-:W-:Y:S01]  /*ad00*/  @P1 FMUL2 R54, R72.F32, R54.F32x2.HI_LO ;  /* 0x000000364836124a */ /* 0x000fe20000040000 */
[----:B--2---:R-:W-:Y:S06]  /*ad10*/  @!P0 BRA `(.L_x_172) ;  /* 0x0000000000408947 */ /* 0x004fec0003800000 */
        /* <DEDUP_REMOVED lines=16> */
.L_x_172:
[----:B------:R-:W-:Y:S05]  /*ae20*/  WARPSYNC.ALL ;  /* 0x0000000000007948 */ /* 0x000fea0003800000 */
[----:B------:R-:W-:Y:S02]  /*ae30*/  R2UR UR4, R22 ;  /* 0x00000000160472ca */ /* 0x000fe400000e0000 */
[----:B------:R-:W-:-:S11]  /*ae40*/  ISETP.NE.AND P0, PT, R71, R66, PT ;  /* 0x000000424700720c */ /* 0x000fd60003f05270 */
[----:B------:R2:W-:Y:S02]  /*ae50*/  STTM.x16 tmem[UR4+0x100], R40 ;  /* 0x00010028000079ed */ /* 0x0005e40008240004 */
[----:B------:R-:W-:Y:S05]  /*ae60*/  @!P0 BRA `(.L_x_173) ;  /* 0x0000000000408947 */ /* 0x000fea0003800000 */
[----:B------:R-:W-:Y:S01]  /*ae70*/  MOV R14, 0x8 ;  /* 0x00000008000e7802 */ /* 0x000fe20000000f00 */
[----:B------:R-:W3:Y:S01]  /*ae80*/  LDCU.64 UR8, c[0x4][0xb0] ;  /* 0x01001600ff0877ac */ /* 0x000ee20008000a00 */
[----:B------:R-:W-:Y:S02]  /*ae90*/  HFMA2 R12, -RZ, RZ, 0, 5.9604644775390625e-08 ;  /* 0x00000001ff0c7431 */ /* 0x000fe400000001ff */
[----:B------:R-:W-:Y:S01]  /*aea0*/  IMAD.MOV.U32 R8, RZ, RZ, 0x192 ;  /* 0x00000192ff087424 */ /* 0x000fe200078e00ff */
[----:B------:R-:W4:Y:S01]  /*aeb0*/  LDCU.64 UR6, c[0x4][0xb8] ;  /* 0x01001700ff0677ac */ /* 0x000f220008000a00 */
[----:B------:R-:W1:Y:S01]  /*aec0*/  LDC.64 R14, c[0x4][R14] ;  /* 0x010000000e0e7b82 */ /* 0x000e620000000a00 */
[----:B------:R-:W-:Y:S01]  /*aed0*/  IMAD.MOV.U32 R13, RZ, RZ, RZ ;  /* 0x000000ffff0d7224 */ /* 0x000fe200078e00ff */
[----:B------:R-:W5:Y:S01]  /*aee0*/  LDCU.64 UR4, c[0x4][0x30] ;  /* 0x01000600ff0477ac */ /* 0x000f620008000a00 */
[----:B---3--:R-:W-:Y:S01]  /*aef0*/  IMAD.U32 R4, RZ, RZ, UR8 ;  /* 0x00000008ff047e24 */ /* 0x008fe2000f8e00ff */
[----:B------:R-:W-:Y:S01]  /*af00*/  MOV R5, UR9 ;  /* 0x0000000900057c02 */ /* 0x000fe20008000f00 */
[----:B----4-:R-:W-:Y:S01]  /*af10*/  IMAD.U32 R6, RZ, RZ, UR6 ;  /* 0x00000006ff067e24 */ /* 0x010fe2000f8e00ff */
[----:B------:R-:W-:Y:S01]  /*af20*/  MOV R7, UR7 ;  /* 0x0000000700077c02 */ /* 0x000fe20008000f00 */
[----:B-----5:R-:W-:Y:S01]  /*af30*/  IMAD.U32 R10, RZ, RZ, UR4 ;  /* 0x00000004ff0a7e24 */ /* 0x020fe2000f8e00ff */
[----:B------:R-:W-:-:S02]  /*af40*/  MOV R11, UR5 ;  /* 0x00000005000b7c02 */ /* 0x000fc40008000f00 */
[----:B------:R-:W-:-:S07]  /*af50*/  LEPC R20, `(.L_x_173) ;  /* 0x000000001014794e */ /* 0x000fce0000000000 */
[----:B-12---:R-:W-:Y:S05]  /*af60*/  CALL.ABS.NOINC R14 ;  /* 0x000000000e007343 */ /* 0x006fea0003c00000 */
.L_x_173:
[----:B------:R-:W-:Y:S05]  /*af70*/  WARPSYNC.ALL ;  /* 0x0000000000007948 */ /* 0x000fea0003800000 */
[----:B------:R-:W-:Y:S02]  /*af80*/  R2UR UR4, R22 ;  /* 0x00000000160472ca */ /* 0x000fe400000e0000 */
[----:B------:R-:W-:Y:S02]  /*af90*/  ISETP.NE.AND P0, PT, R71, R67, PT ;  /* 0x000000434700720c */ /* 0x000fe40003f05270 */
[----:B------:R-:W-:-:S09]  /*afa0*/  FSETP.NEU.AND P1, PT, R72, 1, PT ;  /* 0x3f8000004800780b */ /* 0x000fd20003f2d000 */
[----:B--2---:R-:W2:Y:S04]  /*afb0*/  LDTM.x16 R40, tmem[UR4+0x120] ;  /* 0x00012004002879ee */ /* 0x004ea80008240000 */
        /* <DEDUP_REMOVED lines=25> */
.L_x_174:
        /* <DEDUP_REMOVED lines=21> */
.L_x_175:
        /* <DEDUP_REMOVED lines=30> */
.L_x_176:
        /* <DEDUP_REMOVED lines=21> */
.L_x_177:
        /* <DEDUP_REMOVED lines=30> */
.L_x_178:
        /* <DEDUP_REMOVED lines=21> */
.L_x_179:
        /* <DEDUP_REMOVED lines=30> */
.L_x_180:
        /* <DEDUP_REMOVED lines=21> */
.L_x_181:
        /* <DEDUP_REMOVED lines=30> */
.L_x_182:
        /* <DEDUP_REMOVED lines=21> */
.L_x_183:
[----:B------:R-:W-:Y:S05]  /*bf60*/  WARPSYNC.ALL ;  /* 0x0000000000007948 */ /* 0x000fea0003800000 */
[----:B------:R-:W-:Y:S02]  /*bf70*/  R2UR UR4, R22 ;  /* 0x00000000160472ca */ /* 0x000fe400000e0000 */
[----:B------:R-:W-:Y:S02]  /*bf80*/  ISETP.NE.AND P0, PT, R71, R62, PT ;  /* 0x0000003e4700720c */ /* 0x000fe40003f05270 */
[----:B------:R-:W-:-:S04]  /*bf90*/  FSETP.NEU.AND P1, PT, R72, 1, PT ;  /* 0x3f8000004800780b */ /* 0x000fc80003f2d000 */
[----:B------:R-:W-:-:S05]  /*bfa0*/  P2R R73, PR, RZ, 0x2 ;  /* 0x00000002ff497803 */ /* 0x000fca0000000000 */
        /* <DEDUP_REMOVED lines=26> */
.L_x_184:
[----:B------:R-:W-:Y:S05]  /*c150*/  WARPSYNC.ALL ;  /* 0x0000000000007948 */ /* 0x000fea0003800000 */
[----:B------:R-:W-:Y:S02]  /*c160*/  R2UR UR4, R22 ;  /* 0x00000000160472ca */ /* 0x000fe400000e0000 */
[----:B------:R-:W-:Y:S02]  /*c170*/  ISETP.NE.AND P0, PT, R71, R61, PT ;  /* 0x0000003d4700720c */ /* 0x000fe40003f05270 */
[----:B------:R-:W-:-:S09]  /*c180*/  ISETP.NE.AND P6, PT, R73, RZ, PT ;  /* 0x000000ff4900720c */ /* 0x000fd20003fc5270 */
[----:B------:R2:W-:Y:S04]  /*c190*/  STTM.x16 tmem[UR4+0x160], R40 ;  /* 0x00016028000079ed */ /* 0x0005e80008240004 */
        /* <DEDUP_REMOVED lines=8> */
[----:B------:R-:W-:Y:S06]  /*c220*/  @!P0 BRA `(.L_x_185) ;  /* 0x0000000000408947 */ /* 0x000fec0003800000 */
        /* <DEDUP_REMOVED lines=16> */
.L_x_185:
[----:B------:R-:W-:Y:S05]  /*c330*/  WARPSYNC.ALL ;  /* 0x0000000000007948 */ /* 0x000fea0003800000 */
[----:B------:R-:W-:-:S13]  /*c340*/  R2UR UR4, R22 ;  /* 0x00000000160472ca */ /* 0x000fda00000e0000 */
[----:B------:R3:W-:Y:S02]  /*c350*/  STTM.x16 tmem[UR4+0x170], R24 ;  /* 0x00017018000079ed */ /* 0x0007e40008240004 */
.L_x_169:
[----:B------:R-:W-:-:S09]  /*c360*/  UISETP.NE.AND UP0, UPT, UR45, URZ, UPT ;  /* 0x000000ff2d00728c */ /* 0x000fd2000bf05270 */
[----:B------:R-:W-:Y:S05]  /*c370*/  BRA.U !UP0, `(.L_x_186) ;  /* 0x0000000108047547 */ /* 0x000fea000b800000 */
[----:B------:R-:W-:Y:S05]  /*c380*/  BPT.TRAP 0x1 ;  /* 0x000000040000795c */ /* 0x000fea0000300000 */
.L_x_186:
[----:B------:R-:W-:Y:S02]  /*c390*/  UIADD3 UR4, UPT, UPT, UR36, 0x28088, URZ ;  /* 0x0002808824047890 */ /* 0x000fe4000fffe0ff */
[----:B------:R-:W-:Y:S02]  /*c3a0*/  UISETP.NE.AND UP0, UPT, UR41, URZ, UPT ;  /* 0x000000ff2900728c */ /* 0x000fe4000bf05270 */
[----:B------:R-:W-:Y:S02]  /*c3b0*/  UPRMT UR4, UR48, 0x654, UR4 ;  /* 0x0000065430047896 */ /* 0x000fe40008000004 */
[----:B------:R-:W-:-:S07]  /*c3c0*/  ULOP3.LUT UR37, UR44, 0x1, URZ, 0x3c, !UPT ;  /* 0x000000012c257892 */ /* 0x000fce000f8e3cff */
[----:B------:R-:W-:Y:S01]  /*c3d0*/  SYNCS.ARRIVE.TRANS64.RED.A1T0 RZ, [UR4], RZ ;  /* 0x000000ffffff79a7 */ /* 0x000fe20008100404 */
[----:B------:R-:W4:Y:S01]  /*c3e0*/  FENCE.VIEW.ASYNC.T ;  /* 0x00000000000073c6 */ /* 0x000f220000000200 */
[----:B------:R-:W-:Y:S05]  /*c3f0*/  BRA.U UP0, `(.L_x_187) ;  /* 0x0000000100087547 */ /* 0x000fea000b800000 */
[----:B------:R-:W-:Y:S05]  /*c400*/  BPT.TRAP 0x1 ;  /* 0x000000040000795c */ /* 0x000fea0000300000 */
[----:B------:R-:W-:Y:S05]  /*c410*/  BPT.TRAP 0x1 ;  /* 0x000000040000795c */ /* 0x000fea0000300000 */
.L_x_187:
[----:B------:R-:W-:Y:S02]  /*c420*/  UIADD3 UR4, UPT, UPT, UR36, 0x280a0, URZ ;  /* 0x000280a024047890 */ /* 0x000fe4000fffe0ff */
[----:B------:R-:W-:Y:S02]  /*c430*/  UISETP.NE.AND UP0, UPT, UR45, URZ, UPT ;  /* 0x000000ff2d00728c */ /* 0x000fe4000bf05270 */
[----:B------:R-:W-:-:S09]  /*c440*/  UPRMT UR4, UR48, 0x654, UR4 ;  /* 0x0000065430047896 */ /* 0x000fd20008000004 */
[----:B----4-:R-:W-:Y:S01]  /*c450*/  SYNCS.ARRIVE.TRANS64.RED.A1T0 RZ, [UR4], RZ ;  /* 0x000000ffffff79a7 */ /* 0x010fe20008100404 */
[----:B------:R-:W-:Y:S05]  /*c460*/  BRA.U !UP0, `(.L_x_188) ;  /* 0x0000000108047547 */ /* 0x000fea000b800000 */
[----:B------:R-:W-:Y:S05]  /*c470*/  BPT.TRAP 0x1 ;  /* 0x000000040000795c */ /* 0x000fea0000300000 */
.L_x_188:
[----:B-1----:R-:W-:Y:S01]  /*c480*/  IMAD.U32 R3, RZ, RZ, UR37 ;  /* 0x00000025ff037e24 */ /* 0x002fe2000f8e00ff */
[----:B------:R-:W-:-:S04]  /*c490*/  ISETP.NE.AND P0, PT, R71, R69, PT ;  /* 0x000000454700720c */ /* 0x000fc80003f05270 */
[----:B------:R-:W-:-:S04]  /*c4a0*/  SHF.L.U32 R3, R3, 0x1f, RZ ;  /* 0x0000001f03037819 */ /* 0x000fc800000006ff */
[----:B------:R-:W1:Y:S02]  /*c4b0*/  SYNCS.PHASECHK.TRANS64.TRYWAIT P1, [UR36+0x28080], R3 ;  /* 0x02808003ff0075a7 */ /* 0x000e640008021124 */
[----:B-1----:R-:W-:Y:S05]  /*c4c0*/  @!P1 BRA `(.L_x_189) ;  /* 0x0000016800b09947 */ /* 0x002fea0003800000 */
.L_x_435:
[----:B------:R-:W-:Y:S05]  /*c4d0*/  @!P0 BRA `(.L_x_190) ;  /* 0x0000000000408947 */ /* 0x000fea0003800000 */
[----:B------:R-:W-:Y:S01]  /*c4e0*/  MOV R14, 0x8 ;  /* 0x00000008000e7802 */ /* 0x000fe20000000f00 */
[----:B------:R-:W4:Y:S01]  /*c4f0*/  LDCU.64 UR6, c[0x4][0xb0] ;  /* 0x01001600ff0677ac */ /* 0x000f220008000a00 */
[----:B------:R-:W-:Y:S02]  /*c500*/  HFMA2 R12, -RZ, RZ, 0, 5.9604644775390625e-08 ;  /* 0x00000001ff0c7431 */ /* 0x000fe400000001ff */
[----:B------:R-:W-:Y:S01]  /*c510*/  IMAD.MOV.U32 R8, RZ, RZ, 0x192 ;  /* 0x00000192ff087424 */ /* 0x000fe200078e00ff */
[----:B------:R-:W5:Y:S01]  /*c520*/  LDCU.64 UR4, c[0x4][0xb8] ;  /* 0x01001700ff0477ac */ /* 0x000f620008000a00 */
[----:B------:R-:W1:Y:S01]  /*c530*/  LDC.64 R14, c[0x4][R14] ;  /* 0x010000000e0e7b82 */ /* 0x000e620000000a00 */
[----:B------:R-:W-:Y:S01]  /*c540*/  IMAD.MOV.U32 R13, RZ, RZ, RZ ;  /* 0x000000ffff0d7224 */ /* 0x000fe200078e00ff */
[----:B------:R-:W2:Y:S01]  /*c550*/  LDCU.64 UR8, c[0x4][0x28] ;  /* 0x01000500ff0877ac */ /* 0x000ea20008000a00 */
[----:B----4-:R-:W-:Y:S01]  /*c560*/  IMAD.U32 R4, RZ, RZ, UR6 ;  /* 0x00000006ff047e24 */ /* 0x010fe2000f8e00ff */
[----:B------:R-:W-:Y:S01]  /*c570*/  MOV R5, UR7 ;  /* 0x0000000700057c02 */ /* 0x000fe20008000f00 */
[----:B-----5:R-:W-:Y:S01]  /*c580*/  IMAD.U32 R6, RZ, RZ, UR4 ;  /* 0x00000004ff067e24 */ /* 0x020fe2000f8e00ff */
[----:B------:R-:W-:Y:S01]  /*c590*/  MOV R7, UR5 ;  /* 0x0000000500077c02 */ /* 0x000fe20008000f00 */
[----:B--2---:R-:W-:Y:S01]  /*c5a0*/  IMAD.U32 R10, RZ, RZ, UR8 ;  /* 0x00000008ff0a7e24 */ /* 0x004fe2000f8e00ff */
[----:B------:R-:W-:-:S02]  /*c5b0*/  MOV R11, UR9 ;  /* 0x00000009000b7c02 */ /* 0x000fc40008000f00 */
[----:B------:R-:W-:-:S07]  /*c5c0*/  LEPC R20, `(.L_x_190) ;  /* 0x000000001014794e */ /* 0x000fce0000000000 */
[----:B-1-3--:R-:W-:Y:S05]  /*c5d0*/  CALL.ABS.NOINC R14 ;  /* 0x000000000e007343 */ /* 0x00afea0003c00000 */
.L_x_190:
[----:B------:R-:W-:Y:S05]  /*c5e0*/  WARPSYNC.ALL ;  /* 0x0000000000007948 */ /* 0x000fea0003800000 */
[----:B------:R-:W-:Y:S01]  /*c5f0*/  R2UR UR4, R23 ;  /* 0x00000000170472ca */ /* 0x000fe200000e0000 */
[----:B------:R-:W-:Y:S01]  /*c600*/  UISETP.NE.AND UP0, UPT, UR41, URZ, UPT ;  /* 0x000000ff2900728c */ /* 0x000fe2000bf05270 */
[----:B------:R-:W-:Y:S01]  /*c610*/  PLOP3.LUT P0, PT, PT, PT, PT, 0x80, 0x8 ;  /* 0x000000000008781c */ /* 0x000fe20003f0f070 */
[----:B------:R-:W-:-:S10]  /*c620*/  IMAD.MOV.U32 R72, RZ, RZ, 0x3f800000 ;  /* 0x3f800000ff487424 */ /* 0x000fd400078e00ff */
[----:B------:R-:W4:Y:S02]  /*c630*/  LDTM.x2 R4, tmem[UR4] ;  /* 0x00000004000479ee */ /* 0x000f2400080c0000 */
[----:B----4-:R-:W-:-:S13]  /*c640*/  FSETP.NEU.AND P2, PT, R4, R5, PT ;  /* 0x000000050400720b */ /* 0x010fda0003f4d000 */
        /* <DEDUP_REMOVED lines=11> */
.L_x_191:
[----:B------:R-:W-:Y:S01]  /*c700*/  IMAD.U32 R3, RZ, RZ, UR38 ;  /* 0x00000026ff037e24 */ /* 0x000fe2000f8e00ff */
[----:B------:R-:W-:-:S04]  /*c710*/  FSETP.NEU.AND P1, PT, R72, 1, PT ;  /* 0x3f8000004800780b */ /* 0x000fc80003f2d000 */
[----:B------:R-:W-:-:S04]  /*c720*/  SHF.L.U32 R3, R3, 0x1f, RZ ;  /* 0x0000001f03037819 */ /* 0x000fc800000006ff */
[----:B------:R-:W1:Y:S02]  /*c730*/  SYNCS.PHASECHK.TRANS64.TRYWAIT P0, [UR36+0x28098], R3 ;  /* 0x02809803ff0075a7 */ /* 0x000e640008001124 */
[----:B-1----:R-:W-:Y:S05]  /*c740*/  @!P0 BRA `(.L_x_192) ;  /* 0x0000016800288947 */ /* 0x002fea0003800000 */
.L_x_436:
[----:B------:R-:W-:-:S13]  /*c750*/  VOTE.ANY P1, P1 ;  /* 0x0000000000ff7806 */ /* 0x000fda0000820100 */
[----:B------:R-:W-:Y:S05]  /*c760*/  @!P1 BRA `(.L_x_193) ;  /* 0x0000001800649947 */ /* 0x000fea0003800000 */
[----:B------:R-:W-:-:S13]  /*c770*/  ISETP.NE.AND P0, PT, R71, R68, PT ;  /* 0x000000444700720c */ /* 0x000fda0003f05270 */
        /* <DEDUP_REMOVED lines=17> */
.L_x_194:
[----:B------:R-:W-:Y:S05]  /*c890*/  WARPSYNC.ALL ;  /* 0x0000000000007948 */ /* 0x000fea0003800000 */
[----:B------:R-:W-:Y:S02]  /*c8a0*/  R2UR UR4, R22 ;  /* 0x00000000160472ca */ /* 0x000fe400000e0000 */
[----:B------:R-:W-:-:S11]  /*c8b0*/  ISETP.NE.AND P0, PT, R71, R60, PT ;  /* 0x0000003c4700720c */ /* 0x000fd60003f05270 */
[----:B--2---:R-:W2:Y:S02]  /*c8c0*/  LDTM.x16 R40, tmem[UR4+0x180] ;  /* 0x00018004002879ee */ /* 0x004ea40008240000 */
[----:B--2---:R-:W-:Y:S05]  /*c8d0*/  @!P0 BRA `(.L_x_195) ;  /* 0x0000000000408947 */ /* 0x004fea0003800000 */
[----:B------:R-:W-:Y:S01]  /*c8e0*/  MOV R14, 0x8 ;  /* 0x00000008000e7802 */ /* 0x000fe20000000f00 */
[----:B------:R-:W2:Y:S01]  /*c8f0*/  LDCU.64 UR8, c[0x4][0xb0] ;  /* 0x01001600ff0877ac */ /* 0x000ea20008000a00 */
[----:B------:R-:W-:Y:S02]  /*c900*/  HFMA2 R12, -RZ, RZ, 0, 5.9604644775390625e-08 ;  /* 0x00000001ff0c7431 */ /* 0x000fe400000001ff */
[----:B------:R-:W-:Y:S01]  /*c910*/  IMAD.MOV.U32 R8, RZ, RZ, 0x192 ;  /* 0x00000192ff087424 */ /* 0x000fe200078e00ff */
[----:B------:R-:W4:Y:S01]  /*c920*/  LDCU.64 UR6, c[0x4][0xb8] ;  /* 0x01001700ff0677ac */ /* 0x000f220008000a00 */
[----:B------:R-:W1:Y:S01]  /*c930*/  LDC.64 R14, c[0x4][R14] ;  /* 0x010000000e0e7b82 */ /* 0x000e620000000a00 */
[----:B------:R-:W-:Y:S01]  /*c940*/  IMAD.MOV.U32 R13, RZ, RZ, RZ ;  /* 0x000000ffff0d7224 */ /* 0x000fe200078e00ff */
[----:B------:R-:W5:Y:S01]  /*c950*/  LDCU.64 UR4, c[0x4][0x30] ;  /* 0x01000600ff0477ac */ /* 0x000f620008000a00 */
[----:B--2---:R-:W-:Y:S01]  /*c960*/  IMAD.U32 R4, RZ, RZ, UR8 ;  /* 0x00000008ff047e24 */ /* 0x004fe2000f8e00ff */
[----:B------:R-:W-:Y:S01]  /*c970*/  MOV R5, UR9 ;  /* 0x0000000900057c02 */ /* 0x000fe20008000f00 */
[----:B----4-:R-:W-:Y:S01]  /*c980*/  IMAD.U32 R6, RZ, RZ, UR6 ;  /* 0x00000006ff067e24 */ /* 0x010fe2000f8e00ff */
[----:B------:R-:W-:Y:S01]  /*c990*/  MOV R7, UR7 ;  /* 0x0000000700077c02 */ /* 0x000fe20008000f00 */
[----:B-----5:R-:W-:Y:S01]  /*c9a0*/  IMAD.U32 R10, RZ, RZ, UR4 ;  /* 0x00000004ff0a7e24 */ /* 0x020fe2000f8e00ff */
[----:B------:R-:W-:-:S02]  /*c9b0*/  MOV R11, UR5 ;  /* 0x00000005000b7c02 */ /* 0x000fc40008000f00 */
[----:B------:R-:W-:-:S07]  /*c9c0*/  LEPC R20, `(.L_x_195) ;  /* 0x000000001014794e */ /* 0x000fce0000000000 */
[----:B-1-3--:R-:W-:Y:S05]  /*c9d0*/  CALL.ABS.NOINC R14 ;  /* 0x000000000e007343 */ /* 0x00afea0003c00000 */
.L_x_195:
[----:B------:R-:W-:Y:S05]  /*c9e0*/  WARPSYNC.ALL ;  /* 0x0000000000007948 */ /* 0x000fea0003800000 */
[----:B------:R-:W-:Y:S02]  /*c9f0*/  R2UR UR4, R22 ;  /* 0x00000000160472ca */ /* 0x000fe400000e0000 */
[----:B------:R-:W-:Y:S02]  /*ca00*/  ISETP.NE.AND P0, PT, R71, R68, PT ;  /* 0x000000444700720c */ /* 0x000fe40003f05270 */
[----:B------:R-:W-:-:S09]  /*ca10*/  FSETP.NEU.AND P1, PT, R72, 1, PT ;  /* 0x3f8000004800780b */ /* 0x000fd20003f2d000 */
[----:B---3--:R-:W2:Y:S04]  /*ca20*/  LDTM.x16 R24, tmem[UR4+0x190] ;  /* 0x00019004001879ee */ /* 0x008ea80008240000 */
        /* <DEDUP_REMOVED lines=25> */
.L_x_196:
        /* <DEDUP_REMOVED lines=21> */
.L_x_197:
        /* <DEDUP_REMOVED lines=30> */
.L_x_198:
        /* <DEDUP_REMOVED lines=21> */
.L_x_199:
        /* <DEDUP_REMOVED lines=30> */
.L_x_200:
        /* <DEDUP_REMOVED lines=21> */
.L_x_201:
        /* <DEDUP_REMOVED lines=30> */
.L_x_202:
        /* <DEDUP_REMOVED lines=21> */
.L_x_203:
        /* <DEDUP_REMOVED lines=30> */
.L_x_204:
        /* <DEDUP_REMOVED lines=21> */
.L_x_205:
        /* <DEDUP_REMOVED lines=30> */
.L_x_206:
        /* <DEDUP_REMOVED lines=21> */
.L_x_207:
        /* <DEDUP_REMOVED lines=31> */
.L_x_208:
        /* <DEDUP_REMOVED lines=30> */
.L_x_209:
[----:B------:R-:W-:Y:S05]  /*e0d0*/  WARPSYNC.ALL ;  /* 0x0000000000007948 */ /* 0x000fea0003800000 */
[----:B------:R-:W-:-:S13]  /*e0e0*/  R2UR UR4, R22 ;  /* 0x00000000160472ca */ /* 0x000fda00000e0000 */
[----:B------:R4:W-:Y:S02]  /*e0f0*/  STTM.x16 tmem[UR4+0x1f0], R24 ;  /* 0x0001f018000079ed */ /* 0x0009e40008240004 */
.L_x_193:
[----:B------:R-:W-:-:S09]  /*e100*/  UISETP.NE.AND UP0, UPT, UR42, URZ, UPT ;  /* 0x000000ff2a00728c */ /* 0x000fd2000bf05270 */
[----:B------:R-:W-:Y:S05]  /*e110*/  BRA.U !UP0, `(.L_x_210) ;  /* 0x0000000108047547 */ /* 0x000fea000b800000 */
[----:B------:R-:W-:Y:S05]  /*e120*/  BPT.TRAP 0x1 ;  /* 0x000000040000795c */ /* 0x000fea0000300000 */
.L_x_210:
[----:B------:R-:W-:Y:S02]  /*e130*/  UIADD3 UR4, UPT, UPT, UR36, 0x28078, URZ ;  /* 0x0002807824047890 */ /* 0x000fe4000fffe0ff */
[----:B------:R-:W-:Y:S02]  /*e140*/  UISETP.NE.AND UP0, UPT, UR41, URZ, UPT ;  /* 0x000000ff2900728c */ /* 0x000fe4000bf05270 */
[----:B------:R-:W-:-:S09]  /*e150*/  UPRMT UR5, UR48, 0x654, UR4 ;  /* 0x0000065430057896 */ /* 0x000fd20008000004 */
[----:B------:R-:W-:Y:S01]  /*e160*/  SYNCS.ARRIVE.TRANS64.RED.A1T0 RZ, [UR5], RZ ;  /* 0x000000ffffff79a7 */ /* 0x000fe20008100405 */
[----:B------:R-:W1:Y:S01]  /*e170*/  FENCE.VIEW.ASYNC.T ;  /* 0x00000000000073c6 */ /* 0x000e620000000200 */
[----:B------:R-:W-:Y:S05]  /*e180*/  BRA.U UP0, `(.L_x_211) ;  /* 0x0000000100087547 */ /* 0x000fea000b800000 */
[----:B------:R-:W-:Y:S05]  /*e190*/  BPT.TRAP 0x1 ;  /* 0x000000040000795c */ /* 0x000fea0000300000 */
[----:B------:R-:W-:Y:S05]  /*e1a0*/  BPT.TRAP 0x1 ;  /* 0x000000040000795c */ /* 0x000fea0000300000 */
.L_x_211:
[----:B------:R-:W-:Y:S02]  /*e1b0*/  UIADD3 UR4, UPT, UPT, UR36, 0x280a8, URZ ;  /* 0x000280a824047890 */ /* 0x000fe4000fffe0ff */
[----:B------:R-:W-:Y:S02]  /*e1c0*/  UISETP.NE.AND UP0, UPT, UR43, URZ, UPT ;  /* 0x000000ff2b00728c */ /* 0x000fe4000bf05270 */
[----:B------:R-:W-:Y:S02]  /*e1d0*/  UPRMT UR4, UR48, 0x654, UR4 ;  /* 0x0000065430047896 */ /* 0x000fe40008000004 */
[----:B------:R-:W-:Y:S02]  /*e1e0*/  ULOP3.LUT UR38, UR38, 0x1, URZ, 0x3c, !UPT ;  /* 0x0000000126267892 */ /* 0x000fe4000f8e3cff */
[----:B------:R-:W-:-:S05]  /*e1f0*/  ULOP3.LUT UR39, UR39, 0x1, URZ, 0x3c, !UPT ;  /* 0x0000000127277892 */ /* 0x000fca000f8e3cff */
[----:B-1----:R-:W-:Y:S01]  /*e200*/  SYNCS.ARRIVE.TRANS64.RED.A1T0 RZ, [UR4], RZ ;  /* 0x000000ffffff79a7 */ /* 0x002fe20008100404 */
[----:B------:R-:W-:Y:S06]  /*e210*/  BRA.U UP0, `(.L_x_212) ;  /* 0xffffffc5005c7547 */ /* 0x000fec000b83ffff */
.L_x_164:
[----:B------:R-:W-:-:S09]  /*e220*/  UISETP.NE.AND UP0, UPT, UR45, URZ, UPT ;  /* 0x000000ff2d00728c */ /* 0x000fd2000bf05270 */
[----:B------:R-:W-:Y:S05]  /*e230*/  BRA.U !UP0, `(.L_x_213) ;  /* 0x0000000108047547 */ /* 0x000fea000b800000 */
[----:B------:R-:W-:Y:S05]  /*e240*/  BPT.TRAP 0x1 ;  /* 0x000000040000795c */ /* 0x000fea0000300000 */
.L_x_213:
[----:B---34-:R-:W3:Y:S01]  /*e250*/  S2R R27, SR_CgaCtaId ;  /* 0x00000000001b7919 */ /* 0x018ee20000008800 */
[----:B------:R-:W-:Y:S01]  /*e260*/  MOV R26, 0x400 ;  /* 0x00000400001a7802 */ /* 0x000fe20000000f00 */
[----:B------:R-:W-:-:S03]  /*e270*/  UISETP.NE.AND UP0, UPT, UR42, URZ, UPT ;  /* 0x000000ff2a00728c */ /* 0x000fc6000bf05270 */
[----:B---3--:R-:W-:-:S05]  /*e280*/  LEA R26, R27, R26, 0x18 ;  /* 0x0000001a1b1a7211 */ /* 0x008fca00078ec0ff */
[----:B------:R-:W-:-:S05]  /*e290*/  VIADD R34, R26, 0x28088 ;  /* 0x000280881a227836 */ /* 0x000fca0000000000 */
[----:B-1----:R-:W-:-:S04]  /*e2a0*/  PRMT R0, R27, 0x654, R34 ;  /* 0x000006541b007816 */ /* 0x002fc80000000022 */
[----:B------:R1:W-:Y:S01]  /*e2b0*/  SYNCS.ARRIVE.TRANS64.RED.A1T0 RZ, [R0+URZ], RZ ;  /* 0x000000ff00ff79a7 */ /* 0x0003e200081004ff */
[----:B------:R-:W-:Y:S05]  /*e2c0*/  BRA.U !UP0, `(.L_x_214) ;  /* 0x0000000108047547 */ /* 0x000fea000b800000 */
[----:B------:R-:W-:Y:S05]  /*e2d0*/  BPT.TRAP 0x1 ;  /* 0x000000040000795c */ /* 0x000fea0000300000 */
.L_x_214:
[----:B-1----:R-:W-:-:S04]  /*e2e0*/  MOV R0, UR39 ;  /* 0x0000002700007c02 */ /* 0x002fc80008000f00 */
[----:B------:R-:W-:-:S04]  /*e2f0*/  SHF.L.U32 R3, R0, 0x1f, RZ ;  /* 0x0000001f00037819 */ /* 0x000fc800000006ff */
[----:B------:R-:W1:Y:S02]  /*e300*/  SYNCS.PHASECHK.TRANS64.TRYWAIT P0, [R26+URZ+0x28070], R3 ;  /* 0x028070031a0075a7 */ /* 0x000e6400080011ff */
[----:B-1----:R-:W-:Y:S05]  /*e310*/  @!P0 BRA `(.L_x_215) ;  /* 0x0000014c004c8947 */ /* 0x002fea0003800000 */
.L_x_437:
[----:B------:R-:W-:Y:S01]  /*e320*/  R2UR UR4, R22 ;  /* 0x00000000160472ca */ /* 0x000fe200000e0000 */
[----:B------:R-:W-:-:S12]  /*e330*/  UISETP.NE.AND UP0, UPT, UR42, URZ, UPT ;  /* 0x000000ff2a00728c */ /* 0x000fd8000bf05270 */
[----:B------:R-:W3:Y:S02]  /*e340*/  LDTM.x2 R24, tmem[UR4] ;  /* 0x00000004001879ee */ /* 0x000ee400080c0000 */
[----:B---3--:R-:W-:Y:S05]  /*e350*/  BRA.U !UP0, `(.L_x_216) ;  /* 0x0000000108047547 */ /* 0x008fea000b800000 */
[----:B------:R-:W-:Y:S05]  /*e360*/  BPT.TRAP 0x1 ;  /* 0x000000040000795c */ /* 0x000fea0000300000 */
.L_x_216:
[----:B------:R-:W-:Y:S01]  /*e370*/  SYNCS.ARRIVE.TRANS64.RED.A1T0 RZ, [UR5], RZ ;  /* 0x000000ffffff79a7 */ /* 0x000fe20008100405 */
[----:B------:R-:W-:-:S09]  /*e380*/  UISETP.NE.AND UP0, UPT, UR41, URZ, UPT ;  /* 0x000000ff2900728c */ /* 0x000fd2000bf05270 */
[----:B------:R-:W-:Y:S05]  /*e390*/  BRA.U UP0, `(.L_x_217) ;  /* 0x0000000100047547 */ /* 0x000fea000b800000 */
[----:B------:R-:W-:Y:S05]  /*e3a0*/  BPT.TRAP 0x1 ;  /* 0x000000040000795c */ /* 0x000fea0000300000 */
.L_x_217:
[----:B------:R-:W-:-:S04]  /*e3b0*/  MOV R0, UR38 ;  /* 0x0000002600007c02 */ /* 0x000fc80008000f00 */
[----:B-1----:R-:W-:-:S04]  /*e3c0*/  SHF.L.U32 R3, R0, 0x1f, RZ ;  /* 0x0000001f00037819 */ /* 0x002fc800000006ff */
[----:B------:R-:W1:Y:S02]  /*e3d0*/  SYNCS.PHASECHK.TRANS64.TRYWAIT P0, [R26+URZ+0x28090], R3 ;  /* 0x028090031a0075a7 */ /* 0x000e6400080011ff */
[----:B-1----:R-:W-:Y:S05]  /*e3e0*/  @!P0 BRA `(.L_x_218) ;  /* 0x0000014c002c8947 */ /* 0x002fea0003800000 */
.L_x_438:
[----:B------:R-:W-:-:S09]  /*e3f0*/  UISETP.NE.AND UP0, UPT, UR41, URZ, UPT ;  /* 0x000000ff2900728c */ /* 0x000fd2000bf05270 */
[----:B------:R-:W-:Y:S05]  /*e400*/  BRA.U UP0, `(.L_x_219) ;  /* 0x0000000100047547 */ /* 0x000fea000b800000 */
[----:B------:R-:W-:Y:S05]  /*e410*/  BPT.TRAP 0x1 ;  /* 0x000000040000795c */ /* 0x000fea0000300000 */
.L_x_219:
[----:B------:R-:W-:Y:S01]  /*e420*/  MOV R5, 0x1 ;  /* 0x0000000100057802 */ /* 0x000fe20000000f00 */
[----:B-1----:R1:W3:Y:S03]  /*e430*/  MUFU.RCP R3, R24 ;  /* 0x0000001800037308 */ /* 0x0022e60000001000 */
[----:B------:R-:W-:-:S04]  /*e440*/  SHF.L.U32 R5, R5, 0x1f, RZ ;  /* 0x0000001f05057819 */ /* 0x000fc800000006ff */
[----:B------:R-:W4:Y:S02]  /*e450*/  SYNCS.PHASECHK.TRANS64.TRYWAIT P0, [R26+URZ+0x280c0], R5 ;  /* 0x0280c0051a0075a7 */ /* 0x000f2400080011ff */
[----:B-1-34-:R-:W-:Y:S05]  /*e460*/  @!P0 BRA `(.L_x_220) ;  /* 0x0000014c00208947 */ /* 0x01afea0003800000 */
.L_x_439:
[----:B------:R-:W3:Y:S01]  /*e470*/  LDCU UR4, c[0x0][0x708] ;  /* 0x0000e100ff0477ac */ /* 0x000ee20008000800 */
[----:B------:R-:W-:Y:S01]  /*e480*/  FFMA R32, -R24, R3, 1 ;  /* 0x3f80000018207423 */ /* 0x000fe20000000103 */
[----:B------:R-:W4:Y:S01]  /*e490*/  LDC R36, c[0x0][0x708] ;  /* 0x0001c200ff247b82 */ /* 0x000f220000000800 */
[----:B------:R-:W-:Y:S02]  /*e4a0*/  BSSY.RECONVERGENT B2, `(.L_x_221) ;  /* 0x000000b000027945 */ /* 0x000fe40003800200 */
[----:B------:R-:W-:Y:S01]  /*e4b0*/  FFMA R32, R3, R32, R3 ;  /* 0x0000002003207223 */ /* 0x000fe20000000003 */
[----:B---3--:R-:W-:-:S03]  /*e4c0*/  MOV R3, UR4 ;  /* 0x0000000400037c02 */ /* 0x008fc60008000f00 */
[----:B-1----:R-:W-:Y:S01]  /*e4d0*/  FFMA R5, R32, UR4, RZ ;  /* 0x0000000420057c23 */ /* 0x002fe200080000ff */
[----:B------:R-:W1:Y:S03]  /*e4e0*/  FCHK P0, R3, R24 ;  /* 0x0000001803007302 */ /* 0x000e660000000000 */
[----:B------:R-:W-:-:S04]  /*e4f0*/  FFMA R0, -R24, R5, UR4 ;  /* 0x0000000418007e23 */ /* 0x000fc80008000105 */
[----:B------:R-:W-:Y:S01]  /*e500*/  FFMA R32, R32, R0, R5 ;  /* 0x0000000020207223 */ /* 0x000fe20000000005 */
[----:B-1----:R-:W-:Y:S05]  /*e510*/  @!P0 BRA `(.L_x_222) ;  /* 0x00000000000c8947 */ /* 0x002fea0003800000 */
[----:B------:R-:W-:Y:S02]  /*e520*/  MOV R4, 0xe540 ;  /* 0x0000e54000047802 */ /* 0x000fe40000000f00 */
[----:B--2-4-:R-:W-:Y:S05]  /*e530*/  CALL.REL.NOINC `($__internal_3_$__cuda_sm3x_div_rn_noftz_f32_slowpath) ;  /* 0x0000015400d07944 */ /* 0x014fea0003c00000 */
[----:B------:R-:W-:Y:S02]  /*e540*/  MOV R32, R0 ;  /* 0x0000000000207202 */ /* 0x000fe40000000f00 */
.L_x_222:
[----:B------:R-:W-:Y:S05]  /*e550*/  BSYNC.RECONVERGENT B2 ;  /* 0x0000000000027941 */ /* 0x000fea0003800200 */
.L_x_221:
[----:B------:R-:W-:Y:S01]  /*e560*/  VIADD R0, R22, 0x100 ;  /* 0x0000010016007836 */ /* 0x000fe20000000000 */
[C---:B------:R-:W-:Y:S01]  /*e570*/  LOP3.LUT R29, R17.reuse, 0x3, RZ, 0xc0, !PT ;  /* 0x00000003111d7812 */ /* 0x040fe200078ec0ff */
[C---:B------:R-:W-:Y:S02]  /*e580*/  IMAD.SHL.U32 R3, R16.reuse, 0x80, RZ ;  /* 0x0000008010037824 */ /* 0x040fe400078e00ff */
[----:B------:R-:W-:Y:S01]  /*e590*/  IMAD.SHL.U32 R16, R16, 0x40, RZ ;  /* 0x0000004010107824 */ /* 0x000fe200078e00ff */
[----:B------:R-:W-:Y:S01]  /*e5a0*/  SHF.R.U32.HI R0, RZ, 0x15, R0 ;  /* 0x00000015ff007819 */ /* 0x000fe20000011600 */
[----:B------:R-:W-:Y:S01]  /*e5b0*/  IMAD.SHL.U32 R28, R17, 0x1000, RZ ;  /* 0x00001000111c7824 */ /* 0x000fe200078e00ff */
[----:B------:R-:W-:Y:S02]  /*e5c0*/  LOP3.LUT R3, R3, 0xc00, RZ, 0xc0, !PT ;  /* 0x00000c0003037812 */ /* 0x000fe400078ec0ff */
[----:B------:R-:W-:Y:S02]  /*e5d0*/  ISETP.NE.AND P0, PT, R29, R0, PT ;  /* 0x000000001d00720c */ /* 0x000fe40003f05270 */
[----:B------:R-:W-:-:S04]  /*e5e0*/  LOP3.LUT R3, R3, 0x1c0, R16, 0xf8, !PT ;  /* 0x000001c003037812 */ /* 0x000fc800078ef810 */
[----:B------:R-:W-:-:S07]  /*e5f0*/  LOP3.LUT R28, R3, 0x3000, R28, 0xf8, !PT ;  /* 0x00003000031c7812 */ /* 0x000fce00078ef81c */
[----:B------:R-:W-:Y:S05]  /*e600*/  @!P0 BRA `(.L_x_223) ;  /* 0x0000000000408947 */ /* 0x000fea0003800000 */
[----:B------:R-:W-:Y:S01]  /*e610*/  MOV R14, 0x8 ;  /* 0x00000008000e7802 */ /* 0x000fe20000000f00 */
[----:B------:R-:W1:Y:S01]  /*e620*/  LDCU.64 UR6, c[0x4][0xb0] ;  /* 0x01001600ff0677ac */ /* 0x000e620008000a00 */
[----:B------:R-:W-:Y:S02]  /*e630*/  HFMA2 R12, -RZ, RZ, 0, 5.9604644775390625e-08 ;  /* 0x00000001ff0c7431 */ /* 0x000fe400000001ff */
[----:B------:R-:W-:Y:S01]  /*e640*/  IMAD.MOV.U32 R8, RZ, RZ, 0x192 ;  /* 0x00000192ff087424 */ /* 0x000fe200078e00ff */
[----:B------:R-:W3:Y:S01]  /*e650*/  LDCU.64 UR4, c[0x4][0xb8] ;  /* 0x01001700ff0477ac */ /* 0x000ee20008000a00 */
[----:B------:R-:W2:Y:S01]  /*e660*/  LDC.64 R14, c[0x4][R14] ;  /* 0x010000000e0e7b82 */ /* 0x000ea20000000a00 */
[----:B------:R-:W-:Y:S01]  /*e670*/  IMAD.MOV.U32 R13, RZ, RZ, RZ ;  /* 0x000000ffff0d7224 */ /* 0x000fe200078e00ff */
[----:B------:R-:W5:Y:S01]  /*e680*/  LDCU.64 UR8, c[0x4][0x40] ;  /* 0x01000800ff0877ac */ /* 0x000f620008000a00 */
[----:B-1----:R-:W-:Y:S01]  /*e690*/  IMAD.U32 R4, RZ, RZ, UR6 ;  /* 0x00000006ff047e24 */ /* 0x002fe2000f8e00ff */
[----:B------:R-:W-:Y:S01]  /*e6a0*/  MOV R5, UR7 ;  /* 0x0000000700057c02 */ /* 0x000fe20008000f00 */
[----:B---3--:R-:W-:Y:S01]  /*e6b0*/  IMAD.U32 R6, RZ, RZ, UR4 ;  /* 0x00000004ff067e24 */ /* 0x008fe2000f8e00ff */
[----:B------:R-:W-:Y:S01]  /*e6c0*/  MOV R7, UR5 ;  /* 0x0000000500077c02 */ /* 0x000fe20008000f00 */
[----:B-----5:R-:W-:Y:S01]  /*e6d0*/  IMAD.U32 R10, RZ, RZ, UR8 ;  /* 0x00000008ff0a7e24 */ /* 0x020fe2000f8e00ff */
[----:B------:R-:W-:-:S02]  /*e6e0*/  MOV R11, UR9 ;  /* 0x00000009000b7c02 */ /* 0x000fc40008000f00 */
[----:B------:R-:W-:-:S07]  /*e6f0*/  LEPC R20, `(.L_x_223) ;  /* 0x000000001014794e */ /* 0x000fce0000000000 */
[----:B--2-4-:R-:W-:Y:S05]  /*e700*/  CALL.ABS.NOINC R14 ;  /* 0x000000000e007343 */ /* 0x014fea0003c00000 */
.L_x_223:
[----:B------:R-:W1:Y:S01]  /*e710*/  S2R R3, SR_SWINHI ;  /* 0x0000000000037919 */ /* 0x000e620000002f00 */
[----:B------:R-:W-:Y:S05]  /*e720*/  WARPSYNC.ALL ;  /* 0x0000000000007948 */ /* 0x000fea0003800000 */
[----:B------:R-:W-:-:S13]  /*e730*/  R2UR UR4, R22 ;  /* 0x00000000160472ca */ /* 0x000fda00000e0000 */
[----:B------:R-:W3:Y:S01]  /*e740*/  LDTM.x16 R4, tmem[UR4+0x100] ;  /* 0x00010004000479ee */ /* 0x000ee20008240000 */
[----:B------:R-:W-:Y:S02]  /*e750*/  MOV R30, R26 ;  /* 0x0000001a001e7202 */ /* 0x000fe40000000f00 */
[----:B-1----:R-:W-:Y:S02]  /*e760*/  MOV R31, R3 ;  /* 0x00000003001f7202 */ /* 0x002fe40000000f00 */
[----:B------:R-:W-:-:S05]  /*e770*/  LEA R28, P0, R28, R30, 0x1 ;  /* 0x0000001e1c1c7211 */ /* 0x000fca00078008ff */
[----:B------:R-:W-:Y:S01]  /*e780*/  IMAD.X R31, RZ, RZ, R31, P0 ;  /* 0x000000ffff1f7224 */ /* 0x000fe200000e061f */
[----:B------:R-:W-:Y:S01]  /*e790*/  IADD3 R0, P0, PT, R28, 0x10, RZ ;  /* 0x000000101c007810 */ /* 0x000fe20007f1e0ff */
[C---:B---3--:R-:W-:Y:S02]  /*e7a0*/  FMUL2 R20, R32.reuse.F32, R8.F32x2.HI_LO ;  /* 0x000000082014724a */ /* 0x048fe40000040000 */
[----:B------:R-:W-:Y:S01]  /*e7b0*/  FMUL2 R38, R32.F32, R10.F32x2.HI_LO ;  /* 0x0000000a2026724a */ /* 0x000fe20000040000 */
[--C-:B------:R-:W-:Y:S01]  /*e7c0*/  SHF.R.U64 R3, R28, 0x3, R31.reuse ;  /* 0x000000031c037819 */ /* 0x100fe2000000121f */
[C---:B------:R-:W-:Y:S01]  /*e7d0*/  FMUL2 R6, R32.reuse.F32, R6.F32x2.HI_LO ;  /* 0x000000062006724a */ /* 0x040fe20000040000 */
[----:B------:R-:W-:Y:S01]  /*e7e0*/  F2FP.F16.F32.PACK_AB R10, R21, R20 ;  /* 0x00000014150a723e */ /* 0x000fe200000000ff */
[----:B------:R-:W-:Y:S02]  /*e7f0*/  IMAD.X R21, RZ, RZ, R31, P0 ;  /* 0x000000ffff157224 */ /* 0x000fe400000e061f */
[C---:B------:R-:W-:Y:S01]  /*e800*/  FMUL2 R4, R32.reuse.F32, R4.F32x2.HI_LO ;  /* 0x000000042004724a */ /* 0x040fe20000040000 */
[----:B------:R-:W-:Y:S01]  /*e810*/  F2FP.F16.F32.PACK_AB R11, R39, R38 ;  /* 0x00000026270b723e */ /* 0x000fe200000000ff */
[C---:B------:R-:W-:Y:S01]  /*e820*/  FMUL2 R12, R32.reuse.F32, R12.F32x2.HI_LO ;  /* 0x0000000c200c724a */ /* 0x040fe20000040000 */
[----:B------:R-:W-:Y:S01]  /*e830*/  F2FP.F16.F32.PACK_AB R9, R7, R6 ;  /* 0x000000060709723e */ /* 0x000fe200000000ff */
[----:B------:R-:W-:Y:S01]  /*e840*/  FMUL2 R14, R32.F32, R14.F32x2.HI_LO ;  /* 0x0000000e200e724a */ /* 0x000fe20000040000 */
[----:B------:R-:W-:Y:S01]  /*e850*/  SHF.R.U64 R7, R0, 0x3, R21 ;  /* 0x0000000300077819 */ /* 0x000fe20000001215 */
[C---:B------:R-:W-:Y:S01]  /*e860*/  FMUL2 R16, R32.reuse.F32, R16.F32x2.HI_LO ;  /* 0x000000102010724a */ /* 0x040fe20000040000 */
[----:B------:R-:W-:Y:S01]  /*e870*/  F2FP.F16.F32.PACK_AB R8, R5, R4 ;  /* 0x000000040508723e */ /* 0x000fe200000000ff */
[----:B------:R-:W-:Y:S01]  /*e880*/  FMUL2 R18, R32.F32, R18.F32x2.HI_LO ;  /* 0x000000122012724a */ /* 0x000fe20000040000 */
[----:B------:R-:W-:-:S02]  /*e890*/  LOP3.LUT R30, R28, 0x70, R3, 0x78, !PT ;  /* 0x000000701c1e7812 */ /* 0x000fc400078e7803 */
[----:B------:R-:W-:Y:S01]  /*e8a0*/  LOP3.LUT R20, R0, 0x70, R7, 0x78, !PT ;  /* 0x0000007000147812 */ /* 0x000fe200078e7807 */
[----:B------:R-:W-:Y:S01]  /*e8b0*/  VIADD R0, R22, 0x110 ;  /* 0x0000011016007836 */ /* 0x000fe20000000000 */
[----:B------:R-:W-:Y:S01]  /*e8c0*/  F2FP.F16.F32.PACK_AB R4, R13, R12 ;  /* 0x0000000c0d04723e */ /* 0x000fe200000000ff */
[----:B------:R1:W-:Y:S01]  /*e8d0*/  ST.E.128 desc[UR46][R30.64], R8 ;  /* 0x000000081e007985 */ /* 0x0003e2000c101d2e */
[----:B------:R-:W-:Y:S02]  /*e8e0*/  F2FP.F16.F32.PACK_AB R5, R15, R14 ;  /* 0x0000000e0f05723e */ /* 0x000fe400000000ff */
[----:B------:R-:W-:Y:S02]  /*e8f0*/  F2FP.F16.F32.PACK_AB R6, R17, R16 ;  /* 0x000000101106723e */ /* 0x000fe400000000ff */
[----:B------:R-:W-:Y:S02]  /*e900*/  F2FP.F16.F32.PACK_AB R7, R19, R18 ;  /* 0x000000121307723e */ /* 0x000fe400000000ff */
[----:B------:R-:W-:-:S03]  /*e910*/  SHF.R.U32.HI R0, RZ, 0x15, R0 ;  /* 0x00000015ff007819 */ /* 0x000fc60000011600 */
[----:B------:R1:W-:Y:S01]  /*e920*/  ST.E.128 desc[UR46][R20.64], R4 ;  /* 0x0000000414007985 */ /* 0x0003e2000c101d2e */
[----:B------:R-:W-:-:S13]  /*e930*/  ISETP.NE.AND P0, PT, R29, R0, PT ;  /* 0x000000001d00720c */ /* 0x000fda0003f05270 */
[----:B------:R-:W-:Y:S05]  /*e940*/  @!P0 BRA `(.L_x_224) ;  /* 0x0000000000408947 */ /* 0x000fea0003800000 */
[----:B------:R-:W-:Y:S01]  /*e950*/  MOV R14, 0x8 ;  /* 0x00000008000e7802 */ /* 0x000fe20000000f00 */
[----:B------:R-:W3:Y:S01]  /*e960*/  LDCU.64 UR8, c[0x4][0xb0] ;  /* 0x01001600ff0877ac */ /* 0x000ee20008000a00 */
[----:B------:R-:W-:Y:S02]  /*e970*/  HFMA2 R12, -RZ, RZ, 0, 5.9604644775390625e-08 ;  /* 0x00000001ff0c7431 */ /* 0x000fe400000001ff */
[----:B-1----:R-:W-:Y:S01]  /*e980*/  IMAD.MOV.U32 R8, RZ, RZ, 0x192 ;  /* 0x00000192ff087424 */ /* 0x002fe200078e00ff */
[----:B------:R-:W1:Y:S01]  /*e990*/  LDCU.64 UR6, c[0x4][0xb8] ;  /* 0x01001700ff0677ac */ /* 0x000e620008000a00 */
[----:B------:R-:W2:Y:S01]  /*e9a0*/  LDC.64 R14, c[0x4][R14] ;  /* 0x010000000e0e7b82 */ /* 0x000ea20000000a00 */
[----:B------:R-:W-:Y:S01]  /*e9b0*/  IMAD.MOV.U32 R13, RZ, RZ, RZ ;  /* 0x000000ffff0d7224 */ /* 0x000fe200078e00ff */
[----:B------:R-:W5:Y:S01]  /*e9c0*/  LDCU.64 UR4, c[0x4][0x40] ;  /* 0x01000800ff0477ac */ /* 0x000f620008000a00 */
[----:B---3--:R-:W-:Y:S01]  /*e9d0*/  IMAD.U32 R4, RZ, RZ, UR8 ;  /* 0x00000008ff047e24 */ /* 0x008fe2000f8e00ff */
[----:B------:R-:W-:Y:S01]  /*e9e0*/  MOV R5, UR9 ;  /* 0x0000000900057c02 */ /* 0x000fe20008000f00 */
[----:B-1----:R-:W-:Y:S01]  /*e9f0*/  IMAD.U32 R6, RZ, RZ, UR6 ;  /* 0x00000006ff067e24 */ /* 0x002fe2000f8e00ff */
[----:B------:R-:W-:Y:S01]  /*ea00*/  MOV R7, UR7 ;  /* 0x0000000700077c02 */ /* 0x000fe20008000f00 */
[----:B-----5:R-:W-:Y:S01]  /*ea10*/  IMAD.U32 R10, RZ, RZ, UR4 ;  /* 0x00000004ff0a7e24 */ /* 0x020fe2000f8e00ff */
[----:B------:R-:W-:-:S02]  /*ea20*/  MOV R11, UR5 ;  /* 0x00000005000b7c02 */ /* 0x000fc40008000f00 */
[----:B------:R-:W-:-:S07]  /*ea30*/  LEPC R20, `(.L_x_224) ;  /* 0x000000001014794e */ /* 0x000fce0000000000 */
[----:B--2-4-:R-:W-:Y:S05]  /*ea40*/  CALL.ABS.NOINC R14 ;  /* 0x000000000e007343 */ /* 0x014fea0003c00000 */
.L_x_224:
[----:B------:R-:W-:Y:S05]  /*ea50*/  WARPSYNC.ALL ;  /* 0x0000000000007948 */ /* 0x000fea0003800000 */
[----:B------:R-:W-:Y:S02]  /*ea60*/  R2UR UR4, R22 ;  /* 0x00000000160472ca */ /* 0x000fe400000e0000 */
[C---:B------:R-:W-:Y:S02]  /*ea70*/  IADD3 R33, P0, PT, R28.reuse, 0x30, RZ ;  /* 0x000000301c217810 */ /* 0x040fe40007f1e0ff */
[----:B------:R-:W-:-:S03]  /*ea80*/  IADD3 R3, P1, PT, R28, 0x20, RZ ;  /* 0x000000201c037810 */ /* 0x000fc60007f3e0ff */
[--C-:B--2---:R-:W-:Y:S02]  /*ea90*/  IMAD.X R43, RZ, RZ, R31.reuse, P0 ;  /* 0x000000ffff2b7224 */ /* 0x104fe400000e061f */
[----:B------:R-:W-:-:S04]  /*eaa0*/  IMAD.X R41, RZ, RZ, R31, P1 ;  /* 0x000000ffff297224 */ /* 0x000fc800008e061f */
[----:B-1----:R-:W1:Y:S01]  /*eab0*/  LDTM.x16 R4, tmem[UR4+0x110] ;  /* 0x00011004000479ee */ /* 0x002e620008240000 */
[----:B------:R-:W-:-:S04]  /*eac0*/  SHF.R.U64 R0, R3, 0x3, R41 ;  /* 0x0000000303007819 */ /* 0x000fc80000001229 */
[----:B------:R-:W-:Y:S01]  /*ead0*/  LOP3.LUT R40, R3, 0x70, R0, 0x78, !PT ;  /* 0x0000007003287812 */ /* 0x000fe200078e7800 */
[----:B------:R-:W-:-:S05]  /*eae0*/  VIADD R0, R22, 0x120 ;  /* 0x0000012016007836 */ /* 0x000fca0000000000 */
[----:B------:R-:W-:-:S04]  /*eaf0*/  SHF.R.U32.HI R0, RZ, 0x15, R0 ;  /* 0x00000015ff007819 */ /* 0x000fc80000011600 */
[----:B------:R-:W-:Y:S01]  /*eb00*/  ISETP.NE.AND P0, PT, R29, R0, PT ;  /* 0x000000001d00720c */ /* 0x000fe20003f05270 */
[C---:B-1----:R-:W-:Y:S01]  /*eb10*/  FMUL2 R20, R32.reuse.F32, R8.F32x2.HI_LO ;  /* 0x000000082014724a */ /* 0x042fe20000040000 */
[C---:B------:R-:W-:Y:S01]  /*eb20*/  SHF.R.U64 R8, R33.reuse, 0x3, R43 ;  /* 0x0000000321087819 */ /* 0x040fe2000000122b */
[C---:B------:R-:W-:Y:S02]  /*eb30*/  FMUL2 R4, R32.reuse.F32, R4.F32x2.HI_LO ;  /* 0x000000042004724a */ /* 0x040fe40000040000 */
[C---:B------:R-:W-:Y:S01]  /*eb40*/  FMUL2 R6, R32.reuse.F32, R6.F32x2.HI_LO ;  /* 0x000000062006724a */ /* 0x040fe20000040000 */
[----:B------:R-:W-:Y:S01]  /*eb50*/  LOP3.LUT R42, R33, 0x70, R8, 0x78, !PT ;  /* 0x00000070212a7812 */ /* 0x000fe200078e7808 */
[C---:B------:R-:W-:Y:S01]  /*eb60*/  FMUL2 R38, R32.reuse.F32, R10.F32x2.HI_LO ;  /* 0x0000000a2026724a */ /* 0x040fe20000040000 */
[----:B------:R-:W-:Y:S01]  /*eb70*/  F2FP.F16.F32.PACK_AB R8, R5, R4 ;  /* 0x000000040508723e */ /* 0x000fe200000000ff */
[C---:B------:R-:W-:Y:S01]  /*eb80*/  FMUL2 R12, R32.reuse.F32, R12.F32x2.HI_LO ;  /* 0x0000000c200c724a */ /* 0x040fe20000040000 */
[----:B------:R-:W-:Y:S01]  /*eb90*/  F2FP.F16.F32.PACK_AB R9, R7, R6 ;  /* 0x000000060709723e */ /* 0x000fe200000000ff */
[C---:B------:R-:W-:Y:S01]  /*eba0*/  FMUL2 R14, R32.reuse.F32, R14.F32x2.HI_LO ;  /* 0x0000000e200e724a */ /* 0x040fe20000040000 */
[----:B------:R-:W-:Y:S01]  /*ebb0*/  F2FP.F16.F32.PACK_AB R10, R21, R20 ;  /* 0x00000014150a723e */ /* 0x000fe200000000ff */
[C---:B------:R-:W-:Y:S01]  /*ebc0*/  FMUL2 R16, R32.reuse.F32, R16.F32x2.HI_LO ;  /* 0x000000102010724a */ /* 0x040fe20000040000 */
[----:B------:R-:W-:Y:S01]  /*ebd0*/  F2FP.F16.F32.PACK_AB R11, R39, R38 ;  /* 0x00000026270b723e */ /* 0x000fe200000000ff */
[----:B------:R-:W-:Y:S01]  /*ebe0*/  FMUL2 R18, R32.F32, R18.F32x2.HI_LO ;  /* 0x000000122012724a */ /* 0x000fe20000040000 */
[----:B------:R-:W-:-:S02]  /*ebf0*/  F2FP.F16.F32.PACK_AB R4, R13, R12 ;  /* 0x0000000c0d04723e */ /* 0x000fc400000000ff */
[----:B------:R-:W-:Y:S01]  /*ec00*/  F2FP.F16.F32.PACK_AB R5, R15, R14 ;  /* 0x0000000e0f05723e */ /* 0x000fe200000000ff */
[----:B------:R1:W-:Y:S01]  /*ec10*/  ST.E.128 desc[UR46][R40.64], R8 ;  /* 0x0000000828007985 */ /* 0x0003e2000c101d2e */
[----:B------:R-:W-:Y:S02]  /*ec20*/  F2FP.F16.F32.PACK_AB R6, R17, R16 ;  /* 0x000000101106723e */ /* 0x000fe400000000ff */
[----:B------:R-:W-:-:S05]  /*ec30*/  F2FP.F16.F32.PACK_AB R7, R19, R18 ;  /* 0x000000121307723e */ /* 0x000fca00000000ff */
[----:B------:R1:W-:Y:S01]  /*ec40*/  ST.E.128 desc[UR46][R42.64], R4 ;  /* 0x000000042a007985 */ /* 0x0003e2000c101d2e */
[----:B------:R-:W-:Y:S05]  /*ec50*/  @!P0 BRA `(.L_x_225) ;  /* 0x0000000000408947 */ /* 0x000fea0003800000 */
[----:B------:R-:W-:Y:S01]  /*ec60*/  MOV R14, 0x8 ;  /* 0x00000008000e7802 */ /* 0x000fe20000000f00 */
[----:B------:R-:W2:Y:S01]  /*ec70*/  LDCU.64 UR8, c[0x4][0xb0] ;  /* 0x01001600ff0877ac */ /* 0x000ea20008000a00 */
[----:B------:R-:W-:Y:S02]  /*ec80*/  HFMA2 R12, -RZ, RZ, 0, 5.9604644775390625e-08 ;  /* 0x00000001ff0c7431 */ /* 0x000fe400000001ff */
[----:B-1----:R-:W-:Y:S01]  /*ec90*/  IMAD.MOV.U32 R8, RZ, RZ, 0x192 ;  /* 0x00000192ff087424 */ /* 0x002fe200078e00ff */
[----:B------:R-:W1:Y:S01]  /*eca0*/  LDCU.64 UR6, c[0x4][0xb8] ;  /* 0x01001700ff0677ac */ /* 0x000e620008000a00 */
[----:B------:R-:W3:Y:S01]  /*ecb0*/  LDC.64 R14, c[0x4][R14] ;  /* 0x010000000e0e7b82 */ /* 0x000ee20000000a00 */
[----:B------:R-:W-:Y:S01]  /*ecc0*/  IMAD.MOV.U32 R13, RZ, RZ, RZ ;  /* 0x000000ffff0d7224 */ /* 0x000fe200078e00ff */
[----:B------:R-:W5:Y:S01]  /*ecd0*/  LDCU.64 UR4, c[0x4][0x40] ;  /* 0x01000800ff0477ac */ /* 0x000f620008000a00 */
[----:B--2---:R-:W-:Y:S01]  /*ece0*/  IMAD.U32 R4, RZ, RZ, UR8 ;  /* 0x00000008ff047e24 */ /* 0x004fe2000f8e00ff */
[----:B------:R-:W-:Y:S01]  /*ecf0*/  MOV R5, UR9 ;  /* 0x0000000900057c02 */ /* 0x000fe20008000f00 */
[----:B-1----:R-:W-:Y:S01]  /*ed00*/  IMAD.U32 R6, RZ, RZ, UR6 ;  /* 0x00000006ff067e24 */ /* 0x002fe2000f8e00ff */
[----:B------:R-:W-:Y:S01]  /*ed10*/  MOV R7, UR7 ;  /* 0x0000000700077c02 */ /* 0x000fe20008000f00 */
[----:B-----5:R-:W-:Y:S01]  /*ed20*/  IMAD.U32 R10, RZ, RZ, UR4 ;  /* 0x00000004ff0a7e24 */ /* 0x020fe2000f8e00ff */
[----:B------:R-:W-:-:S02]  /*ed30*/  MOV R11, UR5 ;  /* 0x00000005000b7c02 */ /* 0x000fc40008000f00 */
[----:B------:R-:W-:-:S07]  /*ed40*/  LEPC R20, `(.L_x_225) ;  /* 0x000000001014794e */ /* 0x000fce0000000000 */
[----:B---34-:R-:W-:Y:S05]  /*ed50*/  CALL.ABS.NOINC R14 ;  /* 0x000000000e007343 */ /* 0x018fea0003c00000 */
.L_x_225:
[----:B------:R-:W-:Y:S05]  /*ed60*/  WARPSYNC.ALL ;  /* 0x0000000000007948 */ /* 0x000fea0003800000 */
[----:B------:R-:W-:Y:S02]  /*ed70*/  R2UR UR4, R22 ;  /* 0x00000000160472ca */ /* 0x000fe400000e0000 */
[C---:B------:R-:W-:Y:S02]  /*ed80*/  IADD3 R33, P0, PT, R28.reuse, 0x50, RZ ;  /* 0x000000501c217810 */ /* 0x040fe40007f1e0ff */
[----:B------:R-:W-:-:S03]  /*ed90*/  IADD3 R3, P1, PT, R28, 0x40, RZ ;  /* 0x000000401c037810 */ /* 0x000fc60007f3e0ff */
[--C-:B-1----:R-:W-:Y:S02]  /*eda0*/  IMAD.X R43, RZ, RZ, R31.reuse, P0 ;  /* 0x000000ffff2b7224 */ /* 0x102fe400000e061f */
[----:B------:R-:W-:-:S04]  /*edb0*/  IMAD.X R41, RZ, RZ, R31, P1 ;  /* 0x000000ffff297224 */ /* 0x000fc800008e061f */
[----:B------:R-:W1:Y:S01]  /*edc0*/  LDTM.x16 R4, tmem[UR4+0x120] ;  /* 0x00012004000479ee */ /* 0x000e620008240000 */
        /* <DEDUP_REMOVED lines=42> */
.L_x_226:
        /* <DEDUP_REMOVED lines=49> */
.L_x_227:
        /* <DEDUP_REMOVED lines=49> */
.L_x_228:
        /* <DEDUP_REMOVED lines=49> */
.L_x_229:
        /* <DEDUP_REMOVED lines=49> */
.L_x_230:
[----:B------:R-:W-:Y:S05]  /*fcb0*/  WARPSYNC.ALL ;  /* 0x0000000000007948 */ /* 0x000fea0003800000 */
[----:B------:R-:W-:Y:S01]  /*fcc0*/  R2UR UR4, R22 ;  /* 0x00000000160472ca */ /* 0x000fe200000e0000 */
[----:B------:R-:W2:Y:S01]  /*fcd0*/  S2R R35, SR_CTAID.X ;  /* 0x0000000000237919 */ /* 0x000ea20000002500 */
[C---:B------:R-:W-:Y:S02]  /*fce0*/  IADD3 R33, P0, PT, R28.reuse, 0x470, RZ ;  /* 0x000004701c217810 */ /* 0x040fe40007f1e0ff */
[----:B------:R-:W-:-:S03]  /*fcf0*/  IADD3 R3, P1, PT, R28, 0x460, RZ ;  /* 0x000004601c037810 */ /* 0x000fc60007f3e0ff */
[--C-:B-1----:R-:W-:Y:S02]  /*fd00*/  IMAD.X R43, RZ, RZ, R31.reuse, P0 ;  /* 0x000000ffff2b7224 */ /* 0x102fe400000e061f */
[----:B------:R-:W-:-:S04]  /*fd10*/  IMAD.X R41, RZ, RZ, R31, P1 ;  /* 0x000000ffff297224 */ /* 0x000fc800008e061f */
[----:B------:R-:W1:Y:S01]  /*fd20*/  LDTM.x16 R4, tmem[UR4+0x170] ;  /* 0x00017004000479ee */ /* 0x000e620008240000 */
[----:B------:R-:W3:Y:S01]  /*fd30*/  LDCU.64 UR4, c[0x0][0x880] ;  /* 0x00011000ff0477ac */ /* 0x000ee20008000a00 */
[----:B------:R-:W-:-:S04]  /*fd40*/  SHF.R.U64 R0, R3, 0x3, R41 ;  /* 0x0000000303007819 */ /* 0x000fc80000001229 */
[----:B------:R-:W-:Y:S01]  /*fd50*/  LOP3.LUT R40, R3, 0x70, R0, 0x78, !PT ;  /* 0x0000007003287812 */ /* 0x000fe200078e7800 */
[----:B---3--:R-:W-:-:S04]  /*fd60*/  UISETP.NE.U32.AND UP0, UPT, UR4, URZ, UPT ;  /* 0x000000ff0400728c */ /* 0x008fc8000bf05070 */
[----:B------:R-:W-:Y:S01]  /*fd70*/  UISETP.NE.AND.EX UP0, UPT, UR5, URZ, UPT, UP0 ;  /* 0x000000ff0500728c */ /* 0x000fe2000bf05300 */
        /* <DEDUP_REMOVED lines=14> */
[----:B------:R-:W-:Y:S01]  /*fe60*/  F2FP.F16.F32.PACK_AB R4, R13, R12 ;  /* 0x0000000c0d04723e */ /* 0x000fe200000000ff */
[----:B------:R-:W1:Y:S01]  /*fe70*/  S2R R33, SR_CTAID.Z ;  /* 0x0000000000217919 */ /* 0x000e620000002700 */
[----:B------:R-:W-:-:S02]  /*fe80*/  F2FP.F16.F32.PACK_AB R5, R15, R14 ;  /* 0x0000000e0f05723e */ /* 0x000fc400000000ff */
[----:B------:R-:W-:Y:S01]  /*fe90*/  F2FP.F16.F32.PACK_AB R6, R17, R16 ;  /* 0x000000101106723e */ /* 0x000fe200000000ff */
[----:B------:R3:W-:Y:S01]  /*fea0*/  ST.E.128 desc[UR46][R40.64], R8 ;  /* 0x0000000828007985 */ /* 0x0007e2000c101d2e */
[----:B------:R-:W-:Y:S01]  /*feb0*/  F2FP.F16.F32.PACK_AB R7, R19, R18 ;  /* 0x000000121307723e */ /* 0x000fe200000000ff */
[----:B------:R-:W1:Y:S04]  /*fec0*/  S2R R32, SR_CTAID.Y ;  /* 0x0000000000207919 */ /* 0x000e680000002600 */
[----:B------:R3:W-:Y:S01]  /*fed0*/  ST.E.128 desc[UR46][R42.64], R4 ;  /* 0x000000042a007985 */ /* 0x0007e2000c101d2e */
[----:B------:R-:W-:Y:S01]  /*fee0*/  @!PT LDS RZ, [RZ] ;  /* 0x00000000fffff984 */ /* 0x000fe20000000800 */
[----:B------:R-:W-:Y:S01]  /*fef0*/  @!PT LDS RZ, [RZ] ;  /* 0x00000000fffff984 */ /* 0x000fe20000000800 */
[----:B------:R-:W-:Y:S01]  /*ff00*/  @!PT LDS RZ, [RZ] ;  /* 0x00000000fffff984 */ /* 0x000fe20000000800 */
[----:B------:R-:W-:Y:S01]  /*ff10*/  @!PT LDS RZ, [RZ] ;  /* 0x00000000fffff984 */ /* 0x000fe20000000800 */
[----:B------:R5:W-:Y:S06]  /*ff20*/  MEMBAR.ALL.CTA ;  /* 0x0000000000007992 */ /* 0x000bec0000008000 */
[----:B-----5:R-:W1:Y:S01]  /*ff30*/  FENCE.VIEW.ASYNC.S ;  /* 0x00000000000073c6 */ /* 0x020e620000000000 */
[----:B--2---:R-:W-:Y:S05]  /*ff40*/  BRA.U !UP0, `(.L_x_231) ;  /* 0x0000000108fc7547 */ /* 0x004fea000b800000 */
[C---:B------:R-:W-:Y:S01]  /*ff50*/  FSETP.GEU.AND P0, PT, R24.reuse, 1.175494350822287508e-38, PT ;  /* 0x008000001800780b */ /* 0x040fe20003f0e000 */
[----:B------:R-:W2:Y:S01]  /*ff60*/  LDCU UR4, c[0x0][0x380] ;  /* 0x00007000ff0477ac */ /* 0x000ea20008000800 */
[----:B------:R-:W-:Y:S01]  /*ff70*/  MOV R0, 0x3e055027 ;  /* 0x3e05502700007802 */ /* 0x000fe20000000f00 */
[----:B------:R-:W-:Y:S01]  /*ff80*/  BSSY.RECONVERGENT B0, `(.L_x_231) ;  /* 0x000003b000007945 */ /* 0x000fe20003800200 */
[----:B---3--:R-:W-:Y:S01]  /*ff90*/  FSEL R5, RZ, -23, P0 ;  /* 0xc1b80000ff057808 */ /* 0x008fe20000000000 */
[----:B------:R-:W3:Y:S08]  /*ffa0*/  LDCU UR5, c[0x0][0x700] ;  /* 0x0000e000ff0577ac */ /* 0x000ef00008000800 */
[----:B------:R-:W-:-:S05]  /*ffb0*/  @!P0 FMUL R24, R24, 8388608 ;  /* 0x4b00000018188820 */ /* 0x000fca0000400000 */
[C---:B------:R-:W-:Y:S02]  /*ffc0*/  IADD3 R7, PT, PT, R24.reuse, -0x3f2aaaab, RZ ;  /* 0xc0d5555518077810 */ /* 0x040fe40007ffe0ff */
[C---:B------:R-:W-:Y:S02]  /*ffd0*/  ISETP.GT.U32.AND P0, PT, R24.reuse, 0x7f7fffff, PT ;  /* 0x7f7fffff1800780c */ /* 0x040fe40003f04070 */
[----:B------:R-:W-:Y:S02]  /*ffe0*/  LOP3.LUT R7, R7, 0xff800000, RZ, 0xc0, !PT ;  /* 0xff80000007077812 */ /* 0x000fe400078ec0ff */
[C---:B------:R-:W-:Y:S02]  /*fff0*/  FSETP.NEU.AND P1, PT, R24.reuse, RZ, PT ;  /* 0x000000ff1800720b */ /* 0x040fe40003f2d000 */
[-C--:B------:R-:W-:Y:S02]  /*10000*/  IADD3 R3, PT, PT, R24, -R7.reuse, RZ ;  /* 0x8000000718037210 */ /* 0x080fe40007ffe0ff */
[----:B------:R-:W-:-:S03]  /*10010*/  I2FP.F32.S32 R4, R7 ;  /* 0x0000000700047245 */ /* 0x000fc60000201400 */
[----:B------:R-:W-:Y:S02]  /*10020*/  FADD R3, R3, -1 ;  /* 0xbf80000003037421 */ /* 0x000fe40000000000 */
[----:B------:R-:W-:Y:S02]  /*10030*/  FFMA R4, R4, 1.1920928955078125e-07, R5 ;  /* 0x3400000004047823 */ /* 0x000fe40000000005 */
[----:B------:R-:W-:-:S04]  /*10040*/  FFMA R0, R3, -R0, 0.14084610342979431152 ;  /* 0x3e1039f603007423 */ /* 0x000fc80000000800 */
[----:B------:R-:W-:-:S04]  /*10050*/  FFMA R0, R3, R0, -0.12148627638816833496 ;  /* 0xbdf8cdcc03007423 */ /* 0x000fc80000000000 */
[----:B------:R-:W-:-:S04]  /*10060*/  FFMA R0, R3, R0, 0.13980610668659210205 ;  /* 0x3e0f295503007423 */ /* 0x000fc80000000000 */
[----:B------:R-:W-:-:S04]  /*10070*/  FFMA R0, R3, R0, -0.16684235632419586182 ;  /* 0xbe2ad8b903007423 */ /* 0x000fc80000000000 */
[----:B------:R-:W-:-:S04]  /*10080*/  FFMA R0, R3, R0, 0.20012299716472625732 ;  /* 0x3e4ced0b03007423 */ /* 0x000fc80000000000 */
[----:B------:R-:W-:-:S04]  /*10090*/  FFMA R0, R3, R0, -0.24999669194221496582 ;  /* 0xbe7fff2203007423 */ /* 0x000fc80000000000 */
[----:B------:R-:W-:-:S04]  /*100a0*/  FFMA R0, R3, R0, 0.33333182334899902344 ;  /* 0x3eaaaa7803007423 */ /* 0x000fc80000000000 */
[----:B------:R-:W-:-:S04]  /*100b0*/  FFMA R0, R3, R0, -0.5 ;  /* 0xbf00000003007423 */ /* 0x000fc80000000000 */
[----:B------:R-:W-:-:S04]  /*100c0*/  FMUL R0, R3, R0 ;  /* 0x0000000003007220 */ /* 0x000fc80000400000 */
[----:B------:R-:W-:Y:S01]  /*100d0*/  FFMA R5, R3, R0, R3 ;  /* 0x0000000003057223 */ /* 0x000fe20000000003 */
[----:B------:R-:W-:Y:S02]  /*100e0*/  MOV R3, 0x7f800000 ;  /* 0x7f80000000037802 */ /* 0x000fe40000000f00 */
[----:B------:R-:W-:Y:S01]  /*100f0*/  LEA R0, R35, R2, 0x8 ;  /* 0x0000000223007211 */ /* 0x000fe200078e40ff */
[----:B------:R-:W-:Y:S02]  /*10100*/  FFMA R4, R4, 0.69314718246459960938, R5 ;  /* 0x3f31721804047823 */ /* 0x000fe40000000005 */
[----:B------:R-:W-:Y:S01]  /*10110*/  @P0 FFMA R4, R24, R3, +INF ;  /* 0x7f80000018040423 */ /* 0x000fe20000000003 */
[----:B--2---:R-:W-:-:S04]  /*10120*/  ISETP.GE.AND P0, PT, R0, UR4, PT ;  /* 0x0000000400007c0c */ /* 0x004fc8000bf06270 */
[----:B------:R-:W-:-:S05]  /*10130*/  FSEL R4, R4, -INF , P1 ;  /* 0xff80000004047808 */ /* 0x000fca0000800000 */
[----:B---3--:R-:W-:-:S04]  /*10140*/  FFMA R25, R25, UR5, R4 ;  /* 0x0000000519197c23 */ /* 0x008fc80008000004 */
[----:B------:R-:W-:Y:S05]  /*10150*/  @P0 BRA `(.L_x_232) ;  /* 0x0000000000740947 */ /* 0x000fea0003800000 */
[----:B------:R-:W2:Y:S01]  /*10160*/  LDCU UR4, c[0x0][0x38c] ;  /* 0x00007180ff0477ac */ /* 0x000ea20008000800 */
[----:B------:R-:W-:Y:S01]  /*10170*/  HFMA2 R4, -RZ, RZ, 0, 0 ;  /* 0x00000000ff047431 */ /* 0x000fe200000001ff */
[----:B------:R-:W1:Y:S01]  /*10180*/  LDCU UR5, c[0x0][0x890] ;  /* 0x00011200ff0577ac */ /* 0x000e620008000800 */
[----:B------:R-:W3:Y:S01]  /*10190*/  LDCU.64 UR6, c[0x0][0x888] ;  /* 0x00011100ff0677ac */ /* 0x000ee20008000a00 */
[----:B--2---:R-:W2:Y:S01]  /*101a0*/  I2F.U32.RP R7, UR4 ;  /* 0x0000000400077d06 */ /* 0x004ea20008209000 */
[----:B------:R-:W-:Y:S01]  /*101b0*/  ISETP.NE.U32.AND P0, PT, RZ, UR4, PT ;  /* 0x00000004ff007c0c */ /* 0x000fe2000bf05070 */
[----:B-1----:R-:W-:-:S06]  /*101c0*/  IMAD R0, R33, UR5, R0 ;  /* 0x0000000521007c24 */ /* 0x002fcc000f8e0200 */
[----:B--2---:R-:W1:Y:S02]  /*101d0*/  MUFU.RCP R6, R7 ;  /* 0x0000000700067308 */ /* 0x004e640000001000 */
[----:B-1----:R-:W-:-:S06]  /*101e0*/  IADD3 R6, PT, PT, R6, 0xffffffe, RZ ;  /* 0x0ffffffe06067810 */ /* 0x002fcc0007ffe0ff */
[----:B------:R-:W1:Y:S02]  /*101f0*/  F2I.FTZ.U32.TRUNC.NTZ R5, R6 ;  /* 0x0000000600057305 */ /* 0x000e64000021f000 */
[----:B-1----:R-:W-:Y:S01]  /*10200*/  IADD3 R3, PT, PT, RZ, -R5, RZ ;  /* 0x80000005ff037210 */ /* 0x002fe20007ffe0ff */
[----:B------:R-:W1:Y:S04]  /*10210*/  LDC.64 R6, c[0x0][0x880] ;  /* 0x00022000ff067b82 */ /* 0x000e680000000a00 */
[----:B------:R-:W-:-:S04]  /*10220*/  IMAD R3, R3, UR4, RZ ;  /* 0x0000000403037c24 */ /* 0x000fc8000f8e02ff */
[----:B------:R-:W-:-:S06]  /*10230*/  IMAD.HI.U32 R3, R5, R3, R4 ;  /* 0x0000000305037227 */ /* 0x000fcc00078e0004 */
[----:B------:R-:W-:-:S05]  /*10240*/  IMAD.HI.U32 R3, R3, R32, RZ ;  /* 0x0000002003037227 */ /* 0x000fca00078e00ff */
[----:B------:R-:W-:-:S05]  /*10250*/  IADD3 R5, PT, PT, -R3, RZ, RZ ;  /* 0x000000ff03057210 */ /* 0x000fca0007ffe1ff */
[----:B------:R-:W-:-:S05]  /*10260*/  IMAD R4, R5, UR4, R32 ;  /* 0x0000000405047c24 */ /* 0x000fca000f8e0220 */
[----:B------:R-:W-:-:S13]  /*10270*/  ISETP.GE.U32.AND P2, PT, R4, UR4, PT ;  /* 0x0000000404007c0c */ /* 0x000fda000bf46070 */
[----:B------:R-:W-:Y:S02]  /*10280*/  @P2 IADD3 R4, PT, PT, R4, -UR4, RZ ;  /* 0x8000000404042c10 */ /* 0x000fe4000fffe0ff */
[----:B------:R-:W-:Y:S02]  /*10290*/  @P2 IADD3 R3, PT, PT, R3, 0x1, RZ ;  /* 0x0000000103032810 */ /* 0x000fe40007ffe0ff */
[----:B------:R-:W-:-:S13]  /*102a0*/  ISETP.GE.U32.AND P1, PT, R4, UR4, PT ;  /* 0x0000000404007c0c */ /* 0x000fda000bf26070 */
[----:B------:R-:W-:Y:S02]  /*102b0*/  @P1 IADD3 R3, PT, PT, R3, 0x1, RZ ;  /* 0x0000000103031810 */ /* 0x000fe40007ffe0ff */
[----:B------:R-:W-:-:S04]  /*102c0*/  @!P0 LOP3.LUT R3, RZ, UR4, RZ, 0x33, !PT ;  /* 0x00000004ff038c12 */ /* 0x000fc8000f8e33ff */
[C---:B------:R-:W-:Y:S01]  /*102d0*/  IADD3 R5, PT, PT, -R3.reuse, RZ, RZ ;  /* 0x000000ff03057210 */ /* 0x040fe20007ffe1ff */
[----:B---3--:R-:W-:-:S04]  /*102e0*/  IMAD R0, R3, UR7, R0 ;  /* 0x0000000703007c24 */ /* 0x008fc8000f8e0200 */
[----:B------:R-:W-:-:S04]  /*102f0*/  IMAD R5, R5, UR4, R32 ;  /* 0x0000000405057c24 */ /* 0x000fc8000f8e0220 */
[----:B------:R-:W-:-:S04]  /*10300*/  IMAD R5, R5, UR6, R0 ;  /* 0x0000000605057c24 */ /* 0x000fc8000f8e0200 */
[----:B-1----:R-:W-:-:S05]  /*10310*/  IMAD.WIDE.U32 R6, R5, 0x4, R6 ;  /* 0x0000000405067825 */ /* 0x002fca00078e0006 */
[----:B------:R2:W-:Y:S02]  /*10320*/  STG.E desc[UR46][R6.64], R25 ;  /* 0x0000001906007986 */ /* 0x0005e4000c10192e */
.L_x_232:
[----:B------:R-:W-:Y:S05]  /*10330*/  BSYNC.RECONVERGENT B0 ;  /* 0x0000000000007941 */ /* 0x000fea0003800200 */
.L_x_231:
[----:B------:R-:W-:Y:S01]  /*10340*/  UISETP.NE.AND UP0, UPT, UR41, URZ, UPT ;  /* 0x000000ff2900728c */ /* 0x000fe2000bf05270 */
[----:B------:R-:W-:-:S08]  /*10350*/  NOP ;  /* 0x0000000000007918 */ /* 0x000fd00000000000 */
[----:B------:R-:W-:Y:S05]  /*10360*/  BRA.U UP0, `(.L_x_233) ;  /* 0x0000000100087547 */ /* 0x000fea000b800000 */
[----:B------:R-:W-:Y:S05]  /*10370*/  BPT.TRAP 0x1 ;  /* 0x000000040000795c */ /* 0x000fea0000300000 */
[----:B------:R-:W-:Y:S05]  /*10380*/  BPT.TRAP 0x1 ;  /* 0x000000040000795c */ /* 0x000fea0000300000 */
.L_x_233:
[----:B------:R-:W-:Y:S01]  /*10390*/  IADD3 R0, PT, PT, R26, 0x280a0, RZ ;  /* 0x000280a01a007810 */ /* 0x000fe20007ffe0ff */
[----:B------:R-:W-:-:S03]  /*103a0*/  UISETP.NE.AND UP0, UPT, UR41, URZ, UPT ;  /* 0x000000ff2900728c */ /* 0x000fc6000bf05270 */
[----:B------:R-:W-:-:S04]  /*103b0*/  PRMT R0, R27, 0x654, R0 ;  /* 0x000006541b007816 */ /* 0x000fc80000000000 */
[----:B-1----:R1:W-:Y:S02]  /*103c0*/  SYNCS.ARRIVE.TRANS64.RED.A1T0 RZ, [R0+URZ], RZ ;  /* 0x000000ff00ff79a7 */ /* 0x0023e400081004ff */
[----:B------:R-:W-:Y:S05]  /*103d0*/  BRA.U UP0, `(.L_x_234) ;  /* 0x0000000100047547 */ /* 0x000fea000b800000 */
[----:B------:R-:W-:Y:S05]  /*103e0*/  BPT.TRAP 0x1 ;  /* 0x000000040000795c */ /* 0x000fea0000300000 */
.L_x_234:
[----:B------:R1:W-:Y:S01]  /*103f0*/  SYNCS.ARRIVE.TRANS64.A1T0 RZ, [R26+URZ+0x280b0], RZ ;  /* 0x0280b0ff1aff79a7 */ /* 0x0003e200081000ff */
[----:B------:R-:W-:-:S09]  /*10400*/  UISETP.NE.AND UP0, UPT, UR45, URZ, UPT ;  /* 0x000000ff2d00728c */ /* 0x000fd2000bf05270 */
[----:B------:R-:W-:Y:S05]  /*10410*/  BRA.U !UP0, `(.L_x_235) ;  /* 0x0000000108047547 */ /* 0x000fea000b800000 */
[----:B------:R-:W-:Y:S05]  /*10420*/  BPT.TRAP 0x1 ;  /* 0x000000040000795c */ /* 0x000fea0000300000 */
.L_x_235:
[----:B------:R-:W-:Y:S01]  /*10430*/  IMAD.U32 R3, RZ, RZ, UR44 ;  /* 0x0000002cff037e24 */ /* 0x000fe2000f8e00ff */
[----:B-1----:R-:W-:-:S04]  /*10440*/  SHF.R.U32.HI R0, RZ, 0x15, R23 ;  /* 0x00000015ff007819 */ /* 0x002fc80000011617 */
[----:B------:R-:W-:Y:S02]  /*10450*/  SHF.L.U32 R3, R3, 0x1f, RZ ;  /* 0x0000001f03037819 */ /* 0x000fe400000006ff */
[----:B------:R-:W-:Y:S02]  /*10460*/  ISETP.NE.AND P0, PT, R29, R0, PT ;  /* 0x000000001d00720c */ /* 0x000fe40003f05270 */
[----:B------:R-:W1:Y:S02]  /*10470*/  SYNCS.PHASECHK.TRANS64.TRYWAIT P1, [R26+URZ+0x28080], R3 ;  /* 0x028080031a0075a7 */ /* 0x000e6400080211ff */
[----:B-1----:R-:W-:Y:S09]  /*10480*/  @!P1 BRA `(.L_x_236) ;  /* 0x0000012c002c9947 */ /* 0x002ff20003800000 */
.L_x_440:
[----:B------:R-:W-:Y:S05]  /*10490*/  @!P0 BRA `(.L_x_237) ;  /* 0x0000000000408947 */ /* 0x000fea0003800000 */
[----:B------:R-:W-:Y:S01]  /*104a0*/  MOV R14, 0x8 ;  /* 0x00000008000e7802 */ /* 0x000fe20000000f00 */
[----:B------:R-:W1:Y:S01]  /*104b0*/  LDCU.64 UR8, c[0x4][0xb0] ;  /* 0x01001600ff0877ac */ /* 0x000e620008000a00 */
[----:B------:R-:W-:Y:S02]  /*104c0*/  HFMA2 R12, -RZ, RZ, 0, 5.9604644775390625e-08 ;  /* 0x00000001ff0c7431 */ /* 0x000fe400000001ff */
[----:B---3--:R-:W-:Y:S01]  /*104d0*/  IMAD.MOV.U32 R8, RZ, RZ, 0x192 ;  /* 0x00000192ff087424 */ /* 0x008fe200078e00ff */
[----:B------:R-:W2:Y:S01]  /*104e0*/  LDCU.64 UR6, c[0x4][0xb8] ;  /* 0x01001700ff0677ac */ /* 0x000ea20008000a00 */
[----:B------:R-:W3:Y:S01]  /*104f0*/  LDC.64 R14, c[0x4][R14] ;  /* 0x010000000e0e7b82 */ /* 0x000ee20000000a00 */
[----:B------:R-:W-:Y:S01]  /*10500*/  IMAD.MOV.U32 R13, RZ, RZ, RZ ;  /* 0x000000ffff0d7224 */ /* 0x000fe200078e00ff */
[----:B------:R-:W5:Y:S01]  /*10510*/  LDCU.64 UR4, c[0x4][0x28] ;  /* 0x01000500ff0477ac */ /* 0x000f620008000a00 */
[----:B-1----:R-:W-:Y:S01]  /*10520*/  IMAD.U32 R4, RZ, RZ, UR8 ;  /* 0x00000008ff047e24 */ /* 0x002fe2000f8e00ff */
[----:B------:R-:W-:Y:S01]  /*10530*/  MOV R5, UR9 ;  /* 0x0000000900057c02 */ /* 0x000fe20008000f00 */
[----:B--2---:R-:W-:Y:S01]  /*10540*/  IMAD.U32 R6, RZ, RZ, UR6 ;  /* 0x00000006ff067e24 */ /* 0x004fe2000f8e00ff */
[----:B------:R-:W-:Y:S01]  /*10550*/  MOV R7, UR7 ;  /* 0x0000000700077c02 */ /* 0x000fe20008000f00 */
[----:B-----5:R-:W-:Y:S01]  /*10560*/  IMAD.U32 R10, RZ, RZ, UR4 ;  /* 0x00000004ff0a7e24 */ /* 0x020fe2000f8e00ff */
[----:B------:R-:W-:-:S02]  /*10570*/  MOV R11, UR5 ;  /* 0x00000005000b7c02 */ /* 0x000fc40008000f00 */
[----:B------:R-:W-:-:S07]  /*10580*/  LEPC R20, `(.L_x_237) ;  /* 0x000000001014794e */ /* 0x000fce0000000000 */
[----:B---34-:R-:W-:Y:S05]  /*10590*/  CALL.ABS.NOINC R14 ;  /* 0x000000000e007343 */ /* 0x018fea0003c00000 */
.L_x_237:
[----:B------:R-:W-:Y:S05]  /*105a0*/  WARPSYNC.ALL ;  /* 0x0000000000007948 */ /* 0x000fea0003800000 */
[----:B------:R-:W-:Y:S01]  /*105b0*/  R2UR UR4, R23 ;  /* 0x00000000170472ca */ /* 0x000fe200000e0000 */
[----:B------:R-:W-:-:S12]  /*105c0*/  UISETP.NE.AND UP0, UPT, UR45, URZ, UPT ;  /* 0x000000ff2d00728c */ /* 0x000fd8000bf05270 */
[----:B--2---:R-:W1:Y:S02]  /*105d0*/  LDTM.x2 R24, tmem[UR4] ;  /* 0x00000004001879ee */ /* 0x004e6400080c0000 */
[----:B-1----:R-:W-:Y:S05]  /*105e0*/  BRA.U !UP0, `(.L_x_238) ;  /* 0x0000000108047547 */ /* 0x002fea000b800000 */
[----:B------:R-:W-:Y:S05]  /*105f0*/  BPT.TRAP 0x1 ;  /* 0x000000040000795c */ /* 0x000fea0000300000 */
.L_x_238:
[----:B------:R-:W-:Y:S01]  /*10600*/  PRMT R34, R27, 0x654, R34 ;  /* 0x000006541b227816 */ /* 0x000fe20000000022 */
[----:B------:R-:W-:-:S03]  /*10610*/  UISETP.NE.AND UP0, UPT, UR41, URZ, UPT ;  /* 0x000000ff2900728c */ /* 0x000fc6000bf05270 */
[----:B------:R1:W-:Y:S06]  /*10620*/  SYNCS.ARRIVE.TRANS64.RED.A1T0 RZ, [R34+URZ], RZ ;  /* 0x000000ff22ff79a7 */ /* 0x0003ec00081004ff */
[----:B------:R-:W-:Y:S05]  /*10630*/  BRA.U UP0, `(.L_x_239) ;  /* 0x0000000100047547 */ /* 0x000fea000b800000 */
[----:B------:R-:W-:Y:S05]  /*10640*/  BPT.TRAP 0x1 ;  /* 0x000000040000795c */ /* 0x000fea0000300000 */
.L_x_239:
[----:B------:R-:W-:-:S04]  /*10650*/  MOV R0, UR38 ;  /* 0x0000002600007c02 */ /* 0x000fc80008000f00 */
[----:B------:R-:W-:-:S04]  /*10660*/  SHF.L.U32 R3, R0, 0x1f, RZ ;  /* 0x0000001f00037819 */ /* 0x000fc800000006ff */
[----:B------:R-:W2:Y:S02]  /*10670*/  SYNCS.PHASECHK.TRANS64.TRYWAIT P0, [R26+URZ+0x28098], R3 ;  /* 0x028098031a0075a7 */ /* 0x000ea400080011ff */
[----:B--2---:R-:W-:Y:S05]  /*10680*/  @!P0 BRA `(.L_x_240) ;  /* 0x0000012800c08947 */ /* 0x004fea0003800000 */
.L_x_441:
[----:B------:R-:W-:-:S09]  /*10690*/  UISETP.NE.AND UP0, UPT, UR41, URZ, UPT ;  /* 0x000000ff2900728c */ /* 0x000fd2000bf05270 */
[----:B------:R-:W-:Y:S05]  /*106a0*/  BRA.U UP0, `(.L_x_241) ;  /* 0x0000000100047547 */ /* 0x000fea000b800000 */
[----:B------:R-:W-:Y:S05]  /*106b0*/  BPT.TRAP 0x1 ;  /* 0x000000040000795c */ /* 0x000fea0000300000 */
.L_x_241:
[----:B--2---:R-:W-:Y:S01]  /*106c0*/  MOV R3, 0x1 ;  /* 0x0000000100037802 */ /* 0x004fe20000000f00 */
[----:B---3--:R2:W3:Y:S03]  /*106d0*/  MUFU.RCP R5, R24 ;  /* 0x0000001800057308 */ /* 0x0084e60000001000 */
[----:B------:R-:W-:-:S04]  /*106e0*/  SHF.L.U32 R3, R3, 0x1f, RZ ;  /* 0x0000001f03037819 */ /* 0x000fc800000006ff */
[----:B------:R-:W5:Y:S02]  /*106f0*/  SYNCS.PHASECHK.TRANS64.TRYWAIT P0, [R26+URZ+0x280c8], R3 ;  /* 0x0280c8031a0075a7 */ /* 0x000f6400080011ff */
[----:B--23-5:R-:W-:Y:S05]  /*10700*/  @!P0 BRA `(.L_x_242) ;  /* 0x0000012800b48947 */ /* 0x02cfea0003800000 */
.L_x_442:
[----:B------:R-:W2:Y:S01]  /*10710*/  LDCU UR4, c[0x0][0x708] ;  /* 0x0000e100ff0477ac */ /* 0x000ea20008000800 */
[----:B------:R-:W-:Y:S01]  /*10720*/  FFMA R0, -R24, R5, 1 ;  /* 0x3f80000018007423 */ /* 0x000fe20000000105 */
[----:B------:R-:W-:Y:S03]  /*10730*/  BSSY.RECONVERGENT B2, `(.L_x_243) ;  /* 0x000000b000027945 */ /* 0x000fe60003800200 */
[----:B------:R-:W-:Y:S01]  /*10740*/  FFMA R0, R5, R0, R5 ;  /* 0x0000000005007223 */ /* 0x000fe20000000005 */
[----:B--2---:R-:W-:-:S03]  /*10750*/  MOV R3, UR4 ;  /* 0x0000000400037c02 */ /* 0x004fc60008000f00 */
[----:B------:R-:W-:Y:S01]  /*10760*/  FFMA R23, R0, UR4, RZ ;  /* 0x0000000400177c23 */ /* 0x000fe200080000ff */
[----:B------:R-:W2:Y:S03]  /*10770*/  FCHK P0, R3, R24 ;  /* 0x0000001803007302 */ /* 0x000ea60000000000 */
[----:B------:R-:W-:-:S04]  /*10780*/  FFMA R4, -R24, R23, UR4 ;  /* 0x0000000418047e23 */ /* 0x000fc80008000117 */
[----:B------:R-:W-:Y:S01]  /*10790*/  FFMA R23, R0, R4, R23 ;  /* 0x0000000400177223 */ /* 0x000fe20000000017 */
[----:B--2---:R-:W-:Y:S06]  /*107a0*/  @!P0 BRA `(.L_x_244) ;  /* 0x00000000000c8947 */ /* 0x004fec0003800000 */
[----:B------:R-:W-:Y:S02]  /*107b0*/  MOV R4, 0x107d0 ;  /* 0x000107d000047802 */ /* 0x000fe40000000f00 */
[----:B-1--4-:R-:W-:Y:S05]  /*107c0*/  CALL.REL.NOINC `($__internal_3_$__cuda_sm3x_div_rn_noftz_f32_slowpath) ;  /* 0x00000134002c7944 */ /* 0x012fea0003c00000 */
[----:B------:R-:W-:Y:S02]  /*107d0*/  MOV R23, R0 ;  /* 0x0000000000177202 */ /* 0x000fe40000000f00 */
.L_x_244:
[----:B------:R-:W-:Y:S05]  /*107e0*/  BSYNC.RECONVERGENT B2 ;  /* 0x0000000000027941 */ /* 0x000fea0003800200 */
.L_x_243:
[----:B------:R-:W-:-:S05]  /*107f0*/  VIADD R0, R22, 0x180 ;  /* 0x0000018016007836 */ /* 0x000fca0000000000 */
[----:B------:R-:W-:-:S04]  /*10800*/  SHF.R.U32.HI R0, RZ, 0x15, R0 ;  /* 0x00000015ff007819 */ /* 0x000fc80000011600 */
[----:B------:R-:W-:-:S13]  /*10810*/  ISETP.NE.AND P0, PT, R29, R0, PT ;  /* 0x000000001d00720c */ /* 0x000fda0003f05270 */
[----:B------:R-:W-:Y:S05]  /*10820*/  @!P0 BRA `(.L_x_245) ;  /* 0x0000000000408947 */ /* 0x000fea0003800000 */
[----:B------:R-:W-:Y:S01]  /*10830*/  MOV R14, 0x8 ;  /* 0x00000008000e7802 */ /* 0x000fe20000000f00 */
[----:B------:R-:W2:Y:S01]  /*10840*/  LDCU.64 UR8, c[0x4][0xb0] ;  /* 0x01001600ff0877ac */ /* 0x000ea20008000a00 */
[----:B------:R-:W-:Y:S02]  /*10850*/  HFMA2 R12, -RZ, RZ, 0, 5.9604644775390625e-08 ;  /* 0x00000001ff0c7431 */ /* 0x000fe400000001ff */
[----:B------:R-:W-:Y:S01]  /*10860*/  IMAD.MOV.U32 R8, RZ, RZ, 0x192 ;  /* 0x00000192ff087424 */ /* 0x000fe200078e00ff */
[----:B------:R-:W3:Y:S01]  /*10870*/  LDCU.64 UR6, c[0x4][0xb8] ;  /* 0x01001700ff0677ac */ /* 0x000ee20008000a00 */
[----:B------:R-:W1:Y:S01]  /*10880*/  LDC.64 R14, c[0x4][R14] ;  /* 0x010000000e0e7b82 */ /* 0x000e620000000a00 */
        /* <DEDUP_REMOVED lines=10> */
.L_x_245:
[----:B------:R-:W-:Y:S05]  /*10930*/  WARPSYNC.ALL ;  /* 0x0000000000007948 */ /* 0x000fea0003800000 */
[----:B------:R-:W-:Y:S02]  /*10940*/  R2UR UR4, R22 ;  /* 0x00000000160472ca */ /* 0x000fe400000e0000 */
[C---:B------:R-:W-:Y:S02]  /*10950*/  IADD3 R40, P0, PT, R28.reuse, 0x8010, RZ ;  /* 0x000080101c287810 */ /* 0x040fe40007f1e0ff */
[----:B------:R-:W-:-:S03]  /*10960*/  IADD3 R3, P1, PT, R28, 0x8000, RZ ;  /* 0x000080001c037810 */ /* 0x000fc60007f3e0ff */
[--C-:B------:R-:W-:Y:S02]  /*10970*/  IMAD.X R41, RZ, RZ, R31.reuse, P0 ;  /* 0x000000ffff297224 */ /* 0x100fe400000e061f */
[----:B------:R-:W-:-:S04]  /*10980*/  IMAD.X R39, RZ, RZ, R31, P1 ;  /* 0x000000ffff277224 */ /* 0x000fc800008e061f */
[----:B------:R-:W2:Y:S01]  /*10990*/  LDTM.x16 R4, tmem[UR4+0x180] ;  /* 0x00018004000479ee */ /* 0x000ea20008240000 */
[----:B------:R-:W-:-:S04]  /*109a0*/  SHF.R.U64 R0, R3, 0x3, R39 ;  /* 0x0000000303007819 */ /* 0x000fc80000001227 */
[----:B------:R-:W-:Y:S01]  /*109b0*/  LOP3.LUT R38, R3, 0x70, R0, 0x78, !PT ;  /* 0x0000007003267812 */ /* 0x000fe200078e7800 */
[----:B------:R-:W-:-:S05]  /*109c0*/  VIADD R0, R22, 0x190 ;  /* 0x0000019016007836 */ /* 0x000fca0000000000 */
[----:B------:R-:W-:-:S04]  /*109d0*/  SHF.R.U32.HI R0, RZ, 0x15, R0 ;  /* 0x00000015ff007819 */ /* 0x000fc80000011600 */
[----:B------:R-:W-:Y:S01]  /*109e0*/  ISETP.NE.AND P0, PT, R29, R0, PT ;  /* 0x000000001d00720c */ /* 0x000fe20003f05270 */
[C---:B--2---:R-:W-:Y:S01]  /*109f0*/  FMUL2 R20, R23.reuse.F32, R8.F32x2.HI_LO ;  /* 0x000000081714724a */ /* 0x044fe20000040000 */
[C---:B------:R-:W-:Y:S01]  /*10a00*/  SHF.R.U64 R9, R40.reuse, 0x3, R41 ;  /* 0x0000000328097819 */ /* 0x040fe20000001229 */
[C---:B------:R-:W-:Y:S02]  /*10a10*/  FMUL2 R4, R23.reuse.F32, R4.F32x2.HI_LO ;  /* 0x000000041704724a */ /* 0x040fe40000040000 */
[C---:B------:R-:W-:Y:S01]  /*10a20*/  FMUL2 R6, R23.reuse.F32, R6.F32x2.HI_LO ;  /* 0x000000061706724a */ /* 0x040fe20000040000 */
[----:B------:R-:W-:Y:S01]  /*10a30*/  LOP3.LUT R40, R40, 0x70, R9, 0x78, !PT ;  /* 0x0000007028287812 */ /* 0x000fe200078e7809 */
[----:B----4-:R-:W-:Y:S01]  /*10a40*/  FMUL2 R36, R23.F32, R10.F32x2.HI_LO ;  /* 0x0000000a1724724a */ /* 0x010fe20000040000 */
[----:B------:R-:W-:Y:S01]  /*10a50*/  F2FP.F16.F32.PACK_AB R8, R5, R4 ;  /* 0x000000040508723e */ /* 0x000fe200000000ff */
[----:B------:R-:W-:Y:S01]  /*10a60*/  FMUL2 R12, R23.F32, R12.F32x2.HI_LO ;  /* 0x0000000c170c724a */ /* 0x000fe20000040000 */
[----:B------:R-:W-:Y:S01]  /*10a70*/  F2FP.F16.F32.PACK_AB R9, R7, R6 ;  /* 0x000000060709723e */ /* 0x000fe200000000ff */
[----:B------:R-:W-:Y:S01]  /*10a80*/  FMUL2 R14, R23.F32, R14.F32x2.HI_LO ;  /* 0x0000000e170e724a */ /* 0x000fe20000040000 */
[----:B------:R-:W-:Y:S01]  /*10a90*/  F2FP.F16.F32.PACK_AB R10, R21, R20 ;  /* 0x00000014150a723e */ /* 0x000fe200000000ff */
[----:B------:R-:W-:Y:S01]  /*10aa0*/  FMUL2 R16, R23.F32, R16.F32x2.HI_LO ;  /* 0x000000101710724a */ /* 0x000fe20000040000 */
        /* <DEDUP_REMOVED lines=10> */
[----:B------:R-:W3:Y:S01]  /*10b50*/  LDCU.64 UR8, c[0x4][0xb0] ;  /* 0x01001600ff0877ac */ /* 0x000ee20008000a00 */
[----:B------:R-:W-:Y:S02]  /*10b60*/  HFMA2 R12, -RZ, RZ, 0, 5.9604644775390625e-08 ;  /* 0x00000001ff0c7431 */ /* 0x000fe400000001ff */
[----:B--2---:R-:W-:Y:S01]  /*10b70*/  IMAD.MOV.U32 R8, RZ, RZ, 0x192 ;  /* 0x00000192ff087424 */ /* 0x004fe200078e00ff */
[----:B------:R-:W2:Y:S01]  /*10b80*/  LDCU.64 UR6, c[0x4][0xb8] ;  /* 0x01001700ff0677ac */ /* 0x000ea20008000a00 */
[----:B------:R-:W4:Y:S01]  /*10b90*/  LDC.64 R14, c[0x4][R14] ;  /* 0x010000000e0e7b82 */ /* 0x000f220000000a00 */
[----:B------:R-:W-:Y:S01]  /*10ba0*/  IMAD.MOV.U32 R13, RZ, RZ, RZ ;  /* 0x000000ffff0d7224 */ /* 0x000fe200078e00ff */
[----:B------:R-:W5:Y:S01]  /*10bb0*/  LDCU.64 UR4, c[0x4][0x40] ;  /* 0x01000800ff0477ac */ /* 0x000f620008000a00 */
[----:B---3--:R-:W-:Y:S01]  /*10bc0*/  IMAD.U32 R4, RZ, RZ, UR8 ;  /* 0x00000008ff047e24 */ /* 0x008fe2000f8e00ff */
[----:B------:R-:W-:Y:S01]  /*10bd0*/  MOV R5, UR9 ;  /* 0x0000000900057c02 */ /* 0x000fe20008000f00 */
[----:B--2---:R-:W-:Y:S01]  /*10be0*/  IMAD.U32 R6, RZ, RZ, UR6 ;  /* 0x00000006ff067e24 */ /* 0x004fe2000f8e00ff */
[----:B------:R-:W-:Y:S01]  /*10bf0*/  MOV R7, UR7 ;  /* 0x0000000700077c02 */ /* 0x000fe20008000f00 */
[----:B-----5:R-:W-:Y:S01]  /*10c00*/  IMAD.U32 R10, RZ, RZ, UR4 ;  /* 0x00000004ff0a7e24 */ /* 0x020fe2000f8e00ff */
[----:B------:R-:W-:-:S02]  /*10c10*/  MOV R11, UR5 ;  /* 0x00000005000b7c02 */ /* 0x000fc40008000f00 */
[----:B------:R-:W-:-:S07]  /*10c20*/  LEPC R20, `(.L_x_246) ;  /* 0x000000001014794e */ /* 0x000fce0000000000 */
[----:B-1--4-:R-:W-:Y:S05]  /*10c30*/  CALL.ABS.NOINC R14 ;  /* 0x000000000e007343 */ /* 0x012fea0003c00000 */
.L_x_246:
[----:B------:R-:W-:Y:S05]  /*10c40*/  WARPSYNC.ALL ;  /* 0x0000000000007948 */ /* 0x000fea0003800000 */
[----:B------:R-:W-:Y:S02]  /*10c50*/  R2UR UR4, R22 ;  /* 0x00000000160472ca */ /* 0x000fe400000e0000 */
[C---:B--2---:R-:W-:Y:S02]  /*10c60*/  IADD3 R40, P0, PT, R28.reuse, 0x8030, RZ ;  /* 0x000080301c287810 */ /* 0x044fe40007f1e0ff */
        /* <DEDUP_REMOVED lines=14> */
[----:B------:R-:W-:Y:S01]  /*10d50*/  FMUL2 R36, R23.F32, R10.F32x2.HI_LO ;  /* 0x0000000a1724724a */ /* 0x000fe20000040000 */
        /* <DEDUP_REMOVED lines=31> */
.L_x_247:
        /* <DEDUP_REMOVED lines=49> */
.L_x_248:
        /* <DEDUP_REMOVED lines=49> */
.L_x_249:
        /* <DEDUP_REMOVED lines=49> */
.L_x_250:
        /* <DEDUP_REMOVED lines=49> */
.L_x_251:
        /* <DEDUP_REMOVED lines=49> */
.L_x_252:
[----:B------:R-:W3:Y:S01]  /*11ea0*/  LDCU.64 UR4, c[0x0][0x880] ;  /* 0x00011000ff0477ac */ /* 0x000ee20008000a00 */
[C---:B------:R-:W-:Y:S02]  /*11eb0*/  IADD3 R3, P2, PT, R28.reuse, 0x8460, RZ ;  /* 0x000084601c037810 */ /* 0x040fe40007f5e0ff */
[----:B------:R-:W-:-:S03]  /*11ec0*/  IADD3 R30, P1, PT, R28, 0x8470, RZ ;  /* 0x000084701c1e7810 */ /* 0x000fc60007f3e0ff */
[--C-:B------:R-:W-:Y:S02]  /*11ed0*/  IMAD.X R37, RZ, RZ, R31.reuse, P2 ;  /* 0x000000ffff257224 */ /* 0x100fe400010e061f */
[----:B------:R-:W-:-:S03]  /*11ee0*/  IMAD.X R31, RZ, RZ, R31, P1 ;  /* 0x000000ffff1f7224 */ /* 0x000fc600008e061f */
[----:B------:R-:W-:-:S04]  /*11ef0*/  SHF.R.U64 R0, R3, 0x3, R37 ;  /* 0x0000000303007819 */ /* 0x000fc80000001225 */
[----:B------:R-:W-:Y:S02]  /*11f00*/  LOP3.LUT R36, R3, 0x70, R0, 0x78, !PT ;  /* 0x0000007003247812 */ /* 0x000fe400078e7800 */
[----:B---3--:R-:W-:-:S04]  /*11f10*/  ISETP.NE.U32.AND P0, PT, RZ, UR4, PT ;  /* 0x00000004ff007c0c */ /* 0x008fc8000bf05070 */
[----:B------:R-:W-:Y:S01]  /*11f20*/  ISETP.NE.AND.EX P0, PT, RZ, UR5, PT, P0 ;  /* 0x00000005ff007c0c */ /* 0x000fe2000bf05300 */
[----:B------:R-:W-:Y:S05]  /*11f30*/  WARPSYNC.ALL ;  /* 0x0000000000007948 */ /* 0x000fea0003800000 */
[----:B------:R-:W-:-:S13]  /*11f40*/  R2UR UR4, R22 ;  /* 0x00000000160472ca */ /* 0x000fda00000e0000 */
[----:B--2---:R-:W2:Y:S02]  /*11f50*/  LDTM.x16 R4, tmem[UR4+0x1f0] ;  /* 0x0001f004000479ee */ /* 0x004ea40008240000 */
        /* <DEDUP_REMOVED lines=20> */
[----:B------:R-:W-:Y:S01]  /*120a0*/  @!PT LDS RZ, [RZ] ;  /* 0x00000000fffff984 */ /* 0x000fe20000000800 */
[----:B------:R-:W-:Y:S01]  /*120b0*/  @!PT LDS RZ, [RZ] ;  /* 0x00000000fffff984 */ /* 0x000fe20000000800 */
[----:B------:R-:W-:Y:S01]  /*120c0*/  @!PT LDS RZ, [RZ] ;  /* 0x00000000fffff984 */ /* 0x000fe20000000800 */
[----:B------:R-:W-:Y:S01]  /*120d0*/  @!PT LDS RZ, [RZ] ;  /* 0x00000000fffff984 */ /* 0x000fe20000000800 */
[----:B------:R3:W-:Y:S06]  /*120e0*/  MEMBAR.ALL.CTA ;  /* 0x0000000000007992 */ /* 0x0007ec0000008000 */
[----:B---3--:R-:W3:Y:S01]  /*120f0*/  FENCE.VIEW.ASYNC.S ;  /* 0x00000000000073c6 */ /* 0x008ee20000000000 */
[----:B------:R-:W-:Y:S05]  /*12100*/  @!P0 BRA `(.L_x_253) ;  /* 0x0000000400008947 */ /* 0x000fea0003800000 */
[C---:B------:R-:W-:Y:S01]  /*12110*/  FSETP.GEU.AND P0, PT, R24.reuse, 1.175494350822287508e-38, PT ;  /* 0x008000001800780b */ /* 0x040fe20003f0e000 */
[----:B------:R-:W4:Y:S01]  /*12120*/  LDCU UR4, c[0x0][0x380] ;  /* 0x00007000ff0477ac */ /* 0x000f220008000800 */
[----:B------:R-:W-:Y:S01]  /*12130*/  MOV R0, 0x3e055027 ;  /* 0x3e05502700007802 */ /* 0x000fe20000000f00 */
[----:B------:R-:W-:Y:S01]  /*12140*/  BSSY.RECONVERGENT B0, `(.L_x_253) ;  /* 0x000003c000007945 */ /* 0x000fe20003800200 */
[----:B--2---:R-:W-:Y:S01]  /*12150*/  FSEL R5, RZ, -23, P0 ;  /* 0xc1b80000ff057808 */ /* 0x004fe20000000000 */
[----:B------:R-:W2:Y:S08]  /*12160*/  LDCU UR5, c[0x0][0x700] ;  /* 0x0000e000ff0577ac */ /* 0x000eb00008000800 */
        /* <DEDUP_REMOVED lines=19> */
[----:B------:R-:W-:Y:S02]  /*122a0*/  LEA R0, R35, R2, 0x8 ;  /* 0x0000000223007211 */ /* 0x000fe400078e40ff */
[----:B------:R-:W-:Y:S01]  /*122b0*/  MOV R3, 0x7f800000 ;  /* 0x7f80000000037802 */ /* 0x000fe20000000f00 */
[----:B------:R-:W-:Y:S01]  /*122c0*/  FFMA R4, R4, 0.69314718246459960938, R5 ;  /* 0x3f31721804047823 */ /* 0x000fe20000000005 */
[----:B------:R-:W-:-:S03]  /*122d0*/  IADD3 R0, PT, PT, R0, 0x80, RZ ;  /* 0x0000008000007810 */ /* 0x000fc60007ffe0ff */
[----:B------:R-:W-:Y:S01]  /*122e0*/  @P0 FFMA R4, R24, R3, +INF ;  /* 0x7f80000018040423 */ /* 0x000fe20000000003 */
[----:B----4-:R-:W-:-:S04]  /*122f0*/  ISETP.GE.AND P0, PT, R0, UR4, PT ;  /* 0x0000000400007c0c */ /* 0x010fc8000bf06270 */
[----:B------:R-:W-:-:S05]  /*12300*/  FSEL R4, R4, -INF , P1 ;  /* 0xff80000004047808 */ /* 0x000fca0000800000 */
[----:B--2---:R-:W-:-:S04]  /*12310*/  FFMA R25, R25, UR5, R4 ;  /* 0x0000000519197c23 */ /* 0x004fc80008000004 */
[----:B------:R-:W-:Y:S05]  /*12320*/  @P0 BRA `(.L_x_254) ;  /* 0x0000000000740947 */ /* 0x000fea0003800000 */
[----:B------:R-:W2:Y:S01]  /*12330*/  LDCU UR4, c[0x0][0x38c] ;  /* 0x00007180ff0477ac */ /* 0x000ea20008000800 */
[----:B------:R-:W4:Y:S01]  /*12340*/  LDCU UR5, c[0x0][0x890] ;  /* 0x00011200ff0577ac */ /* 0x000f220008000800 */
[----:B------:R-:W5:Y:S01]  /*12350*/  LDCU.64 UR6, c[0x0][0x888] ;  /* 0x00011100ff0677ac */ /* 0x000f620008000a00 */
[----:B--2---:R-:W2:Y:S01]  /*12360*/  I2F.U32.RP R6, UR4 ;  /* 0x0000000400067d06 */ /* 0x004ea20008209000 */
[----:B------:R-:W-:Y:S01]  /*12370*/  ISETP.NE.U32.AND P0, PT, RZ, UR4, PT ;  /* 0x00000004ff007c0c */ /* 0x000fe2000bf05070 */
[----:B----4-:R-:W-:-:S06]  /*12380*/  IMAD R33, R33, UR5, R0 ;  /* 0x0000000521217c24 */ /* 0x010fcc000f8e0200 */
[----:B--2---:R-:W2:Y:S02]  /*12390*/  MUFU.RCP R4, R6 ;  /* 0x0000000600047308 */ /* 0x004ea40000001000 */
[----:B--2---:R-:W-:-:S06]  /*123a0*/  IADD3 R4, PT, PT, R4, 0xffffffe, RZ ;  /* 0x0ffffffe04047810 */ /* 0x004fcc0007ffe0ff */
[----:B------:R-:W2:Y:S02]  /*123b0*/  F2I.FTZ.U32.TRUNC.NTZ R3, R4 ;  /* 0x0000000400037305 */ /* 0x000ea4000021f000 */
[----:B--2---:R-:W-:-:S05]  /*123c0*/  IADD3 R2, PT, PT, RZ, -R3, RZ ;  /* 0x80000003ff027210 */ /* 0x004fca0007ffe0ff */
[----:B------:R-:W-:Y:S02]  /*123d0*/  IMAD R5, R2, UR4, RZ ;  /* 0x0000000402057c24 */ /* 0x000fe4000f8e02ff */
[----:B------:R-:W-:-:S05]  /*123e0*/  HFMA2 R2, -RZ, RZ, 0, 0 ;  /* 0x00000000ff027431 */ /* 0x000fca00000001ff */
[----:B------:R-:W-:-:S06]  /*123f0*/  IMAD.HI.U32 R5, R3, R5, R2 ;  /* 0x0000000503057227 */ /* 0x000fcc00078e0002 */
[----:B------:R-:W-:Y:S02]  /*12400*/  IMAD.HI.U32 R2, R5, R32, RZ ;  /* 0x0000002005027227 */ /* 0x000fe400078e00ff */
[----:B------:R-:W2:Y:S03]  /*12410*/  LDC.64 R4, c[0x0][0x880] ;  /* 0x00022000ff047b82 */ /* 0x000ea60000000a00 */
        /* <DEDUP_REMOVED lines=9> */
[----:B-----5:R-:W-:-:S04]  /*124b0*/  IMAD R33, R2, UR7, R33 ;  /* 0x0000000702217c24 */ /* 0x020fc8000f8e0221 */
[----:B------:R-:W-:-:S04]  /*124c0*/  IMAD R32, R3, UR4, R32 ;  /* 0x0000000403207c24 */ /* 0x000fc8000f8e0220 */
[----:B------:R-:W-:-:S04]  /*124d0*/  IMAD R33, R32, UR6, R33 ;  /* 0x0000000620217c24 */ /* 0x000fc8000f8e0221 */
[----:B--2---:R-:W-:-:S05]  /*124e0*/  IMAD.WIDE.U32 R4, R33, 0x4, R4 ;  /* 0x0000000421047825 */ /* 0x004fca00078e0004 */
[----:B------:R2:W-:Y:S02]  /*124f0*/  STG.E desc[UR46][R4.64], R25 ;  /* 0x0000001904007986 */ /* 0x0005e4000c10192e */
.L_x_254:
[----:B------:R-:W-:Y:S05]  /*12500*/  BSYNC.RECONVERGENT B0 ;  /* 0x0000000000007941 */ /* 0x000fea0003800200 */
.L_x_253:
[----:B------:R-:W-:Y:S01]  /*12510*/  UISETP.NE.AND UP0, UPT, UR41, URZ, UPT ;  /* 0x000000ff2900728c */ /* 0x000fe2000bf05270 */
[----:B------:R-:W-:-:S08]  /*12520*/  NOP ;  /* 0x0000000000007918 */ /* 0x000fd00000000000 */
[----:B------:R-:W-:Y:S05]  /*12530*/  BRA.U UP0, `(.L_x_255) ;  /* 0x0000000100087547 */ /* 0x000fea000b800000 */
[----:B------:R-:W-:Y:S05]  /*12540*/  BPT.TRAP 0x1 ;  /* 0x000000040000795c */ /* 0x000fea0000300000 */
[----:B------:R-:W-:Y:S05]  /*12550*/  BPT.TRAP 0x1 ;  /* 0x000000040000795c */ /* 0x000fea0000300000 */
.L_x_255:
[----:B------:R-:W-:Y:S01]  /*12560*/  IADD3 R0, PT, PT, R26, 0x280a8, RZ ;  /* 0x000280a81a007810 */ /* 0x000fe20007ffe0ff */
[----:B------:R-:W-:-:S03]  /*12570*/  UISETP.NE.AND UP0, UPT, UR41, URZ, UPT ;  /* 0x000000ff2900728c */ /* 0x000fc6000bf05270 */
[----:B------:R-:W-:-:S04]  /*12580*/  PRMT R0, R27, 0x654, R0 ;  /* 0x000006541b007816 */ /* 0x000fc80000000000 */
[----:B---3--:R3:W-:Y:S02]  /*12590*/  SYNCS.ARRIVE.TRANS64.RED.A1T0 RZ, [R0+URZ], RZ ;  /* 0x000000ff00ff79a7 */ /* 0x0087e400081004ff */
[----:B------:R-:W-:Y:S05]  /*125a0*/  BRA.U UP0, `(.L_x_256) ;  /* 0x0000000100047547 */ /* 0x000fea000b800000 */
[----:B------:R-:W-:Y:S05]  /*125b0*/  BPT.TRAP 0x1 ;  /* 0x000000040000795c */ /* 0x000fea0000300000 */
.L_x_256:
[----:B------:R-:W-:Y:S01]  /*125c0*/  SYNCS.ARRIVE.TRANS64.A1T0 RZ, [R26+URZ+0x280b8], RZ ;  /* 0x0280b8ff1aff79a7 */ /* 0x000fe200081000ff */
[----:B------:R-:W-:Y:S05]  /*125d0*/  EXIT ;  /* 0x000000000000794d */ /* 0x000fea0003800000 */
.L_x_27:
[----:B------:R-:W-:-:S08]  /*125e0*/  NOP ;  /* 0x0000000000007918 */ /* 0x000fd00000000000 */
[----:B------:R-:W1:Y:S02]  /*125f0*/  USETMAXREG.TRY_ALLOC.CTAPOOL UP0, 0xc0 ;  /* 0x000000c0000079c8 */ /* 0x000e640008000600 */
[----:B-1----:R-:W-:Y:S05]  /*12600*/  BRA.U !UP0, `(.L_x_27) ;  /* 0xfffffffd08f47547 */ /* 0x002fea000b83ffff */
[----:B------:R-:W1:Y:S01]  /*12610*/  S2UR UR8, SR_CTAID.X ;  /* 0x00000000000879c3 */ /* 0x000e620000002500 */
[----:B------:R-:W2:Y:S02]  /*12620*/  LDCU.64 UR6, c[0x0][0x380] ;  /* 0x00007000ff0677ac */ /* 0x000ea40008000a00 */
[----:B--2---:R-:W-:Y:S02]  /*12630*/  UISETP.NE.AND UP0, UPT, UR7, URZ, UPT ;  /* 0x000000ff0700728c */ /* 0x004fe4000bf05270 */
[----:B-1----:R-:W-:-:S04]  /*12640*/  USHF.L.U32 UR4, UR8, 0x8, URZ ;  /* 0x0000000808047899 */ /* 0x002fc800080006ff */
[----:B------:R-:W-:-:S06]  /*12650*/  UISETP.GE.U32.OR UP0, UPT, UR4, UR6, !UP0 ;  /* 0x000000060400728c */ /* 0x000fcc000c706470 */
[----:B------:R-:W-:-:S13]  /*12660*/  PLOP3.LUT P0, PT, PT, PT, UP0, 0x80, 0x8 ;  /* 0x000000000008781c */ /* 0x000fda0003f0f008 */
[----:B------:R-:W-:Y:S05]  /*12670*/  @P0 EXIT ;  /* 0x000000000000094d */ /* 0x000fea0003800000 */
[----:B------:R-:W-:Y:S02]  /*12680*/  UIADD3 UR5, UPT, UPT, UR7, 0x7f, URZ ;  /* 0x0000007f07057890 */ /* 0x000fe4000fffe0ff */
[----:B------:R-:W-:Y:S02]  /*12690*/  ULEA UR6, UR8, 0x2, 0x1 ;  /* 0x0000000208067891 */ /* 0x000fe4000f8e08ff */
[----:B------:R-:W-:Y:S02]  /*126a0*/  USHF.R.S32.HI UR4, URZ, 0x1f, UR5 ;  /* 0x0000001fff047899 */ /* 0x000fe40008011405 */
[----:B------:R-:W-:Y:S02]  /*126b0*/  UISETP.NE.AND UP1, UPT, UR39, URZ, UPT ;  /* 0x000000ff2700728c */ /* 0x000fe4000bf25270 */
[----:B------:R-:W-:Y:S02]  /*126c0*/  ULEA.HI UR5, UR4, UR5, URZ, 0x7 ;  /* 0x0000000504057291 */ /* 0x000fe4000f8f38ff */
[----:B------:R-:W-:-:S02]  /*126d0*/  ULOP3.LUT UR4, UR6, 0x1fffffe, URZ, 0xc0, !UPT ;  /* 0x01fffffe06047892 */ /* 0x000fc4000f8ec0ff */
[----:B------:R-:W-:-:S04]  /*126e0*/  USHF.R.S32.HI UR5, URZ, 0x7, UR5 ;  /* 0x00000007ff057899 */ /* 0x000fc80008011405 */
[----:B------:R-:W-:-:S04]  /*126f0*/  UISETP.LT.AND UP0, UPT, UR5, UR4, UPT ;  /* 0x000000040500728c */ /* 0x000fc8000bf01270 */
[----:B------:R-:W-:Y:S02]  /*12700*/  USEL UR50, UR5, UR4, UP0 ;  /* 0x0000000405327287 */ /* 0x000fe40008000000 */
[----:B------:R-:W-:Y:S02]  /*12710*/  USEL UR4, UR11, UR10, UP1 ;  /* 0x0000000a0b047287 */ /* 0x000fe40008800000 */
[----:B------:R-:W-:Y:S02]  /*12720*/  UISETP.LT.AND UP0, UPT, UR50, 0x2, UPT ;  /* 0x000000023200788c */ /* 0x000fe4000bf01270 */
[----:B------:R-:W-:Y:S02]  /*12730*/  ULOP3.LUT UR48, UR4, 0x1, URZ, 0xc0, !UPT ;  /* 0x0000000104307892 */ /* 0x000fe4000f8ec0ff */
[----:B------:R-:W-:Y:S02]  /*12740*/  USEL UR47, UR50, 0x2, UP0 ;  /* 0x00000002322f7887 */ /* 0x000fe40008000000 */
[----:B------:R-:W-:-:S02]  /*12750*/  UISETP.NE.U32.AND UP0, UPT, UR48, 0x1, UPT ;  /* 0x000000013000788c */ /* 0x000fc4000bf05070 */
[----:B------:R-:W-:-:S07]  /*12760*/  UIADD3 UR5, UPT, UPT, -UR47, UR50, URZ ;  /* 0x000000322f057290 */ /* 0x000fce000fffe1ff */
[----:B------:R-:W-:Y:S05]  /*12770*/  BRA.U !UP0, `(.L_x_257) ;  /* 0x0000000108047547 */ /* 0x000fea000b800000 */
[----:B------:R-:W-:Y:S05]  /*12780*/  BPT.TRAP 0x1 ;  /* 0x000000040000795c */ /* 0x000fea0000300000 */
.L_x_257:
[----:B------:R-:W1:Y:S01]  /*12790*/  S2UR UR53, SR_CgaCtaId ;  /* 0x00000000003579c3 */ /* 0x000e620000008800 */
[----:B------:R-:W-:Y:S01]  /*127a0*/  UISETP.NE.AND UP0, UPT, UR39, URZ, UPT ;  /* 0x000000ff2700728c */ /* 0x000fe2000bf05270 */
[----:B------:R-:W-:Y:S01]  /*127b0*/  MOV R3, 0x1 ;  /* 0x0000000100037802 */ /* 0x000fe20000000f00 */
[----:B------:R-:W-:Y:S01]  /*127c0*/  UMOV UR4, 0x400 ;  /* 0x0000040000047882 */ /* 0x000fe20000000000 */
[----:B------:R-:W-:Y:S02]  /*127d0*/  USHF.L.U32 UR49, UR49, 0x3, URZ ;  /* 0x0000000331317899 */ /* 0x000fe400080006ff */
[----:B------:R-:W-:Y:S01]  /*127e0*/  SHF.L.U32 R3, R3, 0x1f, RZ ;  /* 0x0000001f03037819 */ /* 0x000fe200000006ff */
[----:B------:R-:W-:Y:S01]  /*127f0*/  UMOV UR46, 0x1 ;  /* 0x00000001002e7882 */ /* 0x000fe20000000000 */
[----:B-1----:R-:W-:-:S04]  /*12800*/  ULEA UR53, UR53, UR4, 0x18 ;  /* 0x0000000435357291 */ /* 0x002fc8000f8ec0ff */
[----:B------:R-:W-:Y:S02]  /*12810*/  UIADD3 UR4, UPT, UPT, UR53, 0x28078, URZ ;  /* 0x0002807835047890 */ /* 0x000fe4000fffe0ff */
[----:B------:R-:W-:Y:S02]  /*12820*/  @!UP0 UIADD3 UR4, UPT, UPT, UR53, 0x28088, URZ ;  /* 0x0002808835048890 */ /* 0x000fe4000fffe0ff */
[----:B------:R-:W-:-:S07]  /*12830*/  UIADD3 UR55, UPT, UPT, UR53, UR49, URZ ;  /* 0x0000003135377290 */ /* 0x000fce000fffe0ff */
[----:B------:R-:W1:Y:S02]  /*12840*/  SYNCS.PHASECHK.TRANS64.TRYWAIT P0, [UR4], R3 ;  /* 0x00000003ff0075a7 */ /* 0x000e640008001104 */
[----:B-1----:R-:W-:Y:S05]  /*12850*/  @!P0 BRA `(.L_x_258) ;  /* 0x0000010800748947 */ /* 0x002fea0003800000 */
.L_x_444:
[----:B------:R-:W-:Y:S01]  /*12860*/  UISETP.GE.AND UP0, UPT, UR5, 0x1, UPT ;  /* 0x000000010500788c */ /* 0x000fe2000bf06270 */
[----:B------:R-:W-:Y:S01]  /*12870*/  HFMA2 R2, -RZ, RZ, 0, 0 ;  /* 0x00000000ff027431 */ /* 0x000fe200000001ff */
[----:B------:R-:W-:Y:S01]  /*12880*/  MOV R17, 0xff800000 ;  /* 0xff80000000117802 */ /* 0x000fe20000000f00 */
[----:B------:R-:W-:Y:S01]  /*12890*/  HFMA2 R16, -RZ, RZ, 0, 0 ;  /* 0x00000000ff107431 */ /* 0x000fe200000001ff */
[----:B------:R-:W-:Y:S01]  /*128a0*/  UMOV UR45, 0x1 ;  /* 0x00000001002d7882 */ /* 0x000fe20000000000 */
[----:B------:R-:W-:Y:S01]  /*128b0*/  UMOV UR43, URZ ;  /* 0x000000ff002b7c82 */ /* 0x000fe20008000000 */
[----:B------:R-:W-:-:S03]  /*128c0*/  UMOV UR42, URZ ;  /* 0x000000ff002a7c82 */ /* 0x000fc60008000000 */
[----:B------:R-:W-:Y:S05]  /*128d0*/  BRA.U !UP0, `(.L_x_259) ;  /* 0x0000004508a07547 */ /* 0x000fea000b800000 */
[----:B------:R-:W-:Y:S01]  /*128e0*/  ULOP3.LUT UR41, URZ, UR47, URZ, 0x33, !UPT ;  /* 0x0000002fff297292 */ /* 0x000fe2000f8e33ff */
[----:B------:R-:W-:Y:S01]  /*128f0*/  MOV R16, RZ ;  /* 0x000000ff00107202 */ /* 0x000fe20000000f00 */
[----:B------:R-:W2:Y:S01]  /*12900*/  LDCU UR36, c[0x0][0x704] ;  /* 0x0000e080ff2477ac */ /* 0x000ea20008000800 */
[----:B------:R-:W-:Y:S01]  /*12910*/  MOV R156, 0xff800000 ;  /* 0xff800000009c7802 */ /* 0x000fe20000000f00 */
[----:B------:R-:W-:Y:S01]  /*12920*/  UIADD3 UR41, UPT, UPT, UR41, UR50, URZ ;  /* 0x0000003229297290 */ /* 0x000fe2000fffe0ff */
[----:B------:R-:W-:Y:S01]  /*12930*/  UMOV UR42, URZ ;  /* 0x000000ff002a7c82 */ /* 0x000fe20008000000 */
[----:B------:R-:W-:Y:S01]  /*12940*/  UMOV UR45, 0x1 ;  /* 0x00000001002d7882 */ /* 0x000fe20000000000 */
[----:B------:R-:W-:Y:S01]  /*12950*/  UMOV UR46, 0x1 ;  /* 0x00000001002e7882 */ /* 0x000fe20000000000 */
[----:B------:R-:W-:-:S08]  /*12960*/  UMOV UR43, URZ ;  /* 0x000000ff002b7c82 */ /* 0x000fd00008000000 */
.L_x_280:
[----:B------:R-:W3:Y:S01]  /*12970*/  S2R R2, SR_TID.X ;  /* 0x0000000000027919 */ /* 0x000ee20000002100 */
[----:B------:R-:W-:Y:S01]  /*12980*/  UISETP.NE.AND UP0, UPT, UR39, URZ, UPT ;  /* 0x000000ff2700728c */ /* 0x000fe2000bf05270 */
[----:B------:R-:W-:-:S03]  /*12990*/  UMOV UR4, 0x20 ;  /* 0x0000002000047882 */ /* 0x000fc60000000000 */
[----:B------:R-:W-:Y:S02]  /*129a0*/  USEL UR4, UR4, 0xa0, UP0 ;  /* 0x000000a004047887 */ /* 0x000fe40008000000 */
[----:B------:R-:W-:Y:S01]  /*129b0*/  USEL UR5, UR43, UR42, UP0 ;  /* 0x0000002a2b057287 */ /* 0x000fe20008000000 */
[----:B---3--:R-:W-:-:S05]  /*129c0*/  IMAD.U32 R18, R2, 0x10000, RZ ;  /* 0x0001000002127824 */ /* 0x008fca00078e00ff */
[----:B------:R-:W-:-:S05]  /*129d0*/  LOP3.LUT R18, R18, 0x600000, RZ, 0xc0, !PT ;  /* 0x0060000012127812 */ /* 0x000fca00078ec0ff */
[----:B-1----:R-:W-:Y:S01]  /*129e0*/  VIADD R0, R18, UR4 ;  /* 0x0000000412007c36 */ /* 0x002fe20008000000 */
[----:B------:R-:W-:-:S04]  /*129f0*/  USEL UR4, UR51, UR52, UP0 ;  /* 0x0000003433047287 */ /* 0x000fc80008000000 */
[----:B------:R-:W-:Y:S01]  /*12a00*/  UISETP.GT.U32.AND UP0, UPT, UR4, 0x1, UPT ;  /* 0x000000010400788c */ /* 0x000fe2000bf04070 */
[----:B------:R-:W1:Y:S02]  /*12a10*/  SHFL.IDX PT, R0, R0, RZ, 0x1f ;  /* 0x00001fff00007589 */ /* 0x000e6400000e0000 */
[----:B-1----:R-:W-:-:S06]  /*12a20*/  R2UR UR37, R0 ;  /* 0x00000000002572ca */ /* 0x002fcc00000e0000 */
[----:B--2---:R-:W-:Y:S09]  /*12a30*/  BRA.U UP0, `(.L_x_260) ;  /* 0x0000000100047547 */ /* 0x004ff2000b800000 */
[----:B--2---:R-:W-:Y:S05]  /*12a40*/  BPT.TRAP 0x1 ;  /* 0x000000040000795c */ /* 0x004fea0000300000 */
.L_x_260:
[----:B------:R-:W1:Y:S01]  /*12a50*/  S2UR UR38, SR_CgaCtaId ;  /* 0x00000000002679c3 */ /* 0x000e620000008800 */
[----:B------:R-:W-:Y:S01]  /*12a60*/  UISETP.NE.AND UP0, UPT, UR39, URZ, UPT ;  /* 0x000000ff2700728c */ /* 0x000fe2000bf05270 */
[----:B------:R-:W-:Y:S01]  /*12a70*/  IMAD.U32 R3, RZ, RZ, UR5 ;  /* 0x00000005ff037e24 */ /* 0x000fe2000f8e00ff */
[----:B------:R-:W-:Y:S01]  /*12a80*/  UMOV UR4, 0x400 ;  /* 0x0000040000047882 */ /* 0x000fe20000000000 */
[----:B------:R-:W-:Y:S01]  /*12a90*/  SHF.R.U32.HI R2, RZ, 0x5, R2 ;  /* 0x00000005ff027819 */ /* 0x000fe20000011602 */
[----:B------:R-:W-:Y:S01]  /*12aa0*/  USEL UR5, URZ, 0x80, UP0 ;  /* 0x00000080ff057887 */ /* 0x000fe20008000000 */
[----:B------:R-:W-:Y:S02]  /*12ab0*/  SHF.R.U32.HI R22, RZ, 0x15, R18 ;  /* 0x00000015ff167819 */ /* 0x000fe40000011612 */
[----:B------:R-:W-:Y:S02]  /*12ac0*/  SHF.L.U32 R3, R3, 0x1f, RZ ;  /* 0x0000001f03037819 */ /* 0x000fe400000006ff */
[----:B------:R-:W-:-:S02]  /*12ad0*/  LOP3.LUT R19, R2, 0x3, RZ, 0xc0, !PT ;  /* 0x0000000302137812 */ /* 0x000fc400078ec0ff */
[----:B------:R-:W-:Y:S02]  /*12ae0*/  LOP3.LUT R18, R18, UR5, RZ, 0xfc, !PT ;  /* 0x0000000512127c12 */ /* 0x000fe4000f8efcff */
[----:B------:R-:W-:Y:S01]  /*12af0*/  ISETP.NE.AND P0, PT, R19, R22, PT ;  /* 0x000000161300720c */ /* 0x000fe20003f05270 */
[----:B-1----:R-:W-:-:S04]  /*12b00*/  ULEA UR38, UR38, UR4, 0x18 ;  /* 0x0000000426267291 */ /* 0x002fc8000f8ec0ff */
[----:B------:R-:W-:Y:S02]  /*12b10*/  UIADD3 UR4, UPT, UPT, UR38, 0x28060, URZ ;  /* 0x0002806026047890 */ /* 0x000fe4000fffe0ff */
[----:B------:R-:W-:-:S09]  /*12b20*/  @UP0 UIADD3 UR4, UPT, UPT, UR38, 0x28050, URZ ;  /* 0x0002805026040890 */ /* 0x000fd2000fffe0ff */
[----:B------:R-:W1:Y:S02]  /*12b30*/  SYNCS.PHASECHK.TRANS64.TRYWAIT P1, [UR4], R3 ;  /* 0x00000003ff0075a7 */ /* 0x000e640008021104 */
[----:B-1----:R-:W-:Y:S05]  /*12b40*/  @!P1 BRA `(.L_x_261) ;  /* 0x0000010400d09947 */ /* 0x002fea0003800000 */
.L_x_446:
        /* <DEDUP_REMOVED lines=17> */
.L_x_262:
[C---:B-1----:R-:W-:Y:S01]  /*12c60*/  VIADD R0, R18.reuse, 0x20 ;  /* 0x0000002012007836 */ /* 0x042fe20000000000 */
[----:B------:R-:W-:Y:S05]  /*12c70*/  WARPSYNC.ALL ;  /* 0x0000000000007948 */ /* 0x000fea0003800000 */
[----:B------:R-:W-:Y:S02]  /*12c80*/  SHF.R.U32.HI R0, RZ, 0x15, R0 ;  /* 0x00000015ff007819 */ /* 0x000fe40000011600 */
[----:B------:R-:W-:Y:S02]  /*12c90*/  R2UR UR4, R18 ;  /* 0x00000000120472ca */ /* 0x000fe400000e0000 */
[----:B------:R-:W-:-:S11]  /*12ca0*/  ISETP.NE.AND P0, PT, R19, R0, PT ;  /* 0x000000001300720c */ /* 0x000fd60003f05270 */
[----:B------:R-:W1:Y:S02]  /*12cb0*/  LDTM.x32 R124, tmem[UR4] ;  /* 0x00000004007c79ee */ /* 0x000e6400082c0000 */
[----:B-1----:R-:W-:Y:S05]  /*12cc0*/  @!P0 BRA `(.L_x_263) ;  /* 0x0000000000408947 */ /* 0x002fea0003800000 */
[----:B------:R-:W-:Y:S01]  /*12cd0*/  MOV R14, 0x8 ;  /* 0x00000008000e7802 */ /* 0x000fe20000000f00 */
[----:B------:R-:W1:Y:S01]  /*12ce0*/  LDCU.64 UR8, c[0x4][0xb0] ;  /* 0x01001600ff0877ac */ /* 0x000e620008000a00 */
[----:B------:R-:W-:Y:S02]  /*12cf0*/  HFMA2 R12, -RZ, RZ, 0, 5.9604644775390625e-08 ;  /* 0x00000001ff0c7431 */ /* 0x000fe400000001ff */
[----:B------:R-:W-:Y:S01]  /*12d00*/  IMAD.MOV.U32 R8, RZ, RZ, 0x192 ;  /* 0x00000192ff087424 */ /* 0x000fe200078e00ff */
[----:B------:R-:W3:Y:S01]  /*12d10*/  LDCU.64 UR6, c[0x4][0xb8] ;  /* 0x01001700ff0677ac */ /* 0x000ee20008000a00 */
[----:B------:R-:W4:Y:S01]  /*12d20*/  LDC.64 R14, c[0x4][R14] ;  /* 0x010000000e0e7b82 */ /* 0x000f220000000a00 */
        /* <DEDUP_REMOVED lines=10> */
.L_x_263:
[C---:B------:R-:W-:Y:S01]  /*12dd0*/  VIADD R0, R18.reuse, 0x40 ;  /* 0x0000004012007836 */ /* 0x040fe20000000000 */
[----:B------:R-:W-:Y:S05]  /*12de0*/  WARPSYNC.ALL ;  /* 0x0000000000007948 */ /* 0x000fea0003800000 */
[----:B------:R-:W-:Y:S02]  /*12df0*/  SHF.R.U32.HI R0, RZ, 0x15, R0 ;  /* 0x00000015ff007819 */ /* 0x000fe40000011600 */
[----:B------:R-:W-:Y:S02]  /*12e00*/  R2UR UR4, R18 ;  /* 0x00000000120472ca */ /* 0x000fe400000e0000 */
[----:B------:R-:W-:-:S11]  /*12e10*/  ISETP.NE.AND P0, PT, R19, R0, PT ;  /* 0x000000001300720c */ /* 0x000fd60003f05270 */
[----:B------:R-:W1:Y:S02]  /*12e20*/  LDTM.x32 R92, tmem[UR4+0x20] ;  /* 0x00002004005c79ee */ /* 0x000e6400082c0000 */
        /* <DEDUP_REMOVED lines=17> */
.L_x_264:
        /* <DEDUP_REMOVED lines=23> */
.L_x_265:
[C---:B------:R-:W-:Y:S01]  /*130b0*/  FMNMX3 R3, R156.reuse, R124, R128, !PT ;  /* 0x0000007c9c037276 */ /* 0x040fe20007800080 */
[----:B------:R-:W-:Y:S05]  /*130c0*/  WARPSYNC.ALL ;  /* 0x0000000000007948 */ /* 0x000fea0003800000 */
[C---:B------:R-:W-:Y:S02]  /*130d0*/  FMNMX3 R0, R156.reuse, R125, R129, !PT ;  /* 0x0000007d9c007276 */ /* 0x040fe40007800081 */
[----:B------:R-:W-:Y:S02]  /*130e0*/  FMNMX3 R5, R156, R126, R130, !PT ;  /* 0x0000007e9c057276 */ /* 0x000fe40007800082 */
[----:B------:R-:W-:-:S02]  /*130f0*/  FMNMX3 R3, R3, R132, R136, !PT ;  /* 0x0000008403037276 */ /* 0x000fc40007800088 */
[----:B------:R-:W-:Y:S02]  /*13100*/  FMNMX3 R0, R0, R133, R137, !PT ;  /* 0x0000008500007276 */ /* 0x000fe40007800089 */
[----:B------:R-:W-:Y:S02]  /*13110*/  FMNMX3 R6, R156, R127, R131, !PT ;  /* 0x0000007f9c067276 */ /* 0x000fe40007800083 */
[----:B------:R-:W-:Y:S02]  /*13120*/  FMNMX3 R5, R5, R134, R138, !PT ;  /* 0x0000008605057276 */ /* 0x000fe4000780008a */
[----:B------:R-:W-:Y:S02]  /*13130*/  FMNMX3 R3, R3, R140, R144, !PT ;  /* 0x0000008c03037276 */ /* 0x000fe40007800090 */
[----:B------:R-:W-:Y:S02]  /*13140*/  FMNMX3 R0, R0, R141, R145, !PT ;  /* 0x0000008d00007276 */ /* 0x000fe40007800091 */
[----:B------:R-:W-:-:S02]  /*13150*/  FMNMX3 R6, R6, R135, R139, !PT ;  /* 0x0000008706067276 */ /* 0x000fc4000780008b */
[----:B------:R-:W-:Y:S02]  /*13160*/  FMNMX3 R5, R5, R142, R146, !PT ;  /* 0x0000008e05057276 */ /* 0x000fe40007800092 */
[----:B------:R-:W-:Y:S02]  /*13170*/  R2UR UR4, R18 ;  /* 0x00000000120472ca */ /* 0x000fe400000e0000 */
[----:B------:R-:W-:Y:S02]  /*13180*/  FMNMX3 R3, R3, R148, R152, !PT ;  /* 0x0000009403037276 */ /* 0x000fe40007800098 */
[----:B------:R-:W-:Y:S02]  /*13190*/  FMNMX3 R0, R0, R149, R153, !PT ;  /* 0x0000009500007276 */ /* 0x000fe40007800099 */
[----:B------:R-:W-:Y:S02]  /*131a0*/  FMNMX3 R6, R6, R143, R147, !PT ;  /* 0x0000008f06067276 */ /* 0x000fe40007800093 */
[----:B------:R-:W-:-:S02]  /*131b0*/  FMNMX3 R5, R5, R150, R154, !PT ;  /* 0x0000009605057276 */ /* 0x000fc4000780009a */
[----:B------:R-:W-:Y:S02]  /*131c0*/  FMNMX3 R3, R3, R92, R96, !PT ;  /* 0x0000005c03037276 */ /* 0x000fe40007800060 */
[----:B------:R-:W-:Y:S01]  /*131d0*/  FMNMX3 R0, R0, R93, R97, !PT ;  /* 0x0000005d00007276 */ /* 0x000fe20007800061 */
[----:B------:R-:W1:Y:S01]  /*131e0*/  LDTM.x32 R60, tmem[UR4+0x60] ;  /* 0x00006004003c79ee */ /* 0x000e6200082c0000 */
[----:B------:R-:W-:Y:S02]  /*131f0*/  FMNMX3 R6, R6, R151, R155, !PT ;  /* 0x0000009706067276 */ /* 0x000fe4000780009b */
[----:B------:R-:W-:Y:S02]  /*13200*/  FMNMX3 R5, R5, R94, R98, !PT ;  /* 0x0000005e05057276 */ /* 0x000fe40007800062 */
        /* <DEDUP_REMOVED lines=28> */
[----:B-1----:R-:W-:Y:S02]  /*133d0*/  FMNMX3 R3, R3, R60, R64, !PT ;  /* 0x0000003c03037276 */ /* 0x002fe40007800040 */
        /* <DEDUP_REMOVED lines=15> */
[----:B------:R-:W-:Y:S02]  /*134d0*/  ISETP.NE.AND P0, PT, R19, R22, PT ;  /* 0x000000161300720c */ /* 0x000fe40003f05270 */
[----:B------:R-:W-:Y:S02]  /*134e0*/  FMNMX3 R17, R6, R87, R91, !PT ;  /* 0x0000005706117276 */ /* 0x000fe4000780005b */
[----:B------:R-:W-:-:S04]  /*134f0*/  FMNMX3 R0, R4, R3, R0, !PT ;  /* 0x0000000304007276 */ /* 0x000fc80007800000 */
[----:B------:R-:W-:-:S04]  /*13500*/  FMNMX R17, R17, R0, !PT ;  /* 0x0000000011117209 */ /* 0x000fc80007800000 */
[----:B------:R-:W-:-:S04]  /*13510*/  FSETP.NEU.AND P1, PT, R17, -INF , PT ;  /* 0xff8000001100780b */ /* 0x000fc80003f2d000 */
[----:B------:R-:W-:Y:S01]  /*13520*/  FSEL R157, R17, RZ, P1 ;  /* 0x000000ff119d7208 */ /* 0x000fe20000800000 */
[----:B------:R-:W-:Y:S08]  /*13530*/  @!P0 BRA `(.L_x_266) ;  /* 0x0000000000408947 */ /* 0x000ff00003800000 */
        /* <DEDUP_REMOVED lines=16> */
.L_x_266:
[----:B------:R-:W-:Y:S05]  /*13640*/  WARPSYNC.ALL ;  /* 0x0000000000007948 */ /* 0x000fea0003800000 */
[----:B------:R-:W-:Y:S02]  /*13650*/  R2UR UR4, R18 ;  /* 0x00000000120472ca */ /* 0x000fe400000e0000 */
[----:B------:R-:W-:-:S11]  /*13660*/  ISETP.NE.AND P0, PT, RZ, UR48, PT ;  /* 0x00000030ff007c0c */ /* 0x000fd6000bf05270 */
[----:B------:R1:W-:Y:S02]  /*13670*/  STTM.x2 tmem[UR4], R156 ;  /* 0x0000009c000079ed */ /* 0x0003e400080c0004 */
[----:B------:R-:W-:Y:S05]  /*13680*/  @P0 BRA `(.L_x_267) ;  /* 0x0000000000040947 */ /* 0x000fea0003800000 */
[----:B--2---:R-:W-:Y:S05]  /*13690*/  BPT.TRAP 0x1 ;  /* 0x000000040000795c */ /* 0x004fea0000300000 */
.L_x_267:
[----:B------:R-:W-:Y:S01]  /*136a0*/  UISETP.NE.AND UP0, UPT, UR39, URZ, UPT ;  /* 0x000000ff2700728c */ /* 0x000fe2000bf05270 */
[----:B------:R-:W-:Y:S01]  /*136b0*/  MOV R3, UR44 ;  /* 0x0000002c00037c02 */ /* 0x000fe20008000f00 */
[----:B------:R-:W-:Y:S01]  /*136c0*/  UIADD3 UR4, UPT, UPT, UR38, 0x28080, URZ ;  /* 0x0002808026047890 */ /* 0x000fe2000fffe0ff */
[----:B------:R-:W-:Y:S02]  /*136d0*/  MOV R4, UR49 ;  /* 0x0000003100047c02 */ /* 0x000fe40008000f00 */
[----:B------:R-:W-:Y:S02]  /*136e0*/  SHF.L.U32 R3, R3, 0x1f, RZ ;  /* 0x0000001f03037819 */ /* 0x000fe400000006ff */
[----:B------:R-:W-:-:S04]  /*136f0*/  FSETP.NEU.AND P0, PT, R17, -INF , PT ;  /* 0xff8000001100780b */ /* 0x000fc80003f0d000 */
[----:B------:R-:W-:Y:S01]  /*13700*/  @UP0 UIADD3 UR4, UPT, UPT, UR38, 0x28070, URZ ;  /* 0x0002807026040890 */ /* 0x000fe2000fffe0ff */
[----:B------:R-:W-:-:S05]  /*13710*/  FSEL R0, R17, RZ, P0 ;  /* 0x000000ff11007208 */ /* 0x000fca0000000000 */
[----:B--2---:R-:W-:-:S03]  /*13720*/  FMUL R0, R0, -UR36 ;  /* 0x8000002400007c20 */ /* 0x004fc60008400000 */
[----:B------:R-:W-:Y:S01]  /*13730*/  SYNCS.ARRIVE.TRANS64.A1T0 RZ, [UR4], RZ ;  /* 0x000000ffffff79a7 */ /* 0x000fe20008100004 */
[--C-:B------:R-:W-:Y:S01]  /*13740*/  FFMA2 R18, R124.F32x2.HI_LO, UR36.F32, R0.reuse.F32 ;  /* 0x000000247c127c49 */ /* 0x100fe20009200000 */
[----:B------:R-:W-:Y:S01]  /*13750*/  USEL UR4, UR46, UR45, UP0 ;  /* 0x0000002d2e047287 */ /* 0x000fe20008000000 */
[--C-:B------:R-:W-:Y:S02]  /*13760*/  FFMA2 R22, R126.F32x2.HI_LO, UR36.F32, R0.reuse.F32 ;  /* 0x000000247e167c49 */ /* 0x100fe40009200000 */
[--C-:B------:R-:W-:Y:S01]  /*13770*/  FFMA2 R124, R128.F32x2.HI_LO, UR36.F32, R0.reuse.F32 ;  /* 0x00000024807c7c49 */ /* 0x100fe20009200000 */
[----:B------:R-:W-:Y:S01]  /*13780*/  FSETP.GEU.AND P4, PT, R18, -126, PT ;  /* 0xc2fc00001200780b */ /* 0x000fe20003f8e000 */
[----:B------:R-:W-:Y:S01]  /*13790*/  ULOP3.LUT UR40, UR4, 0x1, URZ, 0x3c, !UPT ;  /* 0x0000000104287892 */ /* 0x000fe2000f8e3cff */
[----:B------:R-:W2:Y:S01]  /*137a0*/  SYNCS.PHASECHK.TRANS64.TRYWAIT P5, [R4+UR53+0x280d0], R3 ;  /* 0x0280d003040075a7 */ /* 0x000ea200080a1135 */
[----:B------:R-:W-:Y:S01]  /*137b0*/  FSETP.GEU.AND P3, PT, R19, -126, PT ;  /* 0xc2fc00001300780b */ /* 0x000fe20003f6e000 */
[----:B------:R-:W-:Y:S01]  /*137c0*/  FFMA2 R126, R130.F32x2.HI_LO, UR36.F32, R0.F32 ;  /* 0x00000024827e7c49 */ /* 0x000fe20009200000 */
[----:B------:R-:W-:-:S02]  /*137d0*/  FSETP.GEU.AND P2, PT, R22, -126, PT ;  /* 0xc2fc00001600780b */ /* 0x000fc40003f4e000 */
[----:B------:R-:W-:Y:S02]  /*137e0*/  FSETP.GEU.AND P1, PT, R23, -126, PT ;  /* 0xc2fc00001700780b */ /* 0x000fe40003f2e000 */
[----:B------:R-:W-:Y:S02]  /*137f0*/  FSETP.GEU.AND P0, PT, R124, -126, PT ;  /* 0xc2fc00007c00780b */ /* 0x000fe40003f0e000 */
[----:B------:R-:W-:Y:S02]  /*13800*/  FSETP.GEU.AND P6, PT, R125, -126, PT ;  /* 0xc2fc00007d00780b */ /* 0x000fe40003fce000 */
[----:B------:R-:W-:-:S03]  /*13810*/  @!P4 FMUL R18, R18, 0.5 ;  /* 0x3f0000001212c820 */ /* 0x000fc60000400000 */
[----:B------:R-:W-:Y:S02]  /*13820*/  @!P3 FMUL R19, R19, 0.5 ;  /* 0x3f0000001313b820 */ /* 0x000fe40000400000 */
[----:B------:R-:W-:Y:S01]  /*13830*/  @!P2 FMUL R22, R22, 0.5 ;  /* 0x3f0000001616a820 */ /* 0x000fe20000400000 */
[----:B------:R-:W3:Y:S01]  /*13840*/  MUFU.EX2 R18, R18 ;  /* 0x0000001200127308 */ /* 0x000ee20000000800 */
[----:B------:R-:W-:-:S07]  /*13850*/  @!P1 FMUL R23, R23, 0.5 ;  /* 0x3f00000017179820 */ /* 0x000fce0000400000 */
[----:B------:R-:W4:Y:S08]  /*13860*/  MUFU.EX2 R19, R19 ;  /* 0x0000001300137308 */ /* 0x000f300000000800 */
[----:B------:R-:W1:Y:S08]  /*13870*/  MUFU.EX2 R22, R22 ;  /* 0x0000001600167308 */ /* 0x000e700000000800 */
[----:B------:R-:W1:Y:S02]  /*13880*/  MUFU.EX2 R23, R23 ;  /* 0x0000001700177308 */ /* 0x000e640000000800 */
[----:B-1234-:R-:W-:Y:S05]  /*13890*/  @!P5 BRA `(.L_x_268) ;  /* 0x000000f80094d947 */ /* 0x01efea0003800000 */
.L_x_447:
[----:B------:R-:W-:Y:S01]  /*138a0*/  @!P0 FMUL R124, R124, 0.5 ;  /* 0x3f0000007c7c8820 */ /* 0x000fe20000400000 */
[--C-:B------:R-:W-:Y:S01]  /*138b0*/  FFMA2 R128, R132.F32x2.HI_LO, UR36.F32, R0.reuse.F32 ;  /* 0x0000002484807c49 */ /* 0x100fe20009200000 */
[----:B------:R-:W-:Y:S01]  /*138c0*/  FSETP.GEU.AND P5, PT, R126, -126, PT ;  /* 0xc2fc00007e00780b */ /* 0x000fe20003fae000 */
[----:B------:R-:W-:Y:S01]  /*138d0*/  @!P4 FMUL R18, R18, R18 ;  /* 0x000000121212c220 */ /* 0x000fe20000400000 */
[--C-:B------:R-:W-:Y:S01]  /*138e0*/  FFMA2 R130, R134.F32x2.HI_LO, UR36.F32, R0.reuse.F32 ;  /* 0x0000002486827c49 */ /* 0x100fe20009200000 */
[----:B------:R-:W-:Y:S01]  /*138f0*/  FSETP.GEU.AND P4, PT, R127, -126, PT ;  /* 0xc2fc00007f00780b */ /* 0x000fe20003f8e000 */
[----:B------:R-:W2:Y:S01]  /*13900*/  MUFU.EX2 R124, R124 ;  /* 0x0000007c007c7308 */ /* 0x000ea20000000800 */
[----:B------:R-:W-:Y:S01]  /*13910*/  @!P3 FMUL R19, R19, R19 ;  /* 0x000000131313b220 */ /* 0x000fe20000400000 */
[----:B------:R-:W-:Y:S01]  /*13920*/  FSETP.GEU.AND P3, PT, R128, -126, PT ;  /* 0xc2fc00008000780b */ /* 0x000fe20003f6e000 */
[----:B------:R-:W-:Y:S01]  /*13930*/  @!P2 FMUL R22, R22, R22 ;  /* 0x000000161616a220 */ /* 0x000fe20000400000 */
[----:B------:R-:W-:Y:S01]  /*13940*/  @!P1 FMUL R23, R23, R23 ;  /* 0x0000001717179220 */ /* 0x000fe20000400000 */
[----:B------:R-:W-:Y:S01]  /*13950*/  FSETP.GEU.AND P2, PT, R129, -126, PT ;  /* 0xc2fc00008100780b */ /* 0x000fe20003f4e000 */
[----:B------:R-:W-:Y:S01]  /*13960*/  @!P6 FMUL R125, R125, 0.5 ;  /* 0x3f0000007d7de820 */ /* 0x000fe20000400000 */
[----:B------:R-:W-:Y:S01]  /*13970*/  FSETP.GEU.AND P1, PT, R130, -126, PT ;  /* 0xc2fc00008200780b */ /* 0x000fe20003f2e000 */
[--C-:B------:R-:W-:Y:S01]  /*13980*/  FFMA2 R132, R136.F32x2.HI_LO, UR36.F32, R0.reuse.F32 ;  /* 0x0000002488847c49 */ /* 0x100fe20009200000 */
[----:B------:R-:W-:Y:S01]  /*13990*/  USHF.R.U32.HI UR4, URZ, 0x15, UR37 ;  /* 0x00000015ff047899 */ /* 0x000fe20008011625 */
[----:B------:R-:W-:Y:S01]  /*139a0*/  @!P5 FMUL R126, R126, 0.5 ;  /* 0x3f0000007e7ed820 */ /* 0x000fe20000400000 */
[--C-:B------:R-:W-:Y:S01]  /*139b0*/  FFMA2 R134, R138.F32x2.HI_LO, UR36.F32, R0.reuse.F32 ;  /* 0x000000248a867c49 */ /* 0x100fe20009200000 */
[----:B------:R-:W3:Y:S01]  /*139c0*/  MUFU.EX2 R125, R125 ;  /* 0x0000007d007d7308 */ /* 0x000ee20000000800 */
[----:B------:R-:W-:Y:S01]  /*139d0*/  @!P4 FMUL R127, R127, 0.5 ;  /* 0x3f0000007f7fc820 */ /* 0x000fe20000400000 */
[--C-:B------:R-:W-:Y:S01]  /*139e0*/  FFMA2 R136, R140.F32x2.HI_LO, UR36.F32, R0.reuse.F32 ;  /* 0x000000248c887c49 */ /* 0x100fe20009200000 */
[----:B-1----:R-:W-:Y:S01]  /*139f0*/  MOV R3, UR4 ;  /* 0x0000000400037c02 */ /* 0x002fe20008000f00 */
[----:B------:R-:W-:Y:S01]  /*13a00*/  @!P3 FMUL R128, R128, 0.5 ;  /* 0x3f0000008080b820 */ /* 0x000fe20000400000 */
[----:B--2---:R-:W-:Y:S01]  /*13a10*/  @!P0 FMUL R124, R124, R124 ;  /* 0x0000007c7c7c8220 */ /* 0x004fe20000400000 */
[----:B------:R-:W-:Y:S01]  /*13a20*/  FSETP.GEU.AND P0, PT, R131, -126, PT ;  /* 0xc2fc00008300780b */ /* 0x000fe20003f0e000 */
[----:B------:R-:W-:Y:S01]  /*13a30*/  @!P2 FMUL R129, R129, 0.5 ;  /* 0x3f0000008181a820 */ /* 0x000fe20000400000 */
[----:B------:R-:W-:Y:S01]  /*13a40*/  @!P1 FMUL R130, R130, 0.5 ;  /* 0x3f00000082829820 */ /* 0x000fe20000400000 */
[----:B------:R-:W1:Y:S01]  /*13a50*/  MUFU.EX2 R126, R126 ;  /* 0x0000007e007e7308 */ /* 0x000e620000000800 */
[--C-:B------:R-:W-:Y:S01]  /*13a60*/  FFMA2 R138, R142.F32x2.HI_LO, UR36.F32, R0.reuse.F32 ;  /* 0x000000248e8a7c49 */ /* 0x100fe20009200000 */
[----:B------:R-:W-:Y:S01]  /*13a70*/  ULOP3.LUT UR5, UR49, 0x8, URZ, 0x3c, !UPT ;  /* 0x0000000831057892 */ /* 0x000fe2000f8e3cff */
[--C-:B------:R-:W-:Y:S01]  /*13a80*/  FFMA2 R140, R144.F32x2.HI_LO, UR36.F32, R0.reuse.F32 ;  /* 0x00000024908c7c49 */ /* 0x100fe20009200000 */
[----:B------:R-:W-:Y:S01]  /*13a90*/  UISETP.NE.AND UP0, UPT, UR39, URZ, UPT ;  /* 0x000000ff2700728c */ /* 0x000fe2000bf05270 */
[--C-:B------:R-:W-:Y:S01]  /*13aa0*/  FFMA2 R142, R146.F32x2.HI_LO, UR36.F32, R0.reuse.F32 ;  /* 0x00000024928e7c49 */ /* 0x100fe20009200000 */
[----:B------:R-:W-:Y:S01]  /*13ab0*/  ULOP3.LUT UR44, UR44, 0x1, URZ, 0x3c, !UPT ;  /* 0x000000012c2c7892 */ /* 0x000fe2000f8e3cff */
[--C-:B------:R-:W-:Y:S01]  /*13ac0*/  FFMA2 R144, R148.F32x2.HI_LO, UR36.F32, R0.reuse.F32 ;  /* 0x0000002494907c49 */ /* 0x100fe20009200000 */
[----:B------:R-:W2:Y:S01]  /*13ad0*/  MUFU.EX2 R127, R127 ;  /* 0x0000007f007f7308 */ /* 0x000ea20000000800 */
[----:B---3--:R-:W-:Y:S01]  /*13ae0*/  @!P6 FMUL R125, R125, R125 ;  /* 0x0000007d7d7de220 */ /* 0x008fe20000400000 */
[----:B------:R-:W-:Y:S01]  /*13af0*/  @!P0 FMUL R131, R131, 0.5 ;  /* 0x3f00000083838820 */ /* 0x000fe20000400000 */
[----:B------:R-:W-:Y:S01]  /*13b00*/  FSETP.GEU.AND P6, PT, R132, -126, PT ;  /* 0xc2fc00008400780b */ /* 0x000fe20003fce000 */
[--C-:B------:R-:W-:Y:S01]  /*13b10*/  FFMA2 R146, R150.F32x2.HI_LO, UR36.F32, R0.reuse.F32 ;  /* 0x0000002496927c49 */ /* 0x100fe20009200000 */
[----:B------:R-:W-:Y:S01]  /*13b20*/  USEL UR46, UR40, UR46, UP0 ;  /* 0x0000002e282e7287 */ /* 0x000fe20008000000 */
[--C-:B------:R-:W-:Y:S01]  /*13b30*/  FFMA2 R148, R152.F32x2.HI_LO, UR36.F32, R0.reuse.F32 ;  /* 0x0000002498947c49 */ /* 0x100fe20009200000 */
[----:B------:R-:W-:Y:S01]  /*13b40*/  USEL UR45, UR45, UR40, UP0 ;  /* 0x000000282d2d7287 */ /* 0x000fe20008000000 */
[----:B------:R-:W3:Y:S01]  /*13b50*/  MUFU.EX2 R128, R128 ;  /* 0x0000008000807308 */ /* 0x000ee20000000800 */
[----:B-1----:R-:W-:Y:S01]  /*13b60*/  @!P5 FMUL R126, R126, R126 ;  /* 0x0000007e7e7ed220 */ /* 0x002fe20000400000 */
[----:B------:R-:W-:Y:S01]  /*13b70*/  FSETP.GEU.AND P5, PT, R133, -126, PT ;  /* 0xc2fc00008500780b */ /* 0x000fe20003fae000 */
[--C-:B------:R-:W-:Y:S01]  /*13b80*/  FFMA2 R154, R154.F32x2.HI_LO, UR36.F32, R0.reuse.F32 ;  /* 0x000000249a9a7c49 */ /* 0x100fe20009200000 */
[----:B------:R-:W-:Y:S01]  /*13b90*/  F2FP.BF16.F32.PACK_AB R56, R19, R18 ;  /* 0x000000121338723e */ /* 0x000fe200000010ff */
[--C-:B------:R-:W-:Y:S01]  /*13ba0*/  FFMA2 R8, R92.F32x2.HI_LO, UR36.F32, R0.reuse.F32 ;  /* 0x000000245c087c49 */ /* 0x100fe20009200000 */
[----:B------:R-:W-:Y:S01]  /*13bb0*/  F2FP.BF16.F32.PACK_AB R57, R23, R22 ;  /* 0x000000161739723e */ /* 0x000fe200000010ff */
[--C-:B------:R-:W-:Y:S01]  /*13bc0*/  FFMA2 R6, R94.F32x2.HI_LO, UR36.F32, R0.reuse.F32 ;  /* 0x000000245e067c49 */ /* 0x100fe20009200000 */
[----:B------:R-:W1:Y:S01]  /*13bd0*/  MUFU.EX2 R129, R129 ;  /* 0x0000008100817308 */ /* 0x000e620000000800 */
[----:B--2---:R-:W-:Y:S01]  /*13be0*/  @!P4 FMUL R127, R127, R127 ;  /* 0x0000007f7f7fc220 */ /* 0x004fe20000400000 */
[----:B------:R-:W-:Y:S01]  /*13bf0*/  FSETP.GEU.AND P4, PT, R134, -126, PT ;  /* 0xc2fc00008600780b */ /* 0x000fe20003f8e000 */
[----:B------:R-:W-:Y:S01]  /*13c00*/  @!P6 FMUL R132, R132, 0.5 ;  /* 0x3f0000008484e820 */ /* 0x000fe20000400000 */
[--C-:B------:R-:W-:Y:S01]  /*13c10*/  FFMA2 R4, R96.F32x2.HI_LO, UR36.F32, R0.reuse.F32 ;  /* 0x0000002460047c49 */ /* 0x100fe20009200000 */
[----:B------:R-:W-:Y:S01]  /*13c20*/  F2FP.BF16.F32.PACK_AB R58, R125, R124 ;  /* 0x0000007c7d3a723e */ /* 0x000fe200000010ff */
[--C-:B------:R-:W-:Y:S01]  /*13c30*/  FFMA2 R10, R98.F32x2.HI_LO, UR36.F32, R0.reuse.F32 ;  /* 0x00000024620a7c49 */ /* 0x100fe20009200000 */
[----:B------:R-:W-:Y:S01]  /*13c40*/  F2FP.BF16.F32.PACK_AB R59, R127, R126 ;  /* 0x0000007e7f3b723e */ /* 0x000fe200000010ff */
[----:B------:R-:W2:Y:S01]  /*13c50*/  MUFU.EX2 R130, R130 ;  /* 0x0000008200827308 */ /* 0x000ea20000000800 */
[----:B---3--:R-:W-:Y:S01]  /*13c60*/  @!P3 FMUL R128, R128, R128 ;  /* 0x000000808080b220 */ /* 0x008fe20000400000 */
[----:B------:R-:W-:Y:S01]  /*13c70*/  FSETP.GEU.AND P3, PT, R135, -126, PT ;  /* 0xc2fc00008700780b */ /* 0x000fe20003f6e000 */
[----:B------:R-:W-:Y:S01]  /*13c80*/  @!P5 FMUL R133, R133, 0.5 ;  /* 0x3f0000008585d820 */ /* 0x000fe20000400000 */
[----:B------:R-:W-:-:S02]  /*13c90*/  FFMA2 R150, R122.F32x2.HI_LO, UR36.F32, R0.F32 ;  /* 0x000000247a967c49 */ /* 0x000fc40009200000 */
[--C-:B------:R-:W-:Y:S02]  /*13ca0*/  FFMA2 R24, R24.F32x2.HI_LO, UR36.F32, R0.reuse.F32 ;  /* 0x0000002418187c49 */ /* 0x100fe40009200000 */
[----:B------:R-:W3:Y:S01]  /*13cb0*/  MUFU.EX2 R131, R131 ;  /* 0x0000008300837308 */ /* 0x000ee20000000800 */
[----:B-1----:R-:W-:Y:S01]  /*13cc0*/  @!P2 FMUL R129, R129, R129 ;  /* 0x000000818181a220 */ /* 0x002fe20000400000 */
[----:B------:R-:W-:Y:S01]  /*13cd0*/  FSETP.GEU.AND P2, PT, R136, -126, PT ;  /* 0xc2fc00008800780b */ /* 0x000fe20003f4e000 */
[----:B------:R-:W-:Y:S01]  /*13ce0*/  @!P4 FMUL R134, R134, 0.5 ;  /* 0x3f0000008686c820 */ /* 0x000fe20000400000 */
[--C-:B------:R-:W-:Y:S02]  /*13cf0*/  FFMA2 R26, R26.F32x2.HI_LO, UR36.F32, R0.reuse.F32 ;  /* 0x000000241a1a7c49 */ /* 0x100fe40009200000 */
[--C-:B------:R-:W-:Y:S02]  /*13d00*/  FFMA2 R28, R28.F32x2.HI_LO, UR36.F32, R0.reuse.F32 ;  /* 0x000000241c1c7c49 */ /* 0x100fe40009200000 */
[----:B------:R-:W-:Y:S01]  /*13d10*/  @!P3 FMUL R135, R135, 0.5 ;  /* 0x3f0000008787b820 */ /* 0x000fe20000400000 */
[----:B--2---:R-:W-:Y:S01]  /*13d20*/  @!P1 FMUL R130, R130, R130 ;  /* 0x0000008282829220 */ /* 0x004fe20000400000 */
[----:B------:R-:W-:Y:S01]  /*13d30*/  FSETP.GEU.AND P1, PT, R137, -126, PT ;  /* 0xc2fc00008900780b */ /* 0x000fe20003f2e000 */
[----:B------:R-:W1:Y:S01]  /*13d40*/  MUFU.EX2 R132, R132 ;  /* 0x0000008400847308 */ /* 0x000e620000000800 */
[----:B------:R-:W-:-:S02]  /*13d50*/  FFMA2 R30, R30.F32x2.HI_LO, UR36.F32, R0.F32 ;  /* 0x000000241e1e7c49 */ /* 0x000fc40009200000 */
[--C-:B------:R-:W-:Y:S02]  /*13d60*/  FFMA2 R32, R32.F32x2.HI_LO, UR36.F32, R0.reuse.F32 ;  /* 0x0000002420207c49 */ /* 0x100fe40009200000 */
[----:B------:R-:W-:Y:S01]  /*13d70*/  @!P2 FMUL R136, R136, 0.5 ;  /* 0x3f0000008888a820 */ /* 0x000fe20000400000 */
[----:B---3--:R-:W-:Y:S01]  /*13d80*/  @!P0 FMUL R131, R131, R131 ;  /* 0x0000008383838220 */ /* 0x008fe20000400000 */
[----:B------:R-:W-:Y:S01]  /*13d90*/  FSETP.GEU.AND P0, PT, R138, -126, PT ;  /* 0xc2fc00008a00780b */ /* 0x000fe20003f0e000 */
[----:B------:R-:W2:Y:S01]  /*13da0*/  MUFU.EX2 R133, R133 ;  /* 0x0000008500857308 */ /* 0x000ea20000000800 */
[--C-:B------:R-:W-:Y:S02]  /*13db0*/  FFMA2 R34, R34.F32x2.HI_LO, UR36.F32, R0.reuse.F32 ;  /* 0x0000002422227c49 */ /* 0x100fe40009200000 */
[--C-:B------:R-:W-:Y:S02]  /*13dc0*/  FFMA2 R36, R36.F32x2.HI_LO, UR36.F32, R0.reuse.F32 ;  /* 0x0000002424247c49 */ /* 0x100fe40009200000 */
[----:B------:R-:W-:Y:S01]  /*13dd0*/  @!P1 FMUL R137, R137, 0.5 ;  /* 0x3f00000089899820 */ /* 0x000fe20000400000 */
[----:B------:R-:W-:-:S02]  /*13de0*/  FFMA2 R38, R38.F32x2.HI_LO, UR36.F32, R0.F32 ;  /* 0x0000002426267c49 */ /* 0x000fc40009200000 */
[----:B------:R-:W3:Y:S01]  /*13df0*/  MUFU.EX2 R134, R134 ;  /* 0x0000008600867308 */ /* 0x000ee20000000800 */
[----:B-1----:R-:W-:Y:S01]  /*13e00*/  @!P6 FMUL R132, R132, R132 ;  /* 0x000000848484e220 */ /* 0x002fe20000400000 */
[----:B------:R-:W-:Y:S01]  /*13e10*/  FSETP.GEU.AND P6, PT, R139, -126, PT ;  /* 0xc2fc00008b00780b */ /* 0x000fe20003fce000 */
[--C-:B------:R-:W-:Y:S02]  /*13e20*/  FFMA2 R40, R40.F32x2.HI_LO, UR36.F32, R0.reuse.F32 ;  /* 0x0000002428287c49 */ /* 0x100fe40009200000 */
[----:B------:R-:W-:Y:S01]  /*13e30*/  @!P0 FMUL R138, R138, 0.5 ;  /* 0x3f0000008a8a8820 */ /* 0x000fe20000400000 */
[--C-:B------:R-:W-:Y:S02]  /*13e40*/  FFMA2 R42, R42.F32x2.HI_LO, UR36.F32, R0.reuse.F32 ;  /* 0x000000242a2a7c49 */ /* 0x100fe40009200000 */
[----:B------:R-:W1:Y:S01]  /*13e50*/  MUFU.EX2 R135, R135 ;  /* 0x0000008700877308 */ /* 0x000e620000000800 */
[----:B--2---:R-:W-:Y:S01]  /*13e60*/  @!P5 FMUL R133, R133, R133 ;  /* 0x000000858585d220 */ /* 0x004fe20000400000 */
[----:B------:R-:W-:Y:S01]  /*13e70*/  FSETP.GEU.AND P5, PT, R140, -126, PT ;  /* 0xc2fc00008c00780b */ /* 0x000fe20003fae000 */
[----:B------:R-:W-:-:S02]  /*13e80*/  FFMA2 R44, R44.F32x2.HI_LO, UR36.F32, R0.F32 ;  /* 0x000000242c2c7c49 */ /* 0x000fc40009200000 */
[--C-:B------:R-:W-:Y:S02]  /*13e90*/  FFMA2 R46, R46.F32x2.HI_LO, UR36.F32, R0.reuse.F32 ;  /* 0x000000242e2e7c49 */ /* 0x100fe40009200000 */
[----:B------:R-:W-:Y:S01]  /*13ea0*/  @!P6 FMUL R139, R139, 0.5 ;  /* 0x3f0000008b8be820 */ /* 0x000fe20000400000 */
[----:B------:R-:W2:Y:S01]  /*13eb0*/  MUFU.EX2 R136, R136 ;  /* 0x0000008800887308 */ /* 0x000ea20000000800 */
[----:B---3--:R-:W-:Y:S01]  /*13ec0*/  @!P4 FMUL R134, R134, R134 ;  /* 0x000000868686c220 */ /* 0x008fe20000400000 */
[----:B------:R-:W-:Y:S01]  /*13ed0*/  FSETP.GEU.AND P4, PT, R141, -126, PT ;  /* 0xc2fc00008d00780b */ /* 0x000fe20003f8e000 */
[--C-:B------:R-:W-:Y:S02]  /*13ee0*/  FFMA2 R48, R48.F32x2.HI_LO, UR36.F32, R0.reuse.F32 ;  /* 0x0000002430307c49 */ /* 0x100fe40009200000 */
[--C-:B------:R-:W-:Y:S02]  /*13ef0*/  FFMA2 R50, R50.F32x2.HI_LO, UR36.F32, R0.reuse.F32 ;  /* 0x0000002432327c49 */ /* 0x100fe40009200000 */
[----:B------:R-:W-:Y:S01]  /*13f00*/  @!P5 FMUL R140, R140, 0.5 ;  /* 0x3f0000008c8cd820 */ /* 0x000fe20000400000 */
[----:B------:R-:W3:Y:S01]  /*13f10*/  MUFU.EX2 R137, R137 ;  /* 0x0000008900897308 */ /* 0x000ee20000000800 */
[----:B-1----:R-:W-:Y:S01]  /*13f20*/  @!P3 FMUL R135, R135, R135 ;  /* 0x000000878787b220 */ /* 0x002fe20000400000 */
[----:B------:R-:W-:Y:S01]  /*13f30*/  FSETP.GEU.AND P3, PT, R142, -126, PT ;  /* 0xc2fc00008e00780b */ /* 0x000fe20003f6e000 */
[----:B------:R-:W-:-:S02]  /*13f40*/  FFMA2 R52, R52.F32x2.HI_LO, UR36.F32, R0.F32 ;  /* 0x0000002434347c49 */ /* 0x000fc40009200000 */
[--C-:B------:R-:W-:Y:S02]  /*13f50*/  FFMA2 R54, R54.F32x2.HI_LO, UR36.F32, R0.reuse.F32 ;  /* 0x0000002436367c49 */ /* 0x100fe40009200000 */
[----:B------:R-:W-:Y:S01]  /*13f60*/  @!P4 FMUL R141, R141, 0.5 ;  /* 0x3f0000008d8dc820 */ /* 0x000fe20000400000 */
[----:B------:R-:W1:Y:S01]  /*13f70*/  MUFU.EX2 R138, R138 ;  /* 0x0000008a008a7308 */ /* 0x000e620000000800 */
[----:B--2---:R-:W-:Y:S01]  /*13f80*/  @!P2 FMUL R136, R136, R136 ;  /* 0x000000888888a220 */ /* 0x004fe20000400000 */
[----:B------:R-:W-:Y:S01]  /*13f90*/  FSETP.GEU.AND P2, PT, R143, -126, PT ;  /* 0xc2fc00008f00780b */ /* 0x000fe20003f4e000 */
[--C-:B------:R-:W-:Y:S02]  /*13fa0*/  FFMA2 R60, R60.F32x2.HI_LO, UR36.F32, R0.reuse.F32 ;  /* 0x000000243c3c7c49 */ /* 0x100fe40009200000 */
[--C-:B------:R-:W-:Y:S02]  /*13fb0*/  FFMA2 R62, R62.F32x2.HI_LO, UR36.F32, R0.reuse.F32 ;  /* 0x000000243e3e7c49 */ /* 0x100fe40009200000 */
[----:B------:R-:W-:Y:S01]  /*13fc0*/  @!P3 FMUL R142, R142, 0.5 ;  /* 0x3f0000008e8eb820 */ /* 0x000fe20000400000 */
[----:B------:R-:W2:Y:S01]  /*13fd0*/  MUFU.EX2 R139, R139 ;  /* 0x0000008b008b7308 */ /* 0x000ea20000000800 */
[----:B---3--:R-:W-:Y:S01]  /*13fe0*/  @!P1 FMUL R137, R137, R137 ;  /* 0x0000008989899220 */ /* 0x008fe20000400000 */
[----:B------:R-:W-:Y:S01]  /*13ff0*/  FSETP.GEU.AND P1, PT, R144, -126, PT ;  /* 0xc2fc00009000780b */ /* 0x000fe20003f2e000 */
[----:B------:R-:W-:-:S02]  /*14000*/  FFMA2 R64, R64.F32x2.HI_LO, UR36.F32, R0.F32 ;  /* 0x0000002440407c49 */ /* 0x000fc40009200000 */
[--C-:B------:R-:W-:Y:S02]  /*14010*/  FFMA2 R66, R66.F32x2.HI_LO, UR36.F32, R0.reuse.F32 ;  /* 0x0000002442427c49 */ /* 0x100fe40009200000 */
[----:B------:R-:W-:Y:S01]  /*14020*/  @!P2 FMUL R143, R143, 0.5 ;  /* 0x3f0000008f8fa820 */ /* 0x000fe20000400000 */
[----:B------:R-:W3:Y:S01]  /*14030*/  MUFU.EX2 R140, R140 ;  /* 0x0000008c008c7308 */ /* 0x000ee20000000800 */
[----:B-1----:R-:W-:Y:S01]  /*14040*/  @!P0 FMUL R138, R138, R138 ;  /* 0x0000008a8a8a8220 */ /* 0x002fe20000400000 */
[----:B------:R-:W-:Y:S01]  /*14050*/  FSETP.GEU.AND P0, PT, R145, -126, PT ;  /* 0xc2fc00009100780b */ /* 0x000fe20003f0e000 */
[--C-:B------:R-:W-:Y:S02]  /*14060*/  FFMA2 R68, R68.F32x2.HI_LO, UR36.F32, R0.reuse.F32 ;  /* 0x0000002444447c49 */ /* 0x100fe40009200000 */
[--C-:B------:R-:W-:Y:S02]  /*14070*/  FFMA2 R70, R70.F32x2.HI_LO, UR36.F32, R0.reuse.F32 ;  /* 0x0000002446467c49 */ /* 0x100fe40009200000 */
[----:B------:R-:W-:Y:S01]  /*14080*/  @!P1 FMUL R144, R144, 0.5 ;  /* 0x3f00000090909820 */ /* 0x000fe20000400000 */
        /* <DEDUP_REMOVED lines=22> */
[----:B------:R-:W-:Y:S02]  /*141f0*/  FFMA2 R86, R86.F32x2.HI_LO, UR36.F32, R0.F32 ;  /* 0x0000002456567c49 */ /* 0x000fe40009200000 */
[----:B------:R-:W-:Y:S01]  /*14200*/  @!P4 FMUL R148, R148, 0.5 ;  /* 0x3f0000009494c820 */ /* 0x000fe20000400000 */
[----:B------:R-:W2:Y:S01]  /*14210*/  MUFU.EX2 R145, R145 ;  /* 0x0000009100917308 */ /* 0x000ea20000000800 */
[----:B---3--:R-:W-:Y:S01]  /*14220*/  @!P2 FMUL R143, R143, R143 ;  /* 0x0000008f8f8fa220 */ /* 0x008fe20000400000 */
[----:B------:R-:W-:-:S05]  /*14230*/  FSETP.GEU.AND P2, PT, R154, -126, PT ;  /* 0xc2fc00009a00780b */ /* 0x000fca0003f4e000 */
[----:B------:R-:W-:Y:S01]  /*14240*/  @!P3 FMUL R149, R149, 0.5 ;  /* 0x3f0000009595b820 */ /* 0x000fe20000400000 */
[----:B------:R-:W3:Y:S01]  /*14250*/  MUFU.EX2 R146, R146 ;  /* 0x0000009200927308 */ /* 0x000ee20000000800 */
[----:B-1----:R-:W-:Y:S01]  /*14260*/  @!P1 FMUL R144, R144, R144 ;  /* 0x0000009090909220 */ /* 0x002fe20000400000 */
[----:B------:R-:W-:-:S05]  /*14270*/  FSETP.GEU.AND P1, PT, R155, -126, PT ;  /* 0xc2fc00009b00780b */ /* 0x000fca0003f2e000 */
[----:B------:R-:W-:Y:S01]  /*14280*/  @!P2 FMUL R154, R154, 0.5 ;  /* 0x3f0000009a9aa820 */ /* 0x000fe20000400000 */
[----:B------:R-:W1:Y:S01]  /*14290*/  MUFU.EX2 R147, R147 ;  /* 0x0000009300937308 */ /* 0x000e620000000800 */
[----:B--2---:R-:W-:Y:S01]  /*142a0*/  @!P0 FMUL R145, R145, R145 ;  /* 0x0000009191918220 */ /* 0x004fe20000400000 */
[----:B------:R-:W-:-:S05]  /*142b0*/  FSETP.GEU.AND P0, PT, R8, -126, PT ;  /* 0xc2fc00000800780b */ /* 0x000fca0003f0e000 */
        /* <DEDUP_REMOVED lines=21> */
[----:B------:R1:W4:Y:S01]  /*14410*/  MUFU.EX2 R95, R9 ;  /* 0x00000009005f7308 */ /* 0x0003220000000800 */
[----:B--2---:R-:W-:Y:S01]  /*14420*/  @!P1 FMUL R93, R93, R93 ;  /* 0x0000005d5d5d9220 */ /* 0x004fe20000400000 */
[----:B------:R-:W-:-:S05]  /*14430*/  FSETP.GEU.AND P1, PT, R10, -126, PT ;  /* 0xc2fc00000a00780b */ /* 0x000fca0003f2e000 */
[----:B------:R-:W-:Y:S01]  /*14440*/  @!P2 FMUL R5, R5, 0.5 ;  /* 0x3f0000000505a820 */ /* 0x000fe20000400000 */
[----:B------:R-:W2:Y:S01]  /*14450*/  MUFU.EX2 R96, R6 ;  /* 0x0000000600607308 */ /* 0x000ea20000000800 */
[----:B---3--:R-:W-:Y:S01]  /*14460*/  @!P0 FMUL R94, R94, R94 ;  /* 0x0000005e5e5e8220 */ /* 0x008fe20000400000 */
[----:B------:R-:W-:-:S05]  /*14470*/  FSETP.GEU.AND P0, PT, R11, -126, PT ;  /* 0xc2fc00000b00780b */ /* 0x000fca0003f0e000 */
[----:B------:R-:W-:Y:S01]  /*14480*/  @!P1 FMUL R10, R10, 0.5 ;  /* 0x3f0000000a0a9820 */ /* 0x000fe20000400000 */
[----:B------:R3:W5:Y:S01]  /*14490*/  MUFU.EX2 R97, R7 ;  /* 0x0000000700617308 */ /* 0x0007620000000800 */
[----:B-1----:R-:W-:Y:S02]  /*144a0*/  FFMA2 R8, R100.F32x2.HI_LO, UR36.F32, R0.F32 ;  /* 0x0000002464087c49 */ /* 0x002fe40009200000 */
[----:B----4-:R-:W-:-:S03]  /*144b0*/  @!P6 FMUL R95, R95, R95 ;  /* 0x0000005f5f5fe220 */ /* 0x010fc60000400000 */
[----:B------:R-:W-:Y:S01]  /*144c0*/  FSETP.GEU.AND P6, PT, R8, -126, PT ;  /* 0xc2fc00000800780b */ /* 0x000fe20003fce000 */
[----:B------:R-:W-:Y:S01]  /*144d0*/  @!P0 FMUL R11, R11, 0.5 ;  /* 0x3f0000000b0b8820 */ /* 0x000fe20000400000 */
[----:B------:R-:W1:Y:S01]  /*144e0*/  MUFU.EX2 R98, R4 ;  /* 0x0000000400627308 */ /* 0x000e620000000800 */
[----:B--2---:R-:W-:Y:S01]  /*144f0*/  @!P5 FMUL R96, R96, R96 ;  /* 0x000000606060d220 */ /* 0x004fe20000400000 */
[----:B------:R-:W-:-:S06]  /*14500*/  FSETP.GEU.AND P5, PT, R9, -126, PT ;  /* 0xc2fc00000900780b */ /* 0x000fcc0003fae000 */
[----:B------:R2:W4:Y:S01]  /*14510*/  MUFU.EX2 R99, R5 ;  /* 0x0000000500637308 */ /* 0x0005220000000800 */
[----:B---3--:R-:W-:Y:S02]  /*14520*/  FFMA2 R6, R102.F32x2.HI_LO, UR36.F32, R0.F32 ;  /* 0x0000002466067c49 */ /* 0x008fe40009200000 */
[----:B-----5:R-:W-:Y:S01]  /*14530*/  @!P4 FMUL R97, R97, R97 ;  /* 0x000000616161c220 */ /* 0x020fe20000400000 */
[----:B------:R-:W-:Y:S02]  /*14540*/  @!P6 FMUL R8, R8, 0.5 ;  /* 0x3f0000000808e820 */ /* 0x000fe40000400000 */
[----:B------:R-:W-:Y:S01]  /*14550*/  FSETP.GEU.AND P4, PT, R6, -126, PT ;  /* 0xc2fc00000600780b */ /* 0x000fe20003f8e000 */
[----:B------:R-:W-:Y:S01]  /*14560*/  @!P5 FMUL R9, R9, 0.5 ;  /* 0x3f0000000909d820 */ /* 0x000fe20000400000 */
[----:B------:R-:W3:Y:S01]  /*14570*/  MUFU.EX2 R100, R10 ;  /* 0x0000000a00647308 */ /* 0x000ee20000000800 */
[----:B-1----:R-:W-:Y:S01]  /*14580*/  @!P3 FMUL R98, R98, R98 ;  /* 0x000000626262b220 */ /* 0x002fe20000400000 */
[----:B------:R-:W-:-:S06]  /*14590*/  FSETP.GEU.AND P3, PT, R7, -126, PT ;  /* 0xc2fc00000700780b */ /* 0x000fcc0003f6e000 */
[----:B------:R1:W5:Y:S01]  /*145a0*/  MUFU.EX2 R101, R11 ;  /* 0x0000000b00657308 */ /* 0x0003620000000800 */
[----:B--2---:R-:W-:Y:S02]  /*145b0*/  FFMA2 R4, R104.F32x2.HI_LO, UR36.F32, R0.F32 ;  /* 0x0000002468047c49 */ /* 0x004fe40009200000 */
[----:B----4-:R-:W-:Y:S01]  /*145c0*/  @!P2 FMUL R99, R99, R99 ;  /* 0x000000636363a220 */ /* 0x010fe20000400000 */
[----:B------:R-:W-:Y:S02]  /*145d0*/  @!P4 FMUL R6, R6, 0.5 ;  /* 0x3f0000000606c820 */ /* 0x000fe40000400000 */
[----:B------:R-:W-:Y:S01]  /*145e0*/  FSETP.GEU.AND P2, PT, R4, -126, PT ;  /* 0xc2fc00000400780b */ /* 0x000fe20003f4e000 */
[----:B------:R-:W-:Y:S01]  /*145f0*/  @!P3 FMUL R7, R7, 0.5 ;  /* 0x3f0000000707b820 */ /* 0x000fe20000400000 */
[----:B------:R-:W2:Y:S01]  /*14600*/  MUFU.EX2 R102, R8 ;  /* 0x0000000800667308 */ /* 0x000ea20000000800 */
[----:B---3--:R-:W-:Y:S01]  /*14610*/  @!P1 FMUL R100, R100, R100 ;  /* 0x0000006464649220 */ /* 0x008fe20000400000 */
[----:B------:R-:W-:-:S06]  /*14620*/  FSETP.GEU.AND P1, PT, R5, -126, PT ;  /* 0xc2fc00000500780b */ /* 0x000fcc0003f2e000 */
[----:B------:R3:W4:Y:S01]  /*14630*/  MUFU.EX2 R103, R9 ;  /* 0x0000000900677308 */ /* 0x0007220000000800 */
[----:B-1----:R-:W-:Y:S02]  /*14640*/  FFMA2 R10, R106.F32x2.HI_LO, UR36.F32, R0.F32 ;  /* 0x000000246a0a7c49 */ /* 0x002fe40009200000 */
[----:B-----5:R-:W-:Y:S01]  /*14650*/  @!P0 FMUL R101, R101, R101 ;  /* 0x0000006565658220 */ /* 0x020fe20000400000 */
[----:B------:R-:W-:Y:S02]  /*14660*/  @!P2 FMUL R4, R4, 0.5 ;  /* 0x3f0000000404a820 */ /* 0x000fe40000400000 */
[----:B------:R-:W-:Y:S01]  /*14670*/  FSETP.GEU.AND P0, PT, R10, -126, PT ;  /* 0xc2fc00000a00780b */ /* 0x000fe20003f0e000 */
[----:B------:R-:W-:Y:S01]  /*14680*/  @!P1 FMUL R5, R5, 0.5 ;  /* 0x3f00000005059820 */ /* 0x000fe20000400000 */
[----:B------:R-:W1:Y:S01]  /*14690*/  MUFU.EX2 R104, R6 ;  /* 0x0000000600687308 */ /* 0x000e620000000800 */
[----:B--2---:R-:W-:Y:S01]  /*146a0*/  @!P6 FMUL R102, R102, R102 ;  /* 0x000000666666e220 */ /* 0x004fe20000400000 */
[----:B------:R-:W-:-:S06]  /*146b0*/  FSETP.GEU.AND P6, PT, R11, -126, PT ;  /* 0xc2fc00000b00780b */ /* 0x000fcc0003fce000 */
[----:B------:R2:W5:Y:S01]  /*146c0*/  MUFU.EX2 R105, R7 ;  /* 0x0000000700697308 */ /* 0x0005620000000800 */
[----:B---3--:R-:W-:Y:S02]  /*146d0*/  FFMA2 R8, R108.F32x2.HI_LO, UR36.F32, R0.F32 ;  /* 0x000000246c087c49 */ /* 0x008fe40009200000 */
[----:B------:R-:W-:Y:S01]  /*146e0*/  @!P0 FMUL R10, R10, 0.5 ;  /* 0x3f0000000a0a8820 */ /* 0x000fe20000400000 */
[----:B----4-:R-:W-:Y:S02]  /*146f0*/  @!P5 FMUL R103, R103, R103 ;  /* 0x000000676767d220 */ /* 0x010fe40000400000 */
[----:B------:R-:W-:Y:S01]  /*14700*/  FSETP.GEU.AND P5, PT, R8, -126, PT ;  /* 0xc2fc00000800780b */ /* 0x000fe20003fae000 */
[----:B------:R-:W-:Y:S01]  /*14710*/  @!P6 FMUL R11, R11, 0.5 ;  /* 0x3f0000000b0be820 */ /* 0x000fe20000400000 */
[----:B------:R-:W3:Y:S01]  /*14720*/  MUFU.EX2 R106, R4 ;  /* 0x00000004006a7308 */ /* 0x000ee20000000800 */
[----:B-1----:R-:W-:Y:S01]  /*14730*/  @!P4 FMUL R104, R104, R104 ;  /* 0x000000686868c220 */ /* 0x002fe20000400000 */
[----:B------:R-:W-:-:S06]  /*14740*/  FSETP.GEU.AND P4, PT, R9, -126, PT ;  /* 0xc2fc00000900780b */ /* 0x000fcc0003f8e000 */
[----:B------:R1:W4:Y:S01]  /*14750*/  MUFU.EX2 R107, R5 ;  /* 0x00000005006b7308 */ /* 0x0003220000000800 */
[----:B--2---:R-:W-:Y:S02]  /*14760*/  FFMA2 R6, R110.F32x2.HI_LO, UR36.F32, R0.F32 ;  /* 0x000000246e067c49 */ /* 0x004fe40009200000 */
[----:B-----5:R-:W-:Y:S01]  /*14770*/  @!P3 FMUL R105, R105, R105 ;  /* 0x000000696969b220 */ /* 0x020fe20000400000 */
[----:B------:R-:W-:Y:S02]  /*14780*/  @!P5 FMUL R8, R8, 0.5 ;  /* 0x3f0000000808d820 */ /* 0x000fe40000400000 */
[----:B------:R-:W-:Y:S01]  /*14790*/  FSETP.GEU.AND P3, PT, R6, -126, PT ;  /* 0xc2fc00000600780b */ /* 0x000fe20003f6e000 */
[----:B------:R-:W-:Y:S01]  /*147a0*/  @!P4 FMUL R9, R9, 0.5 ;  /* 0x3f0000000909c820 */ /* 0x000fe20000400000 */
[----:B------:R-:W2:Y:S01]  /*147b0*/  MUFU.EX2 R108, R10 ;  /* 0x0000000a006c7308 */ /* 0x000ea20000000800 */
[----:B---3--:R-:W-:Y:S01]  /*147c0*/  @!P2 FMUL R106, R106, R106 ;  /* 0x0000006a6a6aa220 */ /* 0x008fe20000400000 */
[----:B------:R-:W-:-:S06]  /*147d0*/  FSETP.GEU.AND P2, PT, R7, -126, PT ;  /* 0xc2fc00000700780b */ /* 0x000fcc0003f4e000 */
[----:B------:R3:W5:Y:S01]  /*147e0*/  MUFU.EX2 R109, R11 ;  /* 0x0000000b006d7308 */ /* 0x0007620000000800 */
[----:B-1----:R-:W-:Y:S02]  /*147f0*/  FFMA2 R4, R112.F32x2.HI_LO, UR36.F32, R0.F32 ;  /* 0x0000002470047c49 */ /* 0x002fe40009200000 */
[----:B----4-:R-:W-:Y:S01]  /*14800*/  @!P1 FMUL R107, R107, R107 ;  /* 0x0000006b6b6b9220 */ /* 0x010fe20000400000 */
[----:B------:R-:W-:Y:S02]  /*14810*/  @!P3 FMUL R6, R6, 0.5 ;  /* 0x3f0000000606b820 */ /* 0x000fe40000400000 */
[----:B------:R-:W-:Y:S01]  /*14820*/  FSETP.GEU.AND P1, PT, R4, -126, PT ;  /* 0xc2fc00000400780b */ /* 0x000fe20003f2e000 */
[----:B------:R-:W-:Y:S01]  /*14830*/  @!P2 FMUL R7, R7, 0.5 ;  /* 0x3f0000000707a820 */ /* 0x000fe20000400000 */
[----:B------:R-:W1:Y:S01]  /*14840*/  MUFU.EX2 R110, R8 ;  /* 0x00000008006e7308 */ /* 0x000e620000000800 */
[----:B--2---:R-:W-:Y:S01]  /*14850*/  @!P0 FMUL R108, R108, R108 ;  /* 0x0000006c6c6c8220 */ /* 0x004fe20000400000 */
[----:B------:R-:W-:-:S06]  /*14860*/  FSETP.GEU.AND P0, PT, R5, -126, PT ;  /* 0xc2fc00000500780b */ /* 0x000fcc0003f0e000 */
[----:B------:R2:W4:Y:S01]  /*14870*/  MUFU.EX2 R111, R9 ;  /* 0x00000009006f7308 */ /* 0x0005220000000800 */
[----:B---3--:R-:W-:Y:S02]  /*14880*/  FFMA2 R10, R114.F32x2.HI_LO, UR36.F32, R0.F32 ;  /* 0x00000024720a7c49 */ /* 0x008fe40009200000 */
[----:B------:R-:W-:Y:S01]  /*14890*/  @!P1 FMUL R4, R4, 0.5 ;  /* 0x3f00000004049820 */ /* 0x000fe20000400000 */
[----:B-----5:R-:W-:Y:S02]  /*148a0*/  @!P6 FMUL R109, R109, R109 ;  /* 0x0000006d6d6de220 */ /* 0x020fe40000400000 */
        /* <DEDUP_REMOVED lines=23> */
[----:B------:R-:W2:Y:S01]  /*14a20*/  MUFU.EX2 R118, R8 ;  /* 0x0000000800767308 */ /* 0x000ea20000000800 */
[----:B---3--:R-:W-:Y:S01]  /*14a30*/  FFMA2 R4, R120.F32x2.HI_LO, UR36.F32, R0.F32 ;  /* 0x0000002478047c49 */ /* 0x008fe20009200000 */
[----:B------:R-:W-:Y:S01]  /*14a40*/  MOV R0, UR5 ;  /* 0x0000000500007c02 */ /* 0x000fe20008000f00 */
[----:B----4-:R-:W-:Y:S01]  /*14a50*/  @!P0 FMUL R115, R115, R115 ;  /* 0x0000007373738220 */ /* 0x010fe20000400000 */
[----:B------:R-:W-:Y:S02]  /*14a60*/  @!P2 FMUL R6, R6, 0.5 ;  /* 0x3f0000000606a820 */ /* 0x000fe40000400000 */
[----:B------:R-:W-:Y:S01]  /*14a70*/  FSETP.GEU.AND P0, PT, R4, -126, PT ;  /* 0xc2fc00000400780b */ /* 0x000fe20003f0e000 */
[----:B------:R-:W-:Y:S01]  /*14a80*/  @!P1 FMUL R7, R7, 0.5 ;  /* 0x3f00000007079820 */ /* 0x000fe20000400000 */
[----:B------:R-:W3:Y:S01]  /*14a90*/  MUFU.EX2 R116, R10 ;  /* 0x0000000a00747308 */ /* 0x000ee20000000800 */
[----:B-1----:R-:W-:Y:S01]  /*14aa0*/  @!P5 FMUL R117, R117, R117 ;  /* 0x000000757575d220 */ /* 0x002fe20000400000 */
[----:B------:R-:W-:Y:S01]  /*14ab0*/  FSETP.GEU.AND P5, PT, R150, -126, PT ;  /* 0xc2fc00009600780b */ /* 0x000fe20003fae000 */
[----:B------:R1:W-:Y:S05]  /*14ac0*/  SYNCS.ARRIVE.TRANS64.A1T0 RZ, [R0+UR38+0x280d0], RZ ;  /* 0x0280d0ff00ff79a7 */ /* 0x0003ea0008100026 */
[----:B------:R-:W4:Y:S01]  /*14ad0*/  MUFU.EX2 R119, R9 ;  /* 0x0000000900777308 */ /* 0x000f220000000800 */
[----:B--2---:R-:W-:Y:S01]  /*14ae0*/  @!P4 FMUL R118, R118, R118 ;  /* 0x000000767676c220 */ /* 0x004fe20000400000 */
[----:B------:R-:W-:Y:S01]  /*14af0*/  FSETP.GEU.AND P4, PT, R151, -126, PT ;  /* 0xc2fc00009700780b */ /* 0x000fe20003f8e000 */
[----:B------:R-:W-:-:S04]  /*14b00*/  @!P0 FMUL R4, R4, 0.5 ;  /* 0x3f00000004048820 */ /* 0x000fc80000400000 */
[----:B------:R-:W-:Y:S01]  /*14b10*/  @!P5 FMUL R150, R150, 0.5 ;  /* 0x3f0000009696d820 */ /* 0x000fe20000400000 */
[----:B------:R-:W2:Y:S01]  /*14b20*/  MUFU.EX2 R120, R6 ;  /* 0x0000000600787308 */ /* 0x000ea20000000800 */
[----:B---3--:R-:W-:Y:S01]  /*14b30*/  @!P6 FMUL R116, R116, R116 ;  /* 0x000000747474e220 */ /* 0x008fe20000400000 */
[----:B------:R-:W-:-:S05]  /*14b40*/  FSETP.GEU.AND P6, PT, R5, -126, PT ;  /* 0xc2fc00000500780b */ /* 0x000fca0003fce000 */
[----:B------:R-:W-:Y:S01]  /*14b50*/  @!P4 FMUL R151, R151, 0.5 ;  /* 0x3f0000009797c820 */ /* 0x000fe20000400000 */
[----:B------:R-:W3:Y:S01]  /*14b60*/  MUFU.EX2 R121, R7 ;  /* 0x0000000700797308 */ /* 0x000ee20000000800 */
[----:B----4-:R-:W-:Y:S01]  /*14b70*/  @!P3 FMUL R119, R119, R119 ;  /* 0x000000777777b220 */ /* 0x010fe20000400000 */
[----:B------:R-:W-:-:S05]  /*14b80*/  FSETP.GEU.AND P3, PT, R24, -126, PT ;  /* 0xc2fc00001800780b */ /* 0x000fca0003f6e000 */
[----:B------:R-:W-:Y:S01]  /*14b90*/  @!P6 FMUL R5, R5, 0.5 ;  /* 0x3f0000000505e820 */ /* 0x000fe20000400000 */
[----:B------:R-:W4:Y:S01]  /*14ba0*/  MUFU.EX2 R122, R4 ;  /* 0x00000004007a7308 */ /* 0x000f220000000800 */
        /* <DEDUP_REMOVED lines=29> */
[----:B------:R-:W-:-:S04]  /*14d80*/  FSETP.GEU.AND P2, PT, R32, -126, PT ;  /* 0xc2fc00002000780b */ /* 0x000fc80003f4e000 */
[----:B------:R-:W-:Y:S01]  /*14d90*/  F2FP.BF16.F32.PACK_AB R24, R153, R152 ;  /* 0x000000989918723e */ /* 0x000fe200000010ff */
[----:B------:R-:W-:Y:S01]  /*14da0*/  @!P3 FMUL R31, R31, 0.5 ;  /* 0x3f0000001f1fb820 */ /* 0x000fe20000400000 */
[----:B------:R-:W3:Y:S01]  /*14db0*/  MUFU.EX2 R158, R28 ;  /* 0x0000001c009e7308 */ /* 0x000ee20000000800 */
[----:B----4-:R-:W-:Y:S01]  /*14dc0*/  @!P1 FMUL R154, R154, R154 ;  /* 0x0000009a9a9a9220 */ /* 0x010fe20000400000 */
[----:B------:R-:W-:-:S05]  /*14dd0*/  FSETP.GEU.AND P1, PT, R33, -126, PT ;  /* 0xc2fc00002100780b */ /* 0x000fca0003f2e000 */
[----:B------:R-:W-:Y:S01]  /*14de0*/  @!P2 FMUL R32, R32, 0.5 ;  /* 0x3f0000002020a820 */ /* 0x000fe20000400000 */
[----:B------:R-:W4:Y:S01]  /*14df0*/  MUFU.EX2 R159, R29 ;  /* 0x0000001d009f7308 */ /* 0x000f220000000800 */
[----:B--2---:R-:W-:Y:S01]  /*14e00*/  @!P0 FMUL R155, R155, R155 ;  /* 0x0000009b9b9b8220 */ /* 0x004fe20000400000 */
[----:B------:R-:W-:-:S04]  /*14e10*/  FSETP.GEU.AND P0, PT, R34, -126, PT ;  /* 0xc2fc00002200780b */ /* 0x000fc80003f0e000 */
[----:B------:R-:W-:Y:S01]  /*14e20*/  F2FP.BF16.F32.PACK_AB R25, R155, R154 ;  /* 0x0000009a9b19723e */ /* 0x000fe200000010ff */
[----:B------:R-:W-:Y:S01]  /*14e30*/  @!P1 FMUL R33, R33, 0.5 ;  /* 0x3f00000021219820 */ /* 0x000fe20000400000 */
[----:B------:R-:W2:Y:S01]  /*14e40*/  MUFU.EX2 R160, R30 ;  /* 0x0000001e00a07308 */ /* 0x000ea20000000800 */
[----:B---3--:R-:W-:Y:S01]  /*14e50*/  @!P6 FMUL R158, R158, R158 ;  /* 0x0000009e9e9ee220 */ /* 0x008fe20000400000 */
[----:B------:R-:W-:-:S05]  /*14e60*/  FSETP.GEU.AND P6, PT, R35, -126, PT ;  /* 0xc2fc00002300780b */ /* 0x000fca0003fce000 */
[----:B------:R-:W-:Y:S01]  /*14e70*/  @!P0 FMUL R34, R34, 0.5 ;  /* 0x3f00000022228820 */ /* 0x000fe20000400000 */
[----:B------:R-:W3:Y:S01]  /*14e80*/  MUFU.EX2 R161, R31 ;  /* 0x0000001f00a17308 */ /* 0x000ee20000000800 */
[----:B----4-:R-:W-:Y:S01]  /*14e90*/  @!P5 FMUL R159, R159, R159 ;  /* 0x0000009f9f9fd220 */ /* 0x010fe20000400000 */
[----:B------:R-:W-:-:S04]  /*14ea0*/  FSETP.GEU.AND P5, PT, R36, -126, PT ;  /* 0xc2fc00002400780b */ /* 0x000fc80003fae000 */
[----:B------:R-:W-:Y:S01]  /*14eb0*/  F2FP.BF16.F32.PACK_AB R26, R159, R158 ;  /* 0x0000009e9f1a723e */ /* 0x000fe200000010ff */
        /* <DEDUP_REMOVED lines=120> */
[----:B------:R-:W-:Y:S02]  /*15640*/  FSETP.GEU.AND P6, PT, R67, -126, PT ;  /* 0xc2fc00004300780b */ /* 0x000fe40003fce000 */
[----:B------:R-:W-:-:S03]  /*15650*/  F2FP.BF16.F32.PACK_AB R60, R129, R128 ;  /* 0x00000080813c723e */ /* 0x000fc600000010ff */
[----:B------:R-:W-:Y:S01]  /*15660*/  @!P0 FMUL R66, R66, 0.5 ;  /* 0x3f00000042428820 */ /* 0x000fe20000400000 */
[----:B------:R-:W4:Y:S01]  /*15670*/  MUFU.EX2 R189, R63 ;  /* 0x0000003f00bd7308 */ /* 0x000f220000000800 */
[----:B--2---:R-:W-:Y:S01]  /*15680*/  @!P5 FMUL R187, R187, R187 ;  /* 0x000000bbbbbbd220 */ /* 0x004fe20000400000 */
[----:B------:R-:W-:Y:S02]  /*15690*/  FSETP.GEU.AND P5, PT, R68, -126, PT ;  /* 0xc2fc00004400780b */ /* 0x000fe40003fae000 */
[----:B------:R-:W-:Y:S02]  /*156a0*/  F2FP.BF16.F32.PACK_AB R61, R131, R130 ;  /* 0x00000082833d723e */ /* 0x000fe400000010ff */
[----:B------:R-:W-:Y:S01]  /*156b0*/  F2FP.BF16.F32.PACK_AB R40, R187, R186 ;  /* 0x000000babb28723e */ /* 0x000fe200000010ff */
[----:B------:R-:W-:Y:S01]  /*156c0*/  @!P6 FMUL R67, R67, 0.5 ;  /* 0x3f0000004343e820 */ /* 0x000fe20000400000 */
[----:B------:R-:W2:Y:S01]  /*156d0*/  MUFU.EX2 R42, R64 ;  /* 0x00000040002a7308 */ /* 0x000ea20000000800 */
[----:B---3--:R-:W-:Y:S01]  /*156e0*/  @!P4 FMUL R188, R188, R188 ;  /* 0x000000bcbcbcc220 */ /* 0x008fe20000400000 */
[----:B------:R-:W-:-:S02]  /*156f0*/  FSETP.GEU.AND P4, PT, R69, -126, PT ;  /* 0xc2fc00004500780b */ /* 0x000fc40003f8e000 */
[----:B------:R-:W-:-:S03]  /*15700*/  F2FP.BF16.F32.PACK_AB R62, R133, R132 ;  /* 0x00000084853e723e */ /* 0x000fc600000010ff */
[----:B------:R-:W-:Y:S01]  /*15710*/  @!P5 FMUL R68, R68, 0.5 ;  /* 0x3f0000004444d820 */ /* 0x000fe20000400000 */
[----:B------:R-:W3:Y:S01]  /*15720*/  MUFU.EX2 R50, R65 ;  /* 0x0000004100327308 */ /* 0x000ee20000000800 */
[----:B----4-:R-:W-:Y:S01]  /*15730*/  @!P3 FMUL R189, R189, R189 ;  /* 0x000000bdbdbdb220 */ /* 0x010fe20000400000 */
[----:B------:R-:W-:Y:S02]  /*15740*/  FSETP.GEU.AND P3, PT, R70, -126, PT ;  /* 0xc2fc00004600780b */ /* 0x000fe40003f6e000 */
[----:B------:R-:W-:Y:S02]  /*15750*/  F2FP.BF16.F32.PACK_AB R63, R135, R134 ;  /* 0x00000086873f723e */ /* 0x000fe400000010ff */
[----:B------:R-:W-:Y:S01]  /*15760*/  F2FP.BF16.F32.PACK_AB R41, R189, R188 ;  /* 0x000000bcbd29723e */ /* 0x000fe200000010ff */
[----:B------:R-:W-:Y:S01]  /*15770*/  @!P4 FMUL R69, R69, 0.5 ;  /* 0x3f0000004545c820 */ /* 0x000fe20000400000 */
[----:B------:R-:W4:Y:S01]  /*15780*/  MUFU.EX2 R43, R66 ;  /* 0x00000042002b7308 */ /* 0x000f220000000800 */
[----:B--2---:R-:W-:Y:S01]  /*15790*/  @!P2 FMUL R42, R42, R42 ;  /* 0x0000002a2a2aa220 */ /* 0x004fe20000400000 */
[----:B------:R-:W-:-:S02]  /*157a0*/  FSETP.GEU.AND P2, PT, R71, -126, PT ;  /* 0xc2fc00004700780b */ /* 0x000fc40003f4e000 */
[----:B------:R-:W-:Y:S02]  /*157b0*/  F2FP.BF16.F32.PACK_AB R64, R137, R136 ;  /* 0x000000888940723e */ /* 0x000fe400000010ff */
[----:B------:R2:W-:Y:S01]  /*157c0*/  STL [R1+0x18], R42 ;  /* 0x0000182a01007387 */ /* 0x0005e20000100800 */
[----:B------:R-:W-:Y:S01]  /*157d0*/  @!P3 FMUL R70, R70, 0.5 ;  /* 0x3f0000004646b820 */ /* 0x000fe20000400000 */
[----:B------:R-:W5:Y:S01]  /*157e0*/  MUFU.EX2 R49, R67 ;  /* 0x0000004300317308 */ /* 0x000f620000000800 */
[----:B---3--:R-:W-:Y:S01]  /*157f0*/  @!P1 FMUL R50, R50, R50 ;  /* 0x0000003232329220 */ /* 0x008fe20000400000 */
[----:B------:R-:W-:Y:S02]  /*15800*/  FSETP.GEU.AND P1, PT, R72, -126, PT ;  /* 0xc2fc00004800780b */ /* 0x000fe40003f2e000 */
[----:B------:R-:W-:Y:S02]  /*15810*/  F2FP.BF16.F32.PACK_AB R65, R139, R138 ;  /* 0x0000008a8b41723e */ /* 0x000fe400000010ff */
[----:B------:R-:W-:Y:S01]  /*15820*/  STL [R1+0x1c], R50 ;  /* 0x00001c3201007387 */ /* 0x000fe20000100800 */
[----:B------:R-:W-:Y:S01]  /*15830*/  @!P2 FMUL R71, R71, 0.5 ;  /* 0x3f0000004747a820 */ /* 0x000fe20000400000 */
[----:B------:R-:W3:Y:S01]  /*15840*/  MUFU.EX2 R44, R68 ;  /* 0x00000044002c7308 */ /* 0x000ee20000000800 */
[----:B----4-:R-:W-:Y:S01]  /*15850*/  @!P0 FMUL R43, R43, R43 ;  /* 0x0000002b2b2b8220 */ /* 0x010fe20000400000 */
[----:B------:R-:W-:-:S02]  /*15860*/  FSETP.GEU.AND P0, PT, R73, -126, PT ;  /* 0xc2fc00004900780b */ /* 0x000fc40003f0e000 */
[----:B------:R-:W-:Y:S02]  /*15870*/  F2FP.BF16.F32.PACK_AB R66, R141, R140 ;  /* 0x0000008c8d42723e */ /* 0x000fe400000010ff */
[----:B------:R4:W-:Y:S01]  /*15880*/  STL [R1+0x20], R43 ;  /* 0x0000202b01007387 */ /* 0x0009e20000100800 */
[----:B------:R-:W-:Y:S01]  /*15890*/  @!P1 FMUL R72, R72, 0.5 ;  /* 0x3f00000048489820 */ /* 0x000fe20000400000 */
[----:B------:R-:W1:Y:S01]  /*158a0*/  MUFU.EX2 R48, R69 ;  /* 0x0000004500307308 */ /* 0x000e620000000800 */
[----:B-----5:R-:W-:Y:S01]  /*158b0*/  @!P6 FMUL R49, R49, R49 ;  /* 0x000000313131e220 */ /* 0x020fe20000400000 */
[----:B------:R-:W-:Y:S02]  /*158c0*/  FSETP.GEU.AND P6, PT, R74, -126, PT ;  /* 0xc2fc00004a00780b */ /* 0x000fe40003fce000 */
[----:B------:R-:W-:Y:S02]  /*158d0*/  F2FP.BF16.F32.PACK_AB R67, R143, R142 ;  /* 0x0000008e8f43723e */ /* 0x000fe400000010ff */
[----:B------:R-:W-:Y:S01]  /*158e0*/  STL [R1+0x24], R49 ;  /* 0x0000243101007387 */ /* 0x000fe20000100800 */
[----:B------:R-:W-:Y:S01]  /*158f0*/  @!P0 FMUL R73, R73, 0.5 ;  /* 0x3f00000049498820 */ /* 0x000fe20000400000 */
[----:B------:R-:W5:Y:S01]  /*15900*/  MUFU.EX2 R45, R70 ;  /* 0x00000046002d7308 */ /* 0x000f620000000800 */
[----:B---3--:R-:W-:Y:S01]  /*15910*/  @!P5 FMUL R44, R44, R44 ;  /* 0x0000002c2c2cd220 */ /* 0x008fe20000400000 */
[----:B------:R-:W-:-:S02]  /*15920*/  FSETP.GEU.AND P5, PT, R75, -126, PT ;  /* 0xc2fc00004b00780b */ /* 0x000fc40003fae000 */
[----:B--2---:R-:W-:Y:S02]  /*15930*/  F2FP.BF16.F32.PACK_AB R42, R50, R42 ;  /* 0x0000002a322a723e */ /* 0x004fe400000010ff */
[----:B------:R2:W-:Y:S01]  /*15940*/  STL [R1+0x28], R44 ;  /* 0x0000282c01007387 */ /* 0x0005e20000100800 */
[----:B------:R-:W-:Y:S01]  /*15950*/  @!P6 FMUL R74, R74, 0.5 ;  /* 0x3f0000004a4ae820 */ /* 0x000fe20000400000 */
[----:B------:R-:W3:Y:S01]  /*15960*/  MUFU.EX2 R47, R71 ;  /* 0x00000047002f7308 */ /* 0x000ee20000000800 */
[----:B-1----:R-:W-:Y:S01]  /*15970*/  @!P4 FMUL R48, R48, R48 ;  /* 0x000000303030c220 */ /* 0x002fe20000400000 */
[----:B------:R-:W-:Y:S02]  /*15980*/  FSETP.GEU.AND P4, PT, R76, -126, PT ;  /* 0xc2fc00004c00780b */ /* 0x000fe40003f8e000 */
[----:B------:R-:W-:Y:S02]  /*15990*/  F2FP.BF16.F32.PACK_AB R68, R145, R144 ;  /* 0x000000909144723e */ /* 0x000fe400000010ff */
[----:B------:R-:W-:Y:S01]  /*159a0*/  STL [R1+0x2c], R48 ;  /* 0x00002c3001007387 */ /* 0x000fe20000100800 */
[----:B------:R-:W-:Y:S01]  /*159b0*/  @!P5 FMUL R75, R75, 0.5 ;  /* 0x3f0000004b4bd820 */ /* 0x000fe20000400000 */
[----:B------:R-:W1:Y:S01]  /*159c0*/  MUFU.EX2 R5, R72 ;  /* 0x0000004800057308 */ /* 0x000e620000000800 */
[----:B-----5:R-:W-:Y:S01]  /*159d0*/  @!P3 FMUL R45, R45, R45 ;  /* 0x0000002d2d2db220 */ /* 0x020fe20000400000 */
[----:B------:R-:W-:-:S02]  /*159e0*/  FSETP.GEU.AND P3, PT, R77, -126, PT ;  /* 0xc2fc00004d00780b */ /* 0x000fc40003f6e000 */
[----:B----4-:R-:W-:Y:S02]  /*159f0*/  F2FP.BF16.F32.PACK_AB R43, R49, R43 ;  /* 0x0000002b312b723e */ /* 0x010fe400000010ff */
        /* <DEDUP_REMOVED lines=9> */
[----:B-1----:R-:W-:Y:S01]  /*15a90*/  @!P1 FMUL R5, R5, R5 ;  /* 0x0000000505059220 */ /* 0x002fe20000400000 */
[----:B------:R-:W-:-:S02]  /*15aa0*/  FSETP.GEU.AND P1, PT, R79, -126, PT ;  /* 0xc2fc00004f00780b */ /* 0x000fc40003f2e000 */
[----:B--2---:R-:W-:Y:S02]  /*15ab0*/  F2FP.BF16.F32.PACK_AB R44, R48, R44 ;  /* 0x0000002c302c723e */ /* 0x004fe400000010ff */
[----:B------:R-:W-:Y:S01]  /*15ac0*/  STL [R1+0x38], R5 ;  /* 0x0000380501007387 */ /* 0x000fe20000100800 */
[----:B------:R-:W-:Y:S01]  /*15ad0*/  @!P2 FMUL R78, R78, 0.5 ;  /* 0x3f0000004e4ea820 */ /* 0x000fe20000400000 */
[----:B------:R-:W1:Y:S01]  /*15ae0*/  MUFU.EX2 R4, R75 ;  /* 0x0000004b00047308 */ /* 0x000e620000000800 */
[----:B-----5:R-:W-:Y:S01]  /*15af0*/  @!P0 FMUL R46, R46, R46 ;  /* 0x0000002e2e2e8220 */ /* 0x020fe20000400000 */
[----:B------:R-:W-:Y:S02]  /*15b00*/  FSETP.GEU.AND P0, PT, R80, -126, PT ;  /* 0xc2fc00005000780b */ /* 0x000fe40003f0e000 */
[----:B------:R-:W-:Y:S02]  /*15b10*/  F2FP.BF16.F32.PACK_AB R70, R149, R148 ;  /* 0x000000949546723e */ /* 0x000fe400000010ff */
[----:B------:R2:W-:Y:S01]  /*15b20*/  STL [R1+0x3c], R46 ;  /* 0x00003c2e01007387 */ /* 0x0005e20000100800 */
[----:B------:R-:W-:Y:S01]  /*15b30*/  @!P1 FMUL R79, R79, 0.5 ;  /* 0x3f0000004f4f9820 */ /* 0x000fe20000400000 */
[----:B------:R-:W5:Y:S01]  /*15b40*/  MUFU.EX2 R9, R76 ;  /* 0x0000004c00097308 */ /* 0x000f620000000800 */
[----:B---3--:R-:W-:Y:S01]  /*15b50*/  @!P6 FMUL R7, R7, R7 ;  /* 0x000000070707e220 */ /* 0x008fe20000400000 */
[----:B------:R-:W-:-:S02]  /*15b60*/  FSETP.GEU.AND P6, PT, R81, -126, PT ;  /* 0xc2fc00005100780b */ /* 0x000fc40003fce000 */
[----:B----4-:R-:W-:Y:S02]  /*15b70*/  F2FP.BF16.F32.PACK_AB R45, R47, R45 ;  /* 0x0000002d2f2d723e */ /* 0x010fe400000010ff */
[----:B------:R3:W-:Y:S01]  /*15b80*/  STL [R1+0x40], R7 ;  /* 0x0000400701007387 */ /* 0x0007e20000100800 */
[----:B------:R-:W-:Y:S01]  /*15b90*/  @!P0 FMUL R80, R80, 0.5 ;  /* 0x3f00000050508820 */ /* 0x000fe20000400000 */
[----:B------:R-:W4:Y:S01]  /*15ba0*/  MUFU.EX2 R6, R77 ;  /* 0x0000004d00067308 */ /* 0x000f220000000800 */
[----:B-1----:R-:W-:Y:S01]  /*15bb0*/  @!P5 FMUL R4, R4, R4 ;  /* 0x000000040404d220 */ /* 0x002fe20000400000 */
[----:B------:R-:W-:Y:S02]  /*15bc0*/  FSETP.GEU.AND P5, PT, R82, -126, PT ;  /* 0xc2fc00005200780b */ /* 0x000fe40003fae000 */
[----:B------:R-:W-:Y:S02]  /*15bd0*/  F2FP.BF16.F32.PACK_AB R71, R93, R92 ;  /* 0x0000005c5d47723e */ /* 0x000fe400000010ff */
[----:B------:R3:W-:Y:S01]  /*15be0*/  STL [R1+0x44], R4 ;  /* 0x0000440401007387 */ /* 0x0007e20000100800 */
[----:B------:R-:W-:Y:S01]  /*15bf0*/  @!P6 FMUL R81, R81, 0.5 ;  /* 0x3f0000005151e820 */ /* 0x000fe20000400000 */
[----:B------:R-:W1:Y:S01]  /*15c00*/  MUFU.EX2 R11, R78 ;  /* 0x0000004e000b7308 */ /* 0x000e620000000800 */
[----:B-----5:R-:W-:Y:S01]  /*15c10*/  @!P4 FMUL R9, R9, R9 ;  /* 0x000000090909c220 */ /* 0x020fe20000400000 */
[----:B------:R-:W-:-:S02]  /*15c20*/  FSETP.GEU.AND P4, PT, R83, -126, PT ;  /* 0xc2fc00005300780b */ /* 0x000fc40003f8e000 */
[----:B------:R-:W-:Y:S02]  /*15c30*/  F2FP.BF16.F32.PACK_AB R72, R95, R94 ;  /* 0x0000005e5f48723e */ /* 0x000fe400000010ff */
[----:B------:R3:W-:Y:S01]  /*15c40*/  STL [R1+0x48], R9 ;  /* 0x0000480901007387 */ /* 0x0007e20000100800 */
[----:B------:R-:W-:Y:S01]  /*15c50*/  @!P5 FMUL R82, R82, 0.5 ;  /* 0x3f0000005252d820 */ /* 0x000fe20000400000 */
[----:B------:R-:W5:Y:S01]  /*15c60*/  MUFU.EX2 R8, R79 ;  /* 0x0000004f00087308 */ /* 0x000f620000000800 */
[----:B----4-:R-:W-:Y:S01]  /*15c70*/  @!P3 FMUL R6, R6, R6 ;  /* 0x000000060606b220 */ /* 0x010fe20000400000 */
[----:B------:R-:W-:Y:S02]  /*15c80*/  FSETP.GEU.AND P3, PT, R84, -126, PT ;  /* 0xc2fc00005400780b */ /* 0x000fe40003f6e000 */
[----:B------:R-:W-:Y:S02]  /*15c90*/  F2FP.BF16.F32.PACK_AB R73, R97, R96 ;  /* 0x000000606149723e */ /* 0x000fe400000010ff */
[----:B------:R3:W-:Y:S01]  /*15ca0*/  STL [R1+0x4c], R6 ;  /* 0x00004c0601007387 */ /* 0x0007e20000100800 */
[----:B------:R-:W-:Y:S01]  /*15cb0*/  @!P4 FMUL R83, R83, 0.5 ;  /* 0x3f0000005353c820 */ /* 0x000fe20000400000 */
[----:B------:R-:W4:Y:S01]  /*15cc0*/  MUFU.EX2 R157, R80 ;  /* 0x00000050009d7308 */ /* 0x000f220000000800 */
[----:B-1----:R-:W-:Y:S01]  /*15cd0*/  @!P2 FMUL R11, R11, R11 ;  /* 0x0000000b0b0ba220 */ /* 0x002fe20000400000 */
        /* <DEDUP_REMOVED lines=11> */
[----:B----4-:R-:W-:Y:S01]  /*15d90*/  @!P0 FMUL R157, R157, R157 ;  /* 0x0000009d9d9d8220 */ /* 0x010fe20000400000 */
[----:B------:R-:W-:-:S02]  /*15da0*/  FSETP.GEU.AND P0, PT, R87, -126, PT ;  /* 0xc2fc00005700780b */ /* 0x000fc40003f0e000 */
[----:B------:R-:W-:Y:S02]  /*15db0*/  F2FP.BF16.F32.PACK_AB R76, R103, R102 ;  /* 0x00000066674c723e */ /* 0x000fe400000010ff */
[----:B------:R3:W-:Y:S01]  /*15dc0*/  STL [R1+0x58], R157 ;  /* 0x0000589d01007387 */ /* 0x0007e20000100800 */
[----:B------:R-:W-:Y:S01]  /*15dd0*/  @!P1 FMUL R86, R86, 0.5 ;  /* 0x3f00000056569820 */ /* 0x000fe20000400000 */
[----:B------:R-:W4:Y:S01]  /*15de0*/  MUFU.EX2 R21, R83 ;  /* 0x0000005300157308 */ /* 0x000f220000000800 */
[----:B-1----:R-:W-:Y:S01]  /*15df0*/  @!P6 FMUL R10, R10, R10 ;  /* 0x0000000a0a0ae220 */ /* 0x002fe20000400000 */
[----:B------:R-:W-:Y:S02]  /*15e00*/  LOP3.LUT P6, RZ, R3, 0x3, R2, 0x48, !PT ;  /* 0x0000000303ff7812 */ /* 0x000fe400078c4802 */
[----:B------:R-:W-:Y:S02]  /*15e10*/  F2FP.BF16.F32.PACK_AB R77, R105, R104 ;  /* 0x00000068694d723e */ /* 0x000fe400000010ff */
[----:B------:R3:W-:Y:S01]  /*15e20*/  STL [R1+0x5c], R10 ;  /* 0x00005c0a01007387 */ /* 0x0007e20000100800 */
[----:B------:R-:W-:Y:S01]  /*15e30*/  @!P0 FMUL R87, R87, 0.5 ;  /* 0x3f00000057578820 */ /* 0x000fe20000400000 */
[----:B------:R-:W1:Y:S01]  /*15e40*/  MUFU.EX2 R14, R84 ;  /* 0x00000054000e7308 */ /* 0x000e620000000800 */
[----:B-----5:R-:W-:Y:S01]  /*15e50*/  @!P5 FMUL R20, R20, R20 ;  /* 0x000000141414d220 */ /* 0x020fe20000400000 */
[----:B------:R-:W-:-:S02]  /*15e60*/  F2FP.BF16.F32.PACK_AB R78, R107, R106 ;  /* 0x0000006a6b4e723e */ /* 0x000fc400000010ff */
[----:B------:R-:W-:Y:S02]  /*15e70*/  F2FP.BF16.F32.PACK_AB R79, R109, R108 ;  /* 0x0000006c6d4f723e */ /* 0x000fe400000010ff */
[----:B------:R3:W-:Y:S01]  /*15e80*/  STL [R1+0x60], R20 ;  /* 0x0000601401007387 */ /* 0x0007e20000100800 */
[----:B------:R-:W-:Y:S01]  /*15e90*/  F2FP.BF16.F32.PACK_AB R80, R111, R110 ;  /* 0x0000006e6f50723e */ /* 0x000fe200000010ff */
[----:B------:R-:W5:Y:S01]  /*15ea0*/  MUFU.EX2 R15, R85 ;  /* 0x00000055000f7308 */ /* 0x000f620000000800 */
[----:B----4-:R-:W-:Y:S01]  /*15eb0*/  @!P4 FMUL R21, R21, R21 ;  /* 0x000000151515c220 */ /* 0x010fe20000400000 */
[----:B------:R-:W-:Y:S02]  /*15ec0*/  F2FP.BF16.F32.PACK_AB R81, R113, R112 ;  /* 0x000000707151723e */ /* 0x000fe400000010ff */
[----:B------:R-:W-:Y:S02]  /*15ed0*/  F2FP.BF16.F32.PACK_AB R82, R115, R114 ;  /* 0x000000727352723e */ /* 0x000fe400000010ff */
[----:B------:R3:W-:Y:S01]  /*15ee0*/  STL [R1+0x64], R21 ;  /* 0x0000641501007387 */ /* 0x0007e20000100800 */
[----:B------:R-:W-:Y:S01]  /*15ef0*/  F2FP.BF16.F32.PACK_AB R83, R117, R116 ;  /* 0x000000747553723e */ /* 0x000fe200000010ff */
[----:B------:R-:W4:Y:S01]  /*15f00*/  MUFU.EX2 R12, R86 ;  /* 0x00000056000c7308 */ /* 0x000f220000000800 */
[----:B-1----:R-:W-:Y:S01]  /*15f10*/  @!P3 FMUL R14, R14, R14 ;  /* 0x0000000e0e0eb220 */ /* 0x002fe20000400000 */
[----:B------:R-:W-:-:S02]  /*15f20*/  F2FP.BF16.F32.PACK_AB R84, R119, R118 ;  /* 0x000000767754723e */ /* 0x000fc400000010ff */
[----:B--2---:R-:W-:Y:S02]  /*15f30*/  F2FP.BF16.F32.PACK_AB R46, R46, R5 ;  /* 0x000000052e2e723e */ /* 0x004fe400000010ff */
[----:B------:R3:W-:Y:S01]  /*15f40*/  STL [R1+0x70], R14 ;  /* 0x0000700e01007387 */ /* 0x0007e20000100800 */
[----:B------:R-:W-:Y:S01]  /*15f50*/  F2FP.BF16.F32.PACK_AB R47, R4, R7 ;  /* 0x00000007042f723e */ /* 0x000fe200000010ff */
[----:B------:R-:W1:Y:S01]  /*15f60*/  MUFU.EX2 R13, R87 ;  /* 0x00000057000d7308 */ /* 0x000e620000000800 */
[----:B-----5:R-:W-:Y:S01]  /*15f70*/  @!P2 FMUL R15, R15, R15 ;  /* 0x0000000f0f0fa220 */ /* 0x020fe20000400000 */
[----:B------:R-:W-:Y:S02]  /*15f80*/  F2FP.BF16.F32.PACK_AB R85, R121, R120 ;  /* 0x000000787955723e */ /* 0x000fe400000010ff */
[----:B------:R-:W-:Y:S02]  /*15f90*/  F2FP.BF16.F32.PACK_AB R48, R6, R9 ;  /* 0x000000090630723e */ /* 0x000fe400000010ff */
[----:B------:R3:W-:Y:S01]  /*15fa0*/  STL [R1+0x74], R15 ;  /* 0x0000740f01007387 */ /* 0x0007e20000100800 */
[----:B------:R-:W-:Y:S01]  /*15fb0*/  F2FP.BF16.F32.PACK_AB R49, R8, R11 ;  /* 0x0000000b0831723e */ /* 0x000fe200000010ff */
[----:B----4-:R-:W-:Y:S01]  /*15fc0*/  @!P1 FMUL R12, R12, R12 ;  /* 0x0000000c0c0c9220 */ /* 0x010fe20000400000 */
[----:B------:R-:W-:-:S02]  /*15fd0*/  F2FP.BF16.F32.PACK_AB R86, R123, R122 ;  /* 0x0000007a7b56723e */ /* 0x000fc400000010ff */
[----:B------:R-:W-:Y:S02]  /*15fe0*/  F2FP.BF16.F32.PACK_AB R50, R10, R157 ;  /* 0x0000009d0a32723e */ /* 0x000fe400000010ff */
[----:B------:R3:W-:Y:S01]  /*15ff0*/  STL [R1+0x68], R12 ;  /* 0x0000680c01007387 */ /* 0x0007e20000100800 */
[----:B------:R-:W-:Y:S01]  /*16000*/  F2FP.BF16.F32.PACK_AB R51, R21, R20 ;  /* 0x000000141533723e */ /* 0x000fe200000010ff */
[----:B-1----:R-:W-:Y:S01]  /*16010*/  @!P0 FMUL R13, R13, R13 ;  /* 0x0000000d0d0d8220 */ /* 0x002fe20000400000 */
[----:B------:R-:W-:Y:S02]  /*16020*/  F2FP.BF16.F32.PACK_AB R87, R151, R150 ;  /* 0x000000969757723e */ /* 0x000fe400000010ff */
[----:B------:R-:W-:Y:S02]  /*16030*/  F2FP.BF16.F32.PACK_AB R52, R15, R14 ;  /* 0x0000000e0f34723e */ /* 0x000fe400000010ff */
[----:B------:R3:W-:Y:S01]  /*16040*/  STL [R1+0x6c], R13 ;  /* 0x00006c0d01007387 */ /* 0x0007e20000100800 */
[----:B------:R-:W-:Y:S01]  /*16050*/  F2FP.BF16.F32.PACK_AB R53, R13, R12 ;  /* 0x0000000c0d35723e */ /* 0x000fe200000010ff */
[----:B------:R-:W-:Y:S06]  /*16060*/  @!P6 BRA `(.L_x_269) ;  /* 0x000000000040e947 */ /* 0x000fec0003800000 */
[----:B------:R-:W-:Y:S01]  /*16070*/  MOV R2, 0x8 ;  /* 0x0000000800027802 */ /* 0x000fe20000000f00 */
[----:B------:R-:W1:Y:S01]  /*16080*/  LDCU.64 UR6, c[0x4][0xb0] ;  /* 0x01001600ff0677ac */ /* 0x000e620008000a00 */
[----:B---3--:R-:W-:Y:S02]  /*16090*/  HFMA2 R12, -RZ, RZ, 0, 5.9604644775390625e-08 ;  /* 0x00000001ff0c7431 */ /* 0x008fe400000001ff */
[----:B------:R-:W-:Y:S01]  /*160a0*/  IMAD.MOV.U32 R8, RZ, RZ, 0x1be ;  /* 0x000001beff087424 */ /* 0x000fe200078e00ff */
[----:B------:R-:W2:Y:S01]  /*160b0*/  LDCU.64 UR4, c[0x4][0xb8] ;  /* 0x01001700ff0477ac */ /* 0x000ea20008000a00 */
[----:B------:R-:W3:Y:S01]  /*160c0*/  LDC.64 R2, c[0x4][R2] ;  /* 0x0100000002027b82 */ /* 0x000ee20000000a00 */
[----:B------:R-:W-:Y:S01]  /*160d0*/  IMAD.MOV.U32 R13, RZ, RZ, RZ ;  /* 0x000000ffff0d7224 */ /* 0x000fe200078e00ff */
[----:B------:R-:W4:Y:S01]  /*160e0*/  LDCU.64 UR8, c[0x4][0x20] ;  /* 0x01000400ff0877ac */ /* 0x000f220008000a00 */
[----:B-1----:R-:W-:Y:S01]  /*160f0*/  IMAD.U32 R4, RZ, RZ, UR6 ;  /* 0x00000006ff047e24 */ /* 0x002fe2000f8e00ff */
[----:B------:R-:W-:Y:S01]  /*16100*/  MOV R5, UR7 ;  /* 0x0000000700057c02 */ /* 0x000fe20008000f00 */
[----:B--2---:R-:W-:Y:S01]  /*16110*/  IMAD.U32 R6, RZ, RZ, UR4 ;  /* 0x00000004ff067e24 */ /* 0x004fe2000f8e00ff */
[----:B------:R-:W-:Y:S01]  /*16120*/  MOV R7, UR5 ;  /* 0x0000000500077c02 */ /* 0x000fe20008000f00 */
[----:B----4-:R-:W-:Y:S01]  /*16130*/  IMAD.U32 R10, RZ, RZ, UR8 ;  /* 0x00000008ff0a7e24 */ /* 0x010fe2000f8e00ff */
[----:B------:R-:W-:-:S02]  /*16140*/  MOV R11, UR9 ;  /* 0x00000009000b7c02 */ /* 0x000fc40008000f00 */
[----:B------:R-:W-:-:S07]  /*16150*/  LEPC R20, `(.L_x_269) ;  /* 0x000000001014794e */ /* 0x000fce0000000000 */
[----:B---3--:R-:W-:Y:S05]  /*16160*/  CALL.ABS.NOINC R2 ;  /* 0x0000000002007343 */ /* 0x008fea0003c00000 */
.L_x_269:
[C---:B------:R-:W-:Y:S01]  /*16170*/  FSETP.NEU.AND P0, PT, R17.reuse, -INF , PT ;  /* 0xff8000001100780b */ /* 0x040fe20003f0d000 */
[----:B------:R-:W1:Y:S01]  /*16180*/  S2R R2, SR_TID.X ;  /* 0x0000000000027919 */ /* 0x000e620000002100 */
[----:B------:R-:W-:Y:S05]  /*16190*/  WARPSYNC.ALL ;  /* 0x0000000000007948 */ /* 0x000fea0003800000 */
[----:B------:R-:W-:Y:S01]  /*161a0*/  FSEL R0, R17, RZ, P0 ;  /* 0x000000ff11007208 */ /* 0x000fe20000000000 */
[----:B------:R-:W-:Y:S01]  /*161b0*/  UIADD3 UR4, UPT, UPT, UR37, 0x20, URZ ;  /* 0x0000002025047890 */ /* 0x000fe2000fffe0ff */
[----:B------:R2:W-:Y:S03]  /*161c0*/  STTM.x32 tmem[UR37], R56 ;  /* 0x00000038000079ed */ /* 0x0005e600082c0025 */
[----:B------:R-:W-:Y:S01]  /*161d0*/  FMUL R0, R0, -UR36 ;  /* 0x8000002400007c20 */ /* 0x000fe20008400000 */
[----:B------:R-:W-:-:S03]  /*161e0*/  USHF.R.U32.HI UR4, URZ, 0x15, UR4 ;  /* 0x00000015ff047899 */ /* 0x000fc60008011604 */
[--C-:B------:R-:W-:Y:S02]  /*161f0*/  FFMA2 R88, R88.F32x2.HI_LO, UR36.F32, R0.reuse.F32 ;  /* 0x0000002458587c49 */ /* 0x100fe40009200000 */
[----:B------:R-:W-:Y:S01]  /*16200*/  FFMA2 R90, R90.F32x2.HI_LO, UR36.F32, R0.F32 ;  /* 0x000000245a5a7c49 */ /* 0x000fe20009200000 */
[----:B------:R-:W-:Y:S02]  /*16210*/  MOV R0, UR4 ;  /* 0x0000000400007c02 */ /* 0x000fe40008000f00 */
[----:B------:R-:W-:Y:S02]  /*16220*/  FSETP.GEU.AND P4, PT, R88, -126, PT ;  /* 0xc2fc00005800780b */ /* 0x000fe40003f8e000 */
[----:B------:R-:W-:Y:S02]  /*16230*/  FSETP.GEU.AND P3, PT, R89, -126, PT ;  /* 0xc2fc00005900780b */ /* 0x000fe40003f6e000 */
[----:B------:R-:W-:Y:S02]  /*16240*/  FSETP.GEU.AND P2, PT, R90, -126, PT ;  /* 0xc2fc00005a00780b */ /* 0x000fe40003f4e000 */
[----:B------:R-:W-:-:S02]  /*16250*/  FSETP.GEU.AND P1, PT, R91, -126, PT ;  /* 0xc2fc00005b00780b */ /* 0x000fc40003f2e000 */
[----:B-1----:R-:W-:-:S05]  /*16260*/  SHF.R.U32.HI R3, RZ, 0x5, R2 ;  /* 0x00000005ff037819 */ /* 0x002fca0000011602 */
[----:B------:R-:W-:Y:S02]  /*16270*/  @!P4 FMUL R88, R88, 0.5 ;  /* 0x3f0000005858c820 */ /* 0x000fe40000400000 */
[----:B------:R-:W-:Y:S01]  /*16280*/  @!P3 FMUL R89, R89, 0.5 ;  /* 0x3f0000005959b820 */ /* 0x000fe20000400000 */
[----:B------:R-:W-:Y:S01]  /*16290*/  LOP3.LUT P0, RZ, R0, 0x3, R3, 0x48, !PT ;  /* 0x0000000300ff7812 */ /* 0x000fe20007804803 */
[----:B------:R-:W-:Y:S02]  /*162a0*/  @!P2 FMUL R90, R90, 0.5 ;  /* 0x3f0000005a5aa820 */ /* 0x000fe40000400000 */
[----:B------:R-:W-:Y:S01]  /*162b0*/  @!P1 FMUL R91, R91, 0.5 ;  /* 0x3f0000005b5b9820 */ /* 0x000fe20000400000 */
[----:B--2---:R-:W1:Y:S08]  /*162c0*/  MUFU.EX2 R58, R88 ;  /* 0x00000058003a7308 */ /* 0x004e700000000800 */
[----:B------:R-:W2:Y:S08]  /*162d0*/  MUFU.EX2 R59, R89 ;  /* 0x00000059003b7308 */ /* 0x000eb00000000800 */
[----:B------:R-:W4:Y:S01]  /*162e0*/  MUFU.EX2 R56, R90 ;  /* 0x0000005a00387308 */ /* 0x000f220000000800 */
[----:B-1----:R-:W-:-:S07]  /*162f0*/  @!P4 FMUL R58, R58, R58 ;  /* 0x0000003a3a3ac220 */ /* 0x002fce0000400000 */
[----:B------:R-:W1:Y:S01]  /*16300*/  MUFU.EX2 R57, R91 ;  /* 0x0000005b00397308 */ /* 0x000e620000000800 */
[----:B--2---:R-:W-:-:S05]  /*16310*/  @!P3 FMUL R59, R59, R59 ;  /* 0x0000003b3b3bb220 */ /* 0x004fca0000400000 */
[----:B------:R-:W-:Y:S01]  /*16320*/  F2FP.BF16.F32.PACK_AB R54, R59, R58 ;  /* 0x0000003a3b36723e */ /* 0x000fe200000010ff */
[----:B----4-:R-:W-:Y:S01]  /*16330*/  @!P2 FMUL R56, R56, R56 ;  /* 0x000000383838a220 */ /* 0x010fe20000400000 */
[----:B-1----:R-:W-:-:S05]  /*16340*/  @!P1 FMUL R57, R57, R57 ;  /* 0x0000003939399220 */ /* 0x002fca0000400000 */
[----:B------:R-:W-:Y:S01]  /*16350*/  F2FP.BF16.F32.PACK_AB R55, R57, R56 ;  /* 0x000000383937723e */ /* 0x000fe200000010ff */
[----:B------:R-:W-:Y:S06]  /*16360*/  @!P0 BRA `(.L_x_270) ;  /* 0x0000000000408947 */ /* 0x000fec0003800000 */
[----:B---3--:R-:W-:Y:S01]  /*16370*/  MOV R14, 0x8 ;  /* 0x00000008000e7802 */ /* 0x008fe20000000f00 */
[----:B------:R-:W1:Y:S01]  /*16380*/  LDCU.64 UR8, c[0x4][0xb0] ;  /* 0x01001600ff0877ac */ /* 0x000e620008000a00 */
[----:B------:R-:W-:Y:S02]  /*16390*/  HFMA2 R12, -RZ, RZ, 0, 5.9604644775390625e-08 ;  /* 0x00000001ff0c7431 */ /* 0x000fe400000001ff */
        /* <DEDUP_REMOVED lines=13> */
.L_x_270:
[----:B------:R-:W-:-:S04]  /*16470*/  UISETP.NE.AND UP0, UPT, UR39, URZ, UPT ;  /* 0x000000ff2700728c */ /* 0x000fc8000bf05270 */
[----:B------:R-:W-:-:S06]  /*16480*/  USEL UR4, UR51, UR52, UP0 ;  /* 0x0000003433047287 */ /* 0x000fcc0008000000 */
[----:B------:R-:W-:Y:S01]  /*16490*/  MOV R0, UR4 ;  /* 0x0000000400007c02 */ /* 0x000fe20008000f00 */
[----:B------:R-:W-:Y:S05]  /*164a0*/  WARPSYNC.ALL ;  /* 0x0000000000007948 */ /* 0x000fea0003800000 */
[----:B------:R-:W-:Y:S01]  /*164b0*/  ISETP.GT.U32.AND P1, PT, R0, 0x1, PT ;  /* 0x000000010000780c */ /* 0x000fe20003f24070 */
[----:B------:R1:W-:Y:S01]  /*164c0*/  STTM.x32 tmem[UR37+0x20], R24 ;  /* 0x00002018000079ed */ /* 0x0003e200082c0025 */
[----:B------:R-:W2:Y:S11]  /*164d0*/  FENCE.VIEW.ASYNC.T ;  /* 0x00000000000073c6 */ /* 0x000eb60000000200 */
[----:B------:R-:W-:Y:S05]  /*164e0*/  @P1 BRA `(.L_x_271) ;  /* 0x0000000000081947 */ /* 0x000fea0003800000 */
[----:B------:R-:W-:Y:S05]  /*164f0*/  BPT.TRAP 0x1 ;  /* 0x000000040000795c */ /* 0x000fea0000300000 */
[----:B------:R-:W-:Y:S05]  /*16500*/  BPT.TRAP 0x1 ;  /* 0x000000040000795c */ /* 0x000fea0000300000 */
.L_x_271:
[----:B------:R-:W4:Y:S01]  /*16510*/  S2UR UR5, SR_CgaCtaId ;  /* 0x00000000000579c3 */ /* 0x000f220000008800 */
[----:B------:R-:W-:Y:S01]  /*16520*/  UISETP.NE.AND UP0, UPT, UR39, URZ, UPT ;  /* 0x000000ff2700728c */ /* 0x000fe2000bf05270 */
[----:B------:R-:W-:Y:S02]  /*16530*/  UMOV UR6, 0x400 ;  /* 0x0000040000067882 */ /* 0x000fe40000000000 */
[----:B----4-:R-:W-:-:S04]  /*16540*/  ULEA UR6, UR5, UR6, 0x18 ;  /* 0x0000000605067291 */ /* 0x010fc8000f8ec0ff */
[----:B------:R-:W-:-:S04]  /*16550*/  UIADD3 UR4, UPT, UPT, UR6, 0x28068, URZ ;  /* 0x0002806806047890 */ /* 0x000fc8000fffe0ff */
[----:B------:R-:W-:-:S04]  /*16560*/  @UP0 UIADD3 UR4, UPT, UPT, UR6, 0x28058, URZ ;  /* 0x0002805806040890 */ /* 0x000fc8000fffe0ff */
[----:B------:R-:W-:-:S09]  /*16570*/  UPRMT UR4, UR5, 0x654, UR4 ;  /* 0x0000065405047896 */ /* 0x000fd20008000004 */
[----:B--2---:R-:W-:Y:S01]  /*16580*/  SYNCS.ARRIVE.TRANS64.RED.A1T0 RZ, [UR4], RZ ;  /* 0x000000ffffff79a7 */ /* 0x004fe20008100404 */
[----:B------:R-:W-:-:S04]  /*16590*/  USEL UR4, UR43, UR42, UP0 ;  /* 0x0000002a2b047287 */ /* 0x000fc80008000000 */
[----:B------:R-:W-:-:S04]  /*165a0*/  ULOP3.LUT UR5, UR4, 0x1, URZ, 0x3c, !UPT ;  /* 0x0000000104057892 */ /* 0x000fc8000f8e3cff */
[----:B------:R-:W-:Y:S02]  /*165b0*/  USEL UR43, UR5, UR43, UP0 ;  /* 0x0000002b052b7287 */ /* 0x000fe40008000000 */
[----:B------:R-:W-:Y:S02]  /*165c0*/  USEL UR42, UR42, UR5, UP0 ;  /* 0x000000052a2a7287 */ /* 0x000fe40008000000 */
[----:B------:R-:W-:-:S09]  /*165d0*/  UISETP.NE.AND UP0, UPT, UR48, URZ, UPT ;  /* 0x000000ff3000728c */ /* 0x000fd2000bf05270 */
[----:B------:R-:W-:Y:S05]  /*165e0*/  BRA.U UP0, `(.L_x_272) ;  /* 0x0000000100047547 */ /* 0x000fea000b800000 */
[----:B------:R-:W-:Y:S05]  /*165f0*/  BPT.TRAP 0x1 ;  /* 0x000000040000795c */ /* 0x000fea0000300000 */
.L_x_272:
[----:B------:R-:W-:Y:S01]  /*16600*/  UISETP.NE.AND UP0, UPT, UR39, URZ, UPT ;  /* 0x000000ff2700728c */ /* 0x000fe2000bf05270 */
[----:B------:R-:W-:Y:S01]  /*16610*/  MOV R0, UR40 ;  /* 0x0000002800007c02 */ /* 0x000fe20008000f00 */
[----:B------:R-:W-:Y:S01]  /*16620*/  UIADD3 UR4, UPT, UPT, UR6, 0x28078, URZ ;  /* 0x0002807806047890 */ /* 0x000fe2000fffe0ff */
[----:B------:R-:W-:Y:S01]  /*16630*/  FADD2 R22, R22.F32x2.HI_LO, RZ.F32 ;  /* 0x000000ff1616724b */ /* 0x000fe20000200000 */
[----:B------:R-:W-:Y:S01]  /*16640*/  FSETP.NEU.AND P0, PT, R17, -INF , PT ;  /* 0xff8000001100780b */ /* 0x000fe20003f0d000 */
[----:B------:R-:W-:Y:S01]  /*16650*/  FADD2 R124, R124.F32x2.HI_LO, RZ.F32 ;  /* 0x000000ff7c7c724b */ /* 0x000fe20000200000 */
[----:B------:R-:W-:Y:S01]  /*16660*/  SHF.L.U32 R0, R0, 0x1f, RZ ;  /* 0x0000001f00007819 */ /* 0x000fe200000006ff */
[----:B------:R-:W-:Y:S01]  /*16670*/  FADD2 R22, R22.F32x2.HI_LO, R130.F32x2.HI_LO ;  /* 0x000000821616724b */ /* 0x000fe20000000000 */
[----:B------:R-:W-:Y:S01]  /*16680*/  FSEL R3, R17, RZ, P0 ;  /* 0x000000ff11037208 */ /* 0x000fe20000000000 */
[----:B------:R-:W-:Y:S02]  /*16690*/  FADD2 R126, R126.F32x2.HI_LO, RZ.F32 ;  /* 0x000000ff7e7e724b */ /* 0x000fe40000200000 */
[----:B------:R-:W-:Y:S01]  /*166a0*/  @!UP0 UIADD3 UR4, UPT, UPT, UR6, 0x28088, URZ ;  /* 0x0002808806048890 */ /* 0x000fe2000fffe0ff */
[----:B------:R-:W-:Y:S01]  /*166b0*/  FADD2 R124, R124.F32x2.HI_LO, R132.F32x2.HI_LO ;  /* 0x000000847c7c724b */ /* 0x000fe20000000000 */
[----:B------:R-:W-:Y:S01]  /*166c0*/  FSETP.NEU.AND P0, PT, R156, R3, PT ;  /* 0x000000039c00720b */ /* 0x000fe20003f0d000 */
[----:B------:R-:W-:-:S02]  /*166d0*/  FADD2 R126, R126.F32x2.HI_LO, R134.F32x2.HI_LO ;  /* 0x000000867e7e724b */ /* 0x000fc40000000000 */
[----:B------:R-:W-:Y:S02]  /*166e0*/  FADD2 R22, R22.F32x2.HI_LO, R138.F32x2.HI_LO ;  /* 0x0000008a1616724b */ /* 0x000fe40000000000 */
[----:B------:R-:W-:Y:S02]  /*166f0*/  FADD2 R124, R124.F32x2.HI_LO, R140.F32x2.HI_LO ;  /* 0x0000008c7c7c724b */ /* 0x000fe40000000000 */
[----:B------:R-:W2:Y:S01]  /*16700*/  SYNCS.PHASECHK.TRANS64.TRYWAIT P2, [UR4], R0 ;  /* 0x00000000ff0075a7 */ /* 0x000ea20008041104 */
[----:B------:R-:W-:Y:S02]  /*16710*/  FADD2 R126, R126.F32x2.HI_LO, R142.F32x2.HI_LO ;  /* 0x0000008e7e7e724b */ /* 0x000fe40000000000 */
[----:B------:R-:W-:Y:S02]  /*16720*/  FADD2 R22, R22.F32x2.HI_LO, R146.F32x2.HI_LO ;  /* 0x000000921616724b */ /* 0x000fe40000000000 */
[----:B------:R-:W-:Y:S02]  /*16730*/  FADD2 R124, R124.F32x2.HI_LO, R148.F32x2.HI_LO ;  /* 0x000000947c7c724b */ /* 0x000fe40000000000 */
[----:B------:R-:W-:-:S02]  /*16740*/  FADD2 R126, R126.F32x2.HI_LO, R92.F32x2.HI_LO ;  /* 0x0000005c7e7e724b */ /* 0x000fc40000000000 */
[----:B------:R-:W-:Y:S02]  /*16750*/  FADD2 R22, R22.F32x2.HI_LO, R96.F32x2.HI_LO ;  /* 0x000000601616724b */ /* 0x000fe40000000000 */
[----:B------:R-:W-:Y:S02]  /*16760*/  FADD2 R124, R124.F32x2.HI_LO, R98.F32x2.HI_LO ;  /* 0x000000627c7c724b */ /* 0x000fe40000000000 */
[----:B------:R-:W-:Y:S02]  /*16770*/  FADD2 R126, R126.F32x2.HI_LO, R100.F32x2.HI_LO ;  /* 0x000000647e7e724b */ /* 0x000fe40000000000 */
[----:B------:R-:W-:Y:S01]  /*16780*/  FADD2 R22, R22.F32x2.HI_LO, R104.F32x2.HI_LO ;  /* 0x000000681616724b */ /* 0x000fe20000000000 */
[----:B--2---:R-:W-:Y:S06]  /*16790*/  @!P2 BRA `(.L_x_273) ;  /* 0x000000c800eca947 */ /* 0x004fec0003800000 */
.L_x_449:
[----:B------:R-:W-:Y:S01]  /*167a0*/  BSSY.RECONVERGENT B0, `(.L_x_274) ;  /* 0x000000a000007945 */ /* 0x000fe20003800200 */
[----:B--2---:R-:W-:-:S03]  /*167b0*/  MOV R5, 0x3f000000 ;  /* 0x3f00000000057802 */ /* 0x004fc60000000f00 */
[----:B------:R-:W-:Y:S05]  /*167c0*/  @!P0 BRA `(.L_x_275) ;  /* 0x00000000001c8947 */ /* 0x000fea0003800000 */
[----:B------:R-:W-:-:S04]  /*167d0*/  FADD R0, -R3, R156 ;  /* 0x0000009c03007221 */ /* 0x000fc80000000100 */
[----:B------:R-:W-:-:S05]  /*167e0*/  FMUL R0, R0, UR36 ;  /* 0x0000002400007c20 */ /* 0x000fca0008400000 */
[----:B------:R-:W-:-:S13]  /*167f0*/  FSETP.GEU.AND P0, PT, R0, -126, PT ;  /* 0xc2fc00000000780b */ /* 0x000fda0003f0e000 */
[----:B------:R-:W-:-:S04]  /*16800*/  @!P0 FMUL R0, R0, 0.5 ;  /* 0x3f00000000008820 */ /* 0x000fc80000400000 */
[----:B------:R-:W2:Y:S02]  /*16810*/  MUFU.EX2 R5, R0 ;  /* 0x0000000000057308 */ /* 0x000ea40000000800 */
[----:B--2---:R-:W-:-:S04]  /*16820*/  @!P0 FMUL R5, R5, R5 ;  /* 0x0000000505058220 */ /* 0x004fc80000400000 */
[----:B------:R-:W-:Y:S02]  /*16830*/  FMUL R5, R5, 0.5 ;  /* 0x3f00000005057820 */ /* 0x000fe40000400000 */
.L_x_275:
[----:B------:R-:W-:Y:S05]  /*16840*/  BSYNC.RECONVERGENT B0 ;  /* 0x0000000000007941 */ /* 0x000fea0003800200 */
.L_x_274:
[----:B-1----:R-:W2:Y:S04]  /*16850*/  LDL.LU.64 R34, [R1+0x18] ;  /* 0x0000180001227983 */ /* 0x002ea80000300a00 */
[----:B------:R-:W4:Y:S04]  /*16860*/  LDL.LU.64 R32, [R1+0x20] ;  /* 0x0000200001207983 */ /* 0x000f280000300a00 */
[----:B------:R-:W5:Y:S04]  /*16870*/  LDL.LU.64 R30, [R1+0x30] ;  /* 0x00003000011e7983 */ /* 0x000f680000300a00 */
[----:B------:R-:W5:Y:S04]  /*16880*/  LDL.LU.64 R28, [R1+0x38] ;  /* 0x00003800011c7983 */ /* 0x000f680000300a00 */
[----:B------:R-:W5:Y:S04]  /*16890*/  LDL.LU.64 R26, [R1+0x40] ;  /* 0x00004000011a7983 */ /* 0x000f680000300a00 */
[----:B---3--:R-:W3:Y:S04]  /*168a0*/  LDL.LU.64 R14, [R1+0x28] ;  /* 0x00002800010e7983 */ /* 0x008ee80000300a00 */
[----:B------:R-:W3:Y:S04]  /*168b0*/  LDL.LU.64 R24, [R1+0x50] ;  /* 0x0000500001187983 */ /* 0x000ee80000300a00 */
[----:B------:R-:W3:Y:S04]  /*168c0*/  LDL.LU.64 R20, [R1+0x58] ;  /* 0x0000580001147983 */ /* 0x000ee80000300a00 */
[----:B------:R-:W3:Y:S04]  /*168d0*/  LDL.LU.64 R12, [R1+0x60] ;  /* 0x00006000010c7983 */ /* 0x000ee80000300a00 */
[----:B------:R-:W3:Y:S04]  /*168e0*/  LDL.LU.64 R8, [R1+0x48] ;  /* 0x0000480001087983 */ /* 0x000ee80000300a00 */
[----:B------:R-:W3:Y:S04]  /*168f0*/  LDL.LU.64 R10, [R1+0x68] ;  /* 0x00006800010a7983 */ /* 0x000ee80000300a00 */
[----:B------:R-:W3:Y:S01]  /*16900*/  LDL.LU.64 R6, [R1+0x70] ;  /* 0x0000700001067983 */ /* 0x000ee20000300a00 */
[----:B------:R-:W-:-:S04]  /*16910*/  FMUL R16, R5, R16 ;  /* 0x0000001005107220 */ /* 0x000fc80000400000 */
[----:B------:R-:W-:-:S04]  /*16920*/  FADD2 R18, R16.F32, R18.F32x2.HI_LO ;  /* 0x000000121012724b */ /* 0x000fc80000040000 */
[----:B------:R-:W-:-:S04]  /*16930*/  FADD2 R18, R18.F32x2.HI_LO, R128.F32x2.HI_LO ;  /* 0x000000801212724b */ /* 0x000fc80000000000 */
[----:B------:R-:W-:-:S04]  /*16940*/  FADD2 R18, R18.F32x2.HI_LO, R136.F32x2.HI_LO ;  /* 0x000000881212724b */ /* 0x000fc80000000000 */
[----:B------:R-:W-:-:S04]  /*16950*/  FADD2 R18, R18.F32x2.HI_LO, R144.F32x2.HI_LO ;  /* 0x000000901212724b */ /* 0x000fc80000000000 */
[----:B------:R-:W-:Y:S02]  /*16960*/  FADD2 R18, R18.F32x2.HI_LO, R94.F32x2.HI_LO ;  /* 0x0000005e1212724b */ /* 0x000fe40000000000 */
[----:B------:R-:W-:Y:S02]  /*16970*/  FADD2 R124, R124.F32x2.HI_LO, R106.F32x2.HI_LO ;  /* 0x0000006a7c7c724b */ /* 0x000fe40000000000 */
[----:B------:R-:W-:Y:S02]  /*16980*/  FADD2 R126, R126.F32x2.HI_LO, R108.F32x2.HI_LO ;  /* 0x0000006c7e7e724b */ /* 0x000fe40000000000 */
[----:B------:R-:W-:Y:S02]  /*16990*/  FADD2 R18, R18.F32x2.HI_LO, R102.F32x2.HI_LO ;  /* 0x000000661212724b */ /* 0x000fe40000000000 */
[----:B------:R-:W-:Y:S02]  /*169a0*/  FADD2 R22, R22.F32x2.HI_LO, R112.F32x2.HI_LO ;  /* 0x000000701616724b */ /* 0x000fe40000000000 */
[----:B------:R-:W-:-:S02]  /*169b0*/  FADD2 R124, R124.F32x2.HI_LO, R114.F32x2.HI_LO ;  /* 0x000000727c7c724b */ /* 0x000fc40000000000 */
        /* <DEDUP_REMOVED lines=23> */
[----:B------:R-:W-:Y:S01]  /*16b30*/  FADD2 R18, R18.F32x2.HI_LO, R186.F32x2.HI_LO ;  /* 0x000000ba1212724b */ /* 0x000fe20000000000 */
[----:B------:R-:W-:Y:S01]  /*16b40*/  ULOP3.LUT UP0, URZ, UR41, UR50, URZ, 0xfc, !UPT ;  /* 0x0000003229ff7292 */ /* 0x000fe2000f80fcff */
[----:B--2---:R-:W-:-:S02]  /*16b50*/  FADD2 R124, R124.F32x2.HI_LO, R34.F32x2.HI_LO ;  /* 0x000000227c7c724b */ /* 0x004fc40000000000 */
[----:B----4-:R-:W-:Y:S02]  /*16b60*/  FADD2 R126, R126.F32x2.HI_LO, R32.F32x2.HI_LO ;  /* 0x000000207e7e724b */ /* 0x010fe40000000000 */
[----:B-----5:R-:W-:Y:S02]  /*16b70*/  FADD2 R22, R22.F32x2.HI_LO, R30.F32x2.HI_LO ;  /* 0x0000001e1616724b */ /* 0x020fe40000000000 */
[----:B------:R-:W-:Y:S02]  /*16b80*/  FADD2 R124, R124.F32x2.HI_LO, R28.F32x2.HI_LO ;  /* 0x0000001c7c7c724b */ /* 0x000fe40000000000 */
[----:B------:R-:W-:Y:S02]  /*16b90*/  FADD2 R126, R126.F32x2.HI_LO, R26.F32x2.HI_LO ;  /* 0x0000001a7e7e724b */ /* 0x000fe40000000000 */
[----:B---3--:R-:W-:Y:S02]  /*16ba0*/  FADD2 R18, R18.F32x2.HI_LO, R14.F32x2.HI_LO ;  /* 0x0000000e1212724b */ /* 0x008fe40000000000 */
        /* <DEDUP_REMOVED lines=9> */
[----:B------:R-:W-:-:S04]  /*16c40*/  FADD2 R18, R18.F32x2.HI_LO, R22.F32x2.HI_LO ;  /* 0x000000161212724b */ /* 0x000fc80000000000 */
[----:B------:R-:W-:-:S04]  /*16c50*/  FADD2 R18, R18.F32x2.HI_LO, R124.F32x2.HI_LO ;  /* 0x0000007c1212724b */ /* 0x000fc80000000000 */
[----:B------:R-:W-:Y:S01]  /*16c60*/  FADD R16, R18, R19 ;  /* 0x0000001312107221 */ /* 0x000fe20000000000 */
[----:B------:R-:W-:Y:S06]  /*16c70*/  BRA.U UP0, `(.L_x_276) ;  /* 0x0000000100947547 */ /* 0x000fec000b800000 */
[----:B------:R-:W-:Y:S05]  /*16c80*/  @P1 BRA `(.L_x_277) ;  /* 0x0000000000041947 */ /* 0x000fea0003800000 */
[----:B------:R-:W-:Y:S05]  /*16c90*/  BPT.TRAP 0x1 ;  /* 0x000000040000795c */ /* 0x000fea0000300000 */
.L_x_277:
[----:B------:R-:W-:Y:S01]  /*16ca0*/  UISETP.NE.AND UP0, UPT, UR39, URZ, UPT ;  /* 0x000000ff2700728c */ /* 0x000fe2000bf05270 */
[----:B------:R-:W-:Y:S01]  /*16cb0*/  IMAD.U32 R0, RZ, RZ, UR5 ;  /* 0x00000005ff007e24 */ /* 0x000fe2000f8e00ff */
[----:B------:R-:W-:Y:S01]  /*16cc0*/  UIADD3 UR4, UPT, UPT, UR6, 0x28060, URZ ;  /* 0x0002806006047890 */ /* 0x000fe2000fffe0ff */
[----:B------:R-:W-:Y:S01]  /*16cd0*/  IMAD.U32 R4, R2, 0x10000, RZ ;  /* 0x0001000002047824 */ /* 0x000fe200078e00ff */
[----:B------:R-:W-:Y:S01]  /*16ce0*/  SHF.R.U32.HI R2, RZ, 0x5, R2 ;  /* 0x00000005ff027819 */ /* 0x000fe20000011602 */
[----:B------:R-:W-:Y:S01]  /*16cf0*/  USEL UR5, URZ, 0x80, UP0 ;  /* 0x00000080ff057887 */ /* 0x000fe20008000000 */
[----:B------:R-:W-:Y:S02]  /*16d00*/  SHF.L.U32 R0, R0, 0x1f, RZ ;  /* 0x0000001f00007819 */ /* 0x000fe400000006ff */
[----:B------:R-:W-:Y:S02]  /*16d10*/  LOP3.LUT R4, R4, 0x600000, RZ, 0xc0, !PT ;  /* 0x0060000004047812 */ /* 0x000fe400078ec0ff */
[----:B------:R-:W-:Y:S01]  /*16d20*/  LOP3.LUT R2, R2, 0x3, RZ, 0xc0, !PT ;  /* 0x0000000302027812 */ /* 0x000fe200078ec0ff */
[----:B------:R-:W-:Y:S01]  /*16d30*/  @UP0 UIADD3 UR4, UPT, UPT, UR6, 0x28050, URZ ;  /* 0x0002805006040890 */ /* 0x000fe2000fffe0ff */
[----:B------:R-:W-:-:S04]  /*16d40*/  SHF.R.U32.HI R3, RZ, 0x15, R4 ;  /* 0x00000015ff037819 */ /* 0x000fc80000011604 */
[----:B------:R-:W-:Y:S02]  /*16d50*/  ISETP.NE.AND P0, PT, R2, R3, PT ;  /* 0x000000030200720c */ /* 0x000fe40003f05270 */
[----:B------:R-:W-:Y:S02]  /*16d60*/  LOP3.LUT R2, R4, UR5, RZ, 0xfc, !PT ;  /* 0x0000000504027c12 */ /* 0x000fe4000f8efcff */
[----:B------:R-:W1:Y:S02]  /*16d70*/  SYNCS.PHASECHK.TRANS64.TRYWAIT P1, [UR4], R0 ;  /* 0x00000000ff0075a7 */ /* 0x000e640008021104 */
[----:B-1----:R-:W-:Y:S07]  /*16d80*/  @!P1 BRA `(.L_x_278) ;  /* 0x000000c400889947 */ /* 0x002fee0003800000 */
.L_x_451:
        /* <DEDUP_REMOVED lines=17> */
.L_x_279:
[----:B------:R-:W-:Y:S05]  /*16ea0*/  WARPSYNC.ALL ;  /* 0x0000000000007948 */ /* 0x000fea0003800000 */
[----:B------:R-:W-:-:S13]  /*16eb0*/  R2UR UR4, R2 ;  /* 0x00000000020472ca */ /* 0x000fda00000e0000 */
[----:B------:R2:W-:Y:S02]  /*16ec0*/  STTM.x2 tmem[UR4], R16 ;  /* 0x00000010000079ed */ /* 0x0005e400080c0004 */
.L_x_276:
[----:B------:R-:W-:Y:S01]  /*16ed0*/  UIADD3 UR5, UPT, UPT, UR41, 0x1, URZ ;  /* 0x0000000129057890 */ /* 0x000fe2000fffe0ff */
[----:B------:R-:W-:Y:S01]  /*16ee0*/  MOV R156, R17 ;  /* 0x00000011009c7202 */ /* 0x000fe20000000f00 */
[----:B------:R-:W-:Y:S02]  /*16ef0*/  UIADD3 UR4, UPT, UPT, -UR47, UR50, URZ ;  /* 0x000000322f047290 */ /* 0x000fe4000fffe1ff */
[----:B------:R-:W-:Y:S02]  /*16f00*/  UISETP.GT.U32.AND UP0, UPT, UR5, 0x1, UPT ;  /* 0x000000010500788c */ /* 0x000fe4000bf04070 */
[----:B------:R-:W-:Y:S02]  /*16f10*/  USHF.L.U32 UR4, UR4, 0x7, URZ ;  /* 0x0000000704047899 */ /* 0x000fe400080006ff */
[----:B------:R-:W-:-:S04]  /*16f20*/  UIADD3 UR6, UPT, UPT, UR41, -0x1, URZ ;  /* 0xffffffff29067890 */ /* 0x000fc8000fffe0ff */
[----:B------:R-:W-:-:S03]  /*16f30*/  MOV R2, UR4 ;  /* 0x0000000400027c02 */ /* 0x000fc60008000f00 */
[----:B------:R-:W-:Y:S01]  /*16f40*/  UMOV UR41, UR6 ;  /* 0x0000000600297c82 */ /* 0x000fe20008000000 */
[----:B------:R-:W-:Y:S05]  /*16f50*/  BRA.U UP0, `(.L_x_280) ;  /* 0xffffffb900847547 */ /* 0x000fea000b83ffff */
.L_x_259:
[----:B------:R-:W-:-:S09]  /*16f60*/  UISETP.GE.AND UP0, UPT, UR50, 0x1, UPT ;  /* 0x000000013200788c */ /* 0x000fd2000bf06270 */
[----:B------:R-:W-:Y:S05]  /*16f70*/  BRA.U !UP0, `(.L_x_281) ;  /* 0x0000006d08ac7547 */ /* 0x000fea000b800000 */
[----:B------:R-:W3:Y:S01]  /*16f80*/  S2UR UR50, SR_CgaCtaId ;  /* 0x00000000003279c3 */ /* 0x000ee20000008800 */
[----:B------:R-:W-:Y:S01]  /*16f90*/  UMOV UR4, 0x400 ;  /* 0x0000040000047882 */ /* 0x000fe20000000000 */
[----:B------:R-:W4:Y:S01]  /*16fa0*/  LDCU UR37, c[0x0][0x704] ;  /* 0x0000e080ff2577ac */ /* 0x000f220008000800 */
[----:B------:R-:W1:Y:S01]  /*16fb0*/  LDCU UR36, c[0x0][0x384] ;  /* 0x00007080ff2477ac */ /* 0x000e620008000800 */
[----:B------:R-:W-:Y:S02]  /*16fc0*/  ULOP3.LUT UR54, UR49, 0x8, URZ, 0x3c, !UPT ;  /* 0x0000000831367892 */ /* 0x000fe4000f8e3cff */
[----:B-1-34-:R-:W-:-:S12]  /*16fd0*/  ULEA UR50, UR50, UR4, 0x18 ;  /* 0x0000000432327291 */ /* 0x01afd8000f8ec0ff */
.L_x_302:
[----:B--2---:R-:W1:Y:S01]  /*16fe0*/  S2R R18, SR_TID.X ;  /* 0x0000000000127919 */ /* 0x004e620000002100 */
[----:B------:R-:W-:Y:S01]  /*16ff0*/  UISETP.NE.AND UP0, UPT, UR39, URZ, UPT ;  /* 0x000000ff2700728c */ /* 0x000fe2000bf05270 */
[----:B------:R-:W-:-:S03]  /*17000*/  UMOV UR4, 0x20 ;  /* 0x0000002000047882 */ /* 0x000fc60000000000 */
[----:B------:R-:W-:Y:S02]  /*17010*/  USEL UR4, UR4, 0xa0, UP0 ;  /* 0x000000a004047887 */ /* 0x000fe40008000000 */
[----:B------:R-:W-:Y:S01]  /*17020*/  USEL UR5, UR43, UR42, UP0 ;  /* 0x0000002a2b057287 */ /* 0x000fe20008000000 */
[----:B-1----:R-:W-:-:S05]  /*17030*/  IMAD.U32 R160, R18, 0x10000, RZ ;  /* 0x0001000012a07824 */ /* 0x002fca00078e00ff */
[----:B------:R-:W-:-:S05]  /*17040*/  LOP3.LUT R160, R160, 0x600000, RZ, 0xc0, !PT ;  /* 0x00600000a0a07812 */ /* 0x000fca00078ec0ff */
[----:B------:R-:W-:Y:S01]  /*17050*/  VIADD R0, R160, UR4 ;  /* 0x00000004a0007c36 */ /* 0x000fe20008000000 */
[----:B------:R-:W-:-:S04]  /*17060*/  USEL UR4, UR51, UR52, UP0 ;  /* 0x0000003433047287 */ /* 0x000fc80008000000 */
[----:B------:R-:W-:Y:S01]  /*17070*/  UISETP.GT.U32.AND UP0, UPT, UR4, 0x1, UPT ;  /* 0x000000010400788c */ /* 0x000fe2000bf04070 */
[----:B------:R-:W1:Y:S02]  /*17080*/  SHFL.IDX PT, R0, R0, RZ, 0x1f ;  /* 0x00001fff00007589 */ /* 0x000e6400000e0000 */
[----:B-1----:R-:W-:-:S06]  /*17090*/  R2UR UR38, R0 ;  /* 0x00000000002672ca */ /* 0x002fcc00000e0000 */
[----:B------:R-:W-:Y:S09]  /*170a0*/  BRA.U UP0, `(.L_x_282) ;  /* 0x0000000100047547 */ /* 0x000ff2000b800000 */
[----:B------:R-:W-:Y:S05]  /*170b0*/  BPT.TRAP 0x1 ;  /* 0x000000040000795c */ /* 0x000fea0000300000 */
.L_x_282:
        /* <DEDUP_REMOVED lines=8> */
[----:B------:R-:W-:-:S04]  /*17140*/  LOP3.LUT R161, R0, 0x3, RZ, 0xc0, !PT ;  /* 0x0000000300a17812 */ /* 0x000fc800078ec0ff */
[----:B------:R-:W-:Y:S01]  /*17150*/  ISETP.NE.AND P0, PT, R161, R174, PT ;  /* 0x000000aea100720c */ /* 0x000fe20003f05270 */
[----:B-1----:R-:W-:-:S04]  /*17160*/  ULEA UR40, UR40, UR4, 0x18 ;  /* 0x0000000428287291 */ /* 0x002fc8000f8ec0ff */
[----:B------:R-:W-:Y:S02]  /*17170*/  UIADD3 UR4, UPT, UPT, UR40, 0x28060, URZ ;  /* 0x0002806028047890 */ /* 0x000fe4000fffe0ff */
[----:B------:R-:W-:-:S09]  /*17180*/  @UP0 UIADD3 UR4, UPT, UPT, UR40, 0x28050, URZ ;  /* 0x0002805028040890 */ /* 0x000fd2000fffe0ff */
[----:B------:R-:W1:Y:S02]  /*17190*/  SYNCS.PHASECHK.TRANS64.TRYWAIT P1, [UR4], R3 ;  /* 0x00000003ff0075a7 */ /* 0x000e640008021104 */
[----:B-1----:R-:W-:Y:S05]  /*171a0*/  @!P1 BRA `(.L_x_283) ;  /* 0x000000c000989947 */ /* 0x002fea0003800000 */
.L_x_453:
[----:B------:R-:W-:Y:S01]  /*171b0*/  LOP3.LUT R160, R160, UR41, RZ, 0xfc, !PT ;  /* 0x00000029a0a07c12 */ /* 0x000fe2000f8efcff */
        /* <DEDUP_REMOVED lines=17> */
.L_x_284:
        /* <DEDUP_REMOVED lines=23> */
.L_x_285:
        /* <DEDUP_REMOVED lines=23> */
.L_x_286:
        /* <DEDUP_REMOVED lines=23> */
.L_x_287:
[----:B------:R-:W1:Y:S01]  /*17720*/  S2R R3, SR_CTAID.X ;  /* 0x0000000000037919 */ /* 0x000e620000002500 */
[----:B------:R-:W-:Y:S05]  /*17730*/  WARPSYNC.ALL ;  /* 0x0000000000007948 */ /* 0x000fea0003800000 */
[----:B------:R-:W-:Y:S01]  /*17740*/  R2UR UR4, R160 ;  /* 0x00000000a00472ca */ /* 0x000fe200000e0000 */
[----:B------:R-:W-:Y:S01]  /*17750*/  VIADD R0, R2, 0x1 ;  /* 0x0000000102007836 */ /* 0x000fe20000000000 */
[----:B------:R-:W-:Y:S01]  /*17760*/  LOP3.LUT R18, R18, 0x7f, RZ, 0xc0, !PT ;  /* 0x0000007f12127812 */ /* 0x000fe200078ec0ff */
[C---:B------:R-:W-:Y:S02]  /*17770*/  VIADD R4, R2.reuse, 0x7f ;  /* 0x0000007f02047836 */ /* 0x040fe40000000000 */
[----:B------:R-:W-:Y:S01]  /*17780*/  VIADD R13, R2, 0x55 ;  /* 0x00000055020d7836 */ /* 0x000fe20000000000 */
[----:B------:R-:W-:Y:S01]  /*17790*/  ISETP.GE.AND P3, PT, R0, UR36, PT ;  /* 0x0000002400007c0c */ /* 0x000fe2000bf66270 */
[----:B------:R-:W-:Y:S01]  /*177a0*/  VIADD R0, R2, 0x2 ;  /* 0x0000000202007836 */ /* 0x000fe20000000000 */
[----:B------:R-:W-:Y:S01]  /*177b0*/  ISETP.GE.AND P1, PT, R4, UR36, PT ;  /* 0x0000002404007c0c */ /* 0x000fe2000bf26270 */
[C---:B------:R-:W-:Y:S01]  /*177c0*/  VIADD R11, R2.reuse, 0x56 ;  /* 0x00000056020b7836 */ /* 0x040fe20000000000 */
[----:B------:R-:W-:Y:S01]  /*177d0*/  FSEL R89, R89, -INF , !P3 ;  /* 0xff80000059597808 */ /* 0x000fe20005800000 */
[----:B------:R-:W-:Y:S01]  /*177e0*/  VIADD R7, R2, 0x59 ;  /* 0x0000005902077836 */ /* 0x000fe20000000000 */
[----:B------:R-:W-:Y:S01]  /*177f0*/  ISETP.GE.AND P0, PT, R0, UR36, PT ;  /* 0x0000002400007c0c */ /* 0x000fe2000bf06270 */
[----:B------:R-:W3:Y:S01]  /*17800*/  LDTM.x32 R120, tmem[UR4+0x60] ;  /* 0x00006004007879ee */ /* 0x000ee200082c0000 */
[----:B------:R-:W-:-:S02]  /*17810*/  VIADD R5, R2, 0x5a ;  /* 0x0000005a02057836 */ /* 0x000fc40000000000 */
[----:B------:R-:W-:Y:S01]  /*17820*/  FSEL R90, R90, -INF , !P0 ;  /* 0xff8000005a5a7808 */ /* 0x000fe20004000000 */
[C---:B------:R-:W-:Y:S02]  /*17830*/  VIADD R186, R2.reuse, 0x5d ;  /* 0x0000005d02ba7836 */ /* 0x040fe40000000000 */
[C---:B------:R-:W-:Y:S02]  /*17840*/  VIADD R184, R2.reuse, 0x5e ;  /* 0x0000005e02b87836 */ /* 0x040fe40000000000 */
[C---:B------:R-:W-:Y:S02]  /*17850*/  VIADD R169, R2.reuse, 0x54 ;  /* 0x0000005402a97836 */ /* 0x040fe40000000000 */
[C---:B------:R-:W-:Y:S02]  /*17860*/  VIADD R180, R2.reuse, 0x61 ;  /* 0x0000006102b47836 */ /* 0x040fe40000000000 */
[----:B------:R-:W-:Y:S02]  /*17870*/  VIADD R178, R2, 0x62 ;  /* 0x0000006202b27836 */ /* 0x000fe40000000000 */
[----:B-1----:R-:W-:-:S02]  /*17880*/  IMAD R3, R3, 0x100, R18 ;  /* 0x0000010003037824 */ /* 0x002fc400078e0212 */
[C---:B------:R-:W-:Y:S02]  /*17890*/  VIADD R9, R2.reuse, 0x58 ;  /* 0x0000005802097836 */ /* 0x040fe40000000000 */
[----:B------:R-:W-:Y:S02]  /*178a0*/  VIADD R3, R3, UR41 ;  /* 0x0000002903037c36 */ /* 0x000fe40008000000 */
[C---:B------:R-:W-:Y:S02]  /*178b0*/  VIADD R172, R2.reuse, 0x65 ;  /* 0x0000006502ac7836 */ /* 0x040fe40000000000 */
[C---:B------:R-:W-:Y:S01]  /*178c0*/  VIADD R170, R2.reuse, 0x66 ;  /* 0x0000006602aa7836 */ /* 0x040fe20000000000 */
[C---:B------:R-:W-:Y:S01]  /*178d0*/  ISETP.GE.U32.AND P5, PT, R3.reuse, R4, PT ;  /* 0x000000040300720c */ /* 0x040fe20003fa6070 */
[C---:B------:R-:W-:Y:S01]  /*178e0*/  VIADD R4, R2.reuse, 0x4 ;  /* 0x0000000402047836 */ /* 0x040fe20000000000 */
[----:B------:R-:W-:Y:S01]  /*178f0*/  ISETP.GE.U32.AND P4, PT, R3, R0, PT ;  /* 0x000000000300720c */ /* 0x000fe20003f86070 */
[C---:B------:R-:W-:Y:S01]  /*17900*/  VIADD R0, R2.reuse, 0x5 ;  /* 0x0000000502007836 */ /* 0x040fe20000000000 */
[----:B---3--:R-:W-:Y:S01]  /*17910*/  FSEL R19, R151, -INF , !P1 ;  /* 0xff80000097137808 */ /* 0x008fe20004800000 */
[----:B------:R-:W-:Y:S01]  /*17920*/  VIADD R188, R2, 0x5c ;  /* 0x0000005c02bc7836 */ /* 0x000fe20000000000 */
[----:B------:R-:W-:Y:S01]  /*17930*/  ISETP.GE.AND P2, PT, R4, UR36, PT ;  /* 0x0000002404007c0c */ /* 0x000fe2000bf46270 */
[C---:B------:R-:W-:Y:S01]  /*17940*/  VIADD R166, R2.reuse, 0x69 ;  /* 0x0000006902a67836 */ /* 0x040fe20000000000 */
[----:B------:R-:W-:Y:S01]  /*17950*/  ISETP.GE.U32.AND P6, PT, R3, R4, PT ;  /* 0x000000040300720c */ /* 0x000fe20003fc6070 */
[C---:B------:R-:W-:Y:S01]  /*17960*/  VIADD R4, R2.reuse, 0x6 ;  /* 0x0000000602047836 */ /* 0x040fe20000000000 */
[----:B------:R-:W-:Y:S01]  /*17970*/  FSEL R19, R19, -INF , P5 ;  /* 0xff80000013137808 */ /* 0x000fe20002800000 */
[----:B------:R-:W-:Y:S01]  /*17980*/  VIADD R164, R2, 0x6a ;  /* 0x0000006a02a47836 */ /* 0x000fe20000000000 */
[----:B------:R-:W-:Y:S01]  /*17990*/  ISETP.GE.AND P1, PT, R0, UR36, PT ;  /* 0x0000002400007c0c */ /* 0x000fe2000bf26270 */
[C---:B------:R-:W-:Y:S01]  /*179a0*/  VIADD R182, R2.reuse, 0x60 ;  /* 0x0000006002b67836 */ /* 0x040fe20000000000 */
[C---:B------:R-:W-:Y:S01]  /*179b0*/  ISETP.GE.U32.AND P5, PT, R3.reuse, R0, PT ;  /* 0x000000000300720c */ /* 0x040fe20003fa6070 */
[----:B------:R-:W-:Y:S01]  /*179c0*/  VIADD R0, R2, 0x8 ;  /* 0x0000000802007836 */ /* 0x000fe20000000000 */
[----:B------:R-:W-:Y:S01]  /*179d0*/  FSEL R22, R92, -INF , !P2 ;  /* 0xff8000005c167808 */ /* 0x000fe20005000000 */
[----:B------:R-:W-:Y:S01]  /*179e0*/  VIADD R158, R2, 0x6d ;  /* 0x0000006d029e7836 */ /* 0x000fe20000000000 */
[----:B------:R-:W-:Y:S01]  /*179f0*/  FSEL R90, R90, -INF , P4 ;  /* 0xff8000005a5a7808 */ /* 0x000fe20002000000 */
[----:B------:R-:W-:Y:S01]  /*17a00*/  VIADD R156, R2, 0x6e ;  /* 0x0000006e029c7836 */ /* 0x000fe20000000000 */
[----:B------:R-:W-:Y:S01]  /*17a10*/  ISETP.GE.AND P0, PT, R4, UR36, PT ;  /* 0x0000002404007c0c */ /* 0x000fe2000bf06270 */
[C---:B------:R-:W-:Y:S01]  /*17a20*/  VIADD R176, R2.reuse, 0x64 ;  /* 0x0000006402b07836 */ /* 0x040fe20000000000 */
[----:B------:R-:W-:Y:S01]  /*17a30*/  ISETP.GE.U32.AND P4, PT, R3, R4, PT ;  /* 0x000000040300720c */ /* 0x000fe20003f86070 */
[C---:B------:R-:W-:Y:S01]  /*17a40*/  VIADD R4, R2.reuse, 0x9 ;  /* 0x0000000902047836 */ /* 0x040fe20000000000 */
[----:B------:R-:W-:Y:S01]  /*17a50*/  FSEL R23, R93, -INF , !P1 ;  /* 0xff8000005d177808 */ /* 0x000fe20004800000 */
[----:B------:R-:W-:Y:S01]  /*17a60*/  VIADD R152, R2, 0x71 ;  /* 0x0000007102987836 */ /* 0x000fe20000000000 */
[----:B------:R-:W-:Y:S01]  /*17a70*/  FSEL R22, R22, -INF , P6 ;  /* 0xff80000016167808 */ /* 0x000fe20003000000 */
[----:B------:R-:W-:Y:S01]  /*17a80*/  VIADD R168, R2, 0x68 ;  /* 0x0000006802a87836 */ /* 0x000fe20000000000 */
[----:B------:R-:W-:Y:S01]  /*17a90*/  ISETP.GE.AND P2, PT, R0, UR36, PT ;  /* 0x0000002400007c0c */ /* 0x000fe2000bf46270 */
[C---:B------:R-:W-:Y:S01]  /*17aa0*/  VIADD R18, R2.reuse, 0x75 ;  /* 0x0000007502127836 */ /* 0x040fe20000000000 */
[----:B------:R-:W-:Y:S01]  /*17ab0*/  ISETP.GE.U32.AND P6, PT, R3, R0, PT ;  /* 0x000000000300720c */ /* 0x000fe20003fc6070 */
[----:B------:R-:W-:Y:S01]  /*17ac0*/  VIADD R0, R2, 0xa ;  /* 0x0000000a02007836 */ /* 0x000fe20000000000 */
[----:B------:R-:W-:Y:S01]  /*17ad0*/  FSEL R94, R94, -INF , !P0 ;  /* 0xff8000005e5e7808 */ /* 0x000fe20004000000 */
        /* <DEDUP_REMOVED lines=41> */
[----:B------:R-:W-:-:S02]  /*17d70*/  FSEL R96, R96, -INF , P6 ;  /* 0xff80000060607808 */ /* 0x000fc40003000000 */
[----:B------:R-:W-:Y:S02]  /*17d80*/  ISETP.GE.AND P2, PT, R0, UR36, PT ;  /* 0x0000002400007c0c */ /* 0x000fe4000bf46270 */
[----:B------:R-:W-:Y:S01]  /*17d90*/  ISETP.GE.U32.AND P6, PT, R3, R0, PT ;  /* 0x000000000300720c */ /* 0x000fe20003fc6070 */
[----:B------:R-:W-:Y:S01]  /*17da0*/  VIADD R0, R2, 0x12 ;  /* 0x0000001202007836 */ /* 0x000fe20000000000 */
[----:B------:R-:W-:Y:S02]  /*17db0*/  FSEL R102, R102, -INF , !P0 ;  /* 0xff80000066667808 */ /* 0x000fe40004000000 */
[----:B------:R-:W-:Y:S02]  /*17dc0*/  FSEL R97, R97, -INF , P5 ;  /* 0xff80000061617808 */ /* 0x000fe40002800000 */
[----:B------:R-:W-:Y:S02]  /*17dd0*/  ISETP.GE.AND P1, PT, R4, UR36, PT ;  /* 0x0000002404007c0c */ /* 0x000fe4000bf26270 */
[----:B------:R-:W-:Y:S01]  /*17de0*/  ISETP.GE.U32.AND P5, PT, R3, R4, PT ;  /* 0x000000040300720c */ /* 0x000fe20003fa6070 */
[----:B------:R-:W-:Y:S01]  /*17df0*/  VIADD R4, R2, 0x14 ;  /* 0x0000001402047836 */ /* 0x000fe20000000000 */
[----:B------:R-:W-:-:S02]  /*17e00*/  FSEL R100, R104, -INF , !P2 ;  /* 0xff80000068647808 */ /* 0x000fc40005000000 */
[----:B------:R-:W-:Y:S02]  /*17e10*/  FSEL R102, R102, -INF , P4 ;  /* 0xff80000066667808 */ /* 0x000fe40002000000 */
[----:B------:R-:W-:Y:S02]  /*17e20*/  ISETP.GE.AND P0, PT, R0, UR36, PT ;  /* 0x0000002400007c0c */ /* 0x000fe4000bf06270 */
[----:B------:R-:W-:Y:S01]  /*17e30*/  ISETP.GE.U32.AND P4, PT, R3, R0, PT ;  /* 0x000000000300720c */ /* 0x000fe20003f86070 */
[----:B------:R-:W-:Y:S01]  /*17e40*/  VIADD R0, R2, 0x15 ;  /* 0x0000001502007836 */ /* 0x000fe20000000000 */
[----:B------:R-:W-:Y:S02]  /*17e50*/  FSEL R101, R105, -INF , !P1 ;  /* 0xff80000069657808 */ /* 0x000fe40004800000 */
[----:B------:R-:W-:Y:S02]  /*17e60*/  FSEL R100, R100, -INF , P6 ;  /* 0xff80000064647808 */ /* 0x000fe40003000000 */
[----:B------:R-:W-:-:S02]  /*17e70*/  ISETP.GE.AND P2, PT, R4, UR36, PT ;  /* 0x0000002404007c0c */ /* 0x000fc4000bf46270 */
        /* <DEDUP_REMOVED lines=47> */
[----:B------:R-:W-:Y:S01]  /*18170*/  FSEL R116, R118, -INF , !P0 ;  /* 0xff80000076747808 */ /* 0x000fe20004000000 */
[----:B------:R-:W-:Y:S01]  /*18180*/  VIADD R118, R2, 0x72 ;  /* 0x0000007202767836 */ /* 0x000fe20000000000 */
        /* <DEDUP_REMOVED lines=154> */
[----:B------:R-:W-:-:S02]  /*18b30*/  FSEL R30, R30, -INF , P4 ;  /* 0xff8000001e1e7808 */ /* 0x000fc40002000000 */
[----:B------:R-:W-:Y:S02]  /*18b40*/  FSEL R32, R32, -INF , !P2 ;  /* 0xff80000020207808 */ /* 0x000fe40005000000 */
[----:B------:R-:W-:Y:S02]  /*18b50*/  ISETP.GE.AND P0, PT, R0, UR36, PT ;  /* 0x0000002400007c0c */ /* 0x000fe4000bf06270 */
[----:B------:R-:W-:Y:S01]  /*18b60*/  ISETP.GE.U32.AND P4, PT, R3, R0, PT ;  /* 0x000000000300720c */ /* 0x000fe20003f86070 */
[----:B------:R-:W-:Y:S01]  /*18b70*/  VIADD R0, R2, 0x4d ;  /* 0x0000004d02007836 */ /* 0x000fe20000000000 */
[----:B------:R-:W-:Y:S02]  /*18b80*/  FSEL R33, R33, -INF , !P1 ;  /* 0xff80000021217808 */ /* 0x000fe40004800000 */
[----:B------:R-:W-:Y:S02]  /*18b90*/  ISETP.GE.AND P2, PT, R4, UR36, PT ;  /* 0x0000002404007c0c */ /* 0x000fe4000bf46270 */
[----:B------:R-:W-:-:S02]  /*18ba0*/  FSEL R32, R32, -INF , P6 ;  /* 0xff80000020207808 */ /* 0x000fc40003000000 */
[----:B------:R-:W-:Y:S01]  /*18bb0*/  ISETP.GE.U32.AND P6, PT, R3, R4, PT ;  /* 0x000000040300720c */ /* 0x000fe20003fc6070 */
[----:B------:R-:W-:Y:S01]  /*18bc0*/  VIADD R4, R2, 0x4e ;  /* 0x0000004e02047836 */ /* 0x000fe20000000000 */
[----:B------:R-:W-:Y:S02]  /*18bd0*/  FSEL R33, R33, -INF , P5 ;  /* 0xff80000021217808 */ /* 0x000fe40002800000 */
[----:B------:R-:W-:Y:S02]  /*18be0*/  FSEL R34, R34, -INF , !P0 ;  /* 0xff80000022227808 */ /* 0x000fe40004000000 */
[----:B------:R-:W-:Y:S02]  /*18bf0*/  ISETP.GE.AND P1, PT, R0, UR36, PT ;  /* 0x0000002400007c0c */ /* 0x000fe4000bf26270 */
[----:B------:R-:W-:Y:S01]  /*18c00*/  ISETP.GE.U32.AND P5, PT, R3, R0, PT ;  /* 0x000000000300720c */ /* 0x000fe20003fa6070 */
[----:B------:R-:W-:Y:S01]  /*18c10*/  VIADD R0, R2, 0x50 ;  /* 0x0000005002007836 */ /* 0x000fe20000000000 */
[----:B------:R-:W-:-:S02]  /*18c20*/  FSEL R36, R36, -INF , !P2 ;  /* 0xff80000024247808 */ /* 0x000fc40005000000 */
[----:B------:R-:W-:Y:S02]  /*18c30*/  FSEL R34, R34, -INF , P4 ;  /* 0xff80000022227808 */ /* 0x000fe40002000000 */
[----:B------:R-:W-:Y:S02]  /*18c40*/  ISETP.GE.AND P0, PT, R4, UR36, PT ;  /* 0x0000002404007c0c */ /* 0x000fe4000bf06270 */
[C---:B------:R-:W-:Y:S01]  /*18c50*/  ISETP.GE.U32.AND P4, PT, R3.reuse, R4, PT ;  /* 0x000000040300720c */ /* 0x040fe20003f86070 */
[----:B------:R-:W-:Y:S01]  /*18c60*/  VIADD R4, R2, 0x51 ;  /* 0x0000005102047836 */ /* 0x000fe20000000000 */
[----:B------:R-:W-:Y:S02]  /*18c70*/  FSEL R36, R36, -INF , P6 ;  /* 0xff80000024247808 */ /* 0x000fe40003000000 */
[----:B------:R-:W-:Y:S02]  /*18c80*/  ISETP.GE.AND P2, PT, R0, UR36, PT ;  /* 0x0000002400007c0c */ /* 0x000fe4000bf46270 */
[----:B------:R-:W-:Y:S01]  /*18c90*/  ISETP.GE.U32.AND P6, PT, R3, R0, PT ;  /* 0x000000000300720c */ /* 0x000fe20003fc6070 */
[----:B------:R-:W-:Y:S01]  /*18ca0*/  VIADD R0, R2, 0x52 ;  /* 0x0000005202007836 */ /* 0x000fe20000000000 */
[----:B------:R-:W-:-:S02]  /*18cb0*/  FSEL R37, R37, -INF , !P1 ;  /* 0xff80000025257808 */ /* 0x000fc40004800000 */
[----:B------:R-:W-:Y:S02]  /*18cc0*/  ISETP.GE.AND P1, PT, R4, UR36, PT ;  /* 0x0000002404007c0c */ /* 0x000fe4000bf26270 */
[----:B------:R-:W-:Y:S02]  /*18cd0*/  FSEL R38, R38, -INF , !P0 ;  /* 0xff80000026267808 */ /* 0x000fe40004000000 */
[----:B------:R-:W-:Y:S02]  /*18ce0*/  ISETP.GE.AND P0, PT, R0, UR36, PT ;  /* 0x0000002400007c0c */ /* 0x000fe4000bf06270 */
[----:B------:R-:W-:Y:S02]  /*18cf0*/  FSEL R165, R41, -INF , !P1 ;  /* 0xff80000029a57808 */ /* 0x000fe40004800000 */
[----:B------:R-:W-:Y:S02]  /*18d00*/  ISETP.GE.AND P1, PT, R13, UR36, PT ;  /* 0x000000240d007c0c */ /* 0x000fe4000bf26270 */
        /* <DEDUP_REMOVED lines=11> */
[----:B------:R-:W-:Y:S02]  /*18dc0*/  FSEL R153, R53, -INF , !P1 ;  /* 0xff80000035997808 */ /* 0x000fe40004800000 */
[----:B------:R-:W-:-:S02]  /*18dd0*/  ISETP.GE.AND P2, PT, R169, UR36, PT ;  /* 0x00000024a9007c0c */ /* 0x000fc4000bf46270 */
[----:B------:R-:W-:Y:S02]  /*18de0*/  ISETP.GE.AND P1, PT, R180, UR36, PT ;  /* 0x00000024b4007c0c */ /* 0x000fe4000bf26270 */
[----:B------:R-:W-:Y:S02]  /*18df0*/  FSEL R151, R54, -INF , !P0 ;  /* 0xff80000036977808 */ /* 0x000fe40004000000 */
[----:B------:R-:W-:Y:S02]  /*18e00*/  ISETP.GE.AND P0, PT, R178, UR36, PT ;  /* 0x00000024b2007c0c */ /* 0x000fe4000bf06270 */
[----:B------:R-:W-:Y:S02]  /*18e10*/  FSEL R44, R44, -INF , !P2 ;  /* 0xff8000002c2c7808 */ /* 0x000fe40005000000 */
[----:B------:R-:W-:Y:S02]  /*18e20*/  FSEL R53, R121, -INF , !P1 ;  /* 0xff80000079357808 */ /* 0x000fe40004800000 */
[----:B------:R-:W-:-:S02]  /*18e30*/  ISETP.GE.AND P2, PT, R9, UR36, PT ;  /* 0x0000002409007c0c */ /* 0x000fc4000bf46270 */
[----:B------:R-:W-:Y:S02]  /*18e40*/  ISETP.GE.AND P1, PT, R172, UR36, PT ;  /* 0x00000024ac007c0c */ /* 0x000fe4000bf26270 */
[----:B------:R-:W-:Y:S01]  /*18e50*/  FSEL R121, R122, -INF , !P0 ;  /* 0xff8000007a797808 */ /* 0x000fe20004000000 */
[----:B------:R-:W-:Y:S01]  /*18e60*/  VIADD R122, R2, 0x17 ;  /* 0x00000017027a7836 */ /* 0x000fe20000000000 */
        /* <DEDUP_REMOVED lines=13> */
[----:B------:R-:W-:Y:S01]  /*18f40*/  FSEL R52, R120, -INF , !P2 ;  /* 0xff80000078347808 */ /* 0x000fe20005000000 */
[----:B------:R-:W-:Y:S01]  /*18f50*/  VIADD R120, R2, 0x13 ;  /* 0x0000001302787836 */ /* 0x000fe20000000000 */
        /* <DEDUP_REMOVED lines=12> */
[----:B------:R-:W-:Y:S02]  /*19020*/  FSEL R37, R37, -INF , P5 ;  /* 0xff80000025257808 */ /* 0x000fe40002800000 */
[----:B------:R-:W-:Y:S01]  /*19030*/  ISETP.GE.U32.AND P5, PT, R3, R4, PT ;  /* 0x000000040300720c */ /* 0x000fe20003fa6070 */
[----:B------:R-:W-:Y:S01]  /*19040*/  VIADD R4, R2, 0x7d ;  /* 0x0000007d02047836 */ /* 0x000fe20000000000 */
[----:B------:R-:W-:-:S02]  /*19050*/  FSEL R128, R128, -INF , !P2 ;  /* 0xff80000080807808 */ /* 0x000fc40005000000 */
[----:B------:R-:W-:Y:S02]  /*19060*/  FSEL R141, R141, -INF , !P1 ;  /* 0xff8000008d8d7808 */ /* 0x000fe40004800000 */
[----:B------:R-:W-:Y:S02]  /*19070*/  FSEL R38, R38, -INF , P4 ;  /* 0xff80000026267808 */ /* 0x000fe40002000000 */
[----:B------:R-:W-:Y:S02]  /*19080*/  ISETP.GE.AND P2, PT, R162, UR36, PT ;  /* 0x00000024a2007c0c */ /* 0x000fe4000bf46270 */
[----:B------:R-:W-:Y:S02]  /*19090*/  ISETP.GE.AND P1, PT, R10, UR36, PT ;  /* 0x000000240a007c0c */ /* 0x000fe4000bf26270 */
[----:B------:R-:W-:Y:S01]  /*190a0*/  ISETP.GE.U32.AND P4, PT, R3, R0, PT ;  /* 0x000000000300720c */ /* 0x000fe20003f86070 */
[----:B------:R-:W-:Y:S01]  /*190b0*/  VIADD R0, R2, 0x7e ;  /* 0x0000007e02007836 */ /* 0x000fe20000000000 */
[----:B------:R-:W-:-:S02]  /*190c0*/  FSEL R142, R142, -INF , !P0 ;  /* 0xff8000008e8e7808 */ /* 0x000fc40004000000 */
[----:B------:R-:W-:Y:S02]  /*190d0*/  ISETP.GE.AND P0, PT, R8, UR36, PT ;  /* 0x0000002408007c0c */ /* 0x000fe4000bf06270 */
[----:B------:R-:W-:Y:S02]  /*190e0*/  FSEL R117, R132, -INF , !P2 ;  /* 0xff80000084757808 */ /* 0x000fe40005000000 */
[----:B------:R-:W-:Y:S02]  /*190f0*/  FSEL R145, R145, -INF , !P1 ;  /* 0xff80000091917808 */ /* 0x000fe40004800000 */
[----:B------:R-:W-:Y:S02]  /*19100*/  ISETP.GE.AND P2, PT, R154, UR36, PT ;  /* 0x000000249a007c0c */ /* 0x000fe4000bf46270 */
[----:B------:R-:W-:Y:S02]  /*19110*/  ISETP.GE.AND P1, PT, R4, UR36, PT ;  /* 0x0000002404007c0c */ /* 0x000fe4000bf26270 */
[----:B------:R-:W-:-:S02]  /*19120*/  FSEL R146, R146, -INF , !P0 ;  /* 0xff80000092927808 */ /* 0x000fc40004000000 */
[----:B------:R-:W-:Y:S02]  /*19130*/  ISETP.GE.AND P0, PT, R0, UR36, PT ;  /* 0x0000002400007c0c */ /* 0x000fe4000bf06270 */
[----:B------:R-:W-:Y:S02]  /*19140*/  FSEL R136, R136, -INF , !P2 ;  /* 0xff80000088887808 */ /* 0x000fe40005000000 */
[----:B------:R-:W-:Y:S02]  /*19150*/  FSEL R149, R149, -INF , !P1 ;  /* 0xff80000095957808 */ /* 0x000fe40004800000 */
[----:B------:R-:W-:Y:S02]  /*19160*/  ISETP.GE.AND P2, PT, R20, UR36, PT ;  /* 0x0000002414007c0c */ /* 0x000fe4000bf46270 */
[----:B------:R-:W-:Y:S02]  /*19170*/  ISETP.GE.U32.AND P1, PT, R3, R13, PT ;  /* 0x0000000d0300720c */ /* 0x000fe40003f26070 */
        /* <DEDUP_REMOVED lines=10> */
[----:B------:R-:W-:Y:S02]  /*19220*/  ISETP.GE.AND P0, PT, R173, UR36, PT ;  /* 0x00000024ad007c0c */ /* 0x000fe4000bf06270 */
[----:B------:R-:W-:Y:S02]  /*19230*/  FSEL R54, R148, -INF , !P2 ;  /* 0xff80000094367808 */ /* 0x000fe40005000000 */
[----:B------:R-:W-:-:S02]  /*19240*/  ISETP.GE.U32.AND P2, PT, R3, R169, PT ;  /* 0x000000a90300720c */ /* 0x000fc40003f46070 */
[----:B------:R-:W-:Y:S01]  /*19250*/  FSEL R169, R95, -INF , !P3 ;  /* 0xff8000005fa97808 */ /* 0x000fe20005800000 */
[----:B------:R-:W-:Y:S01]  /*19260*/  VIADD R95, R2, 0x1b ;  /* 0x0000001b025f7836 */ /* 0x000fe20000000000 */
[----:B------:R-:W-:Y:S02]  /*19270*/  FSEL R99, R99, -INF , !P0 ;  /* 0xff80000063637808 */ /* 0x000fe40004000000 */
[----:B------:R-:W-:Y:S02]  /*19280*/  ISETP.GE.AND P0, PT, R120, UR36, PT ;  /* 0x0000002478007c0c */ /* 0x000fe4000bf06270 */
[----:B------:R-:W-:Y:S02]  /*19290*/  ISETP.GE.AND P3, PT, R124, UR36, PT ;  /* 0x000000247c007c0c */ /* 0x000fe4000bf66270 */
[----:B------:R-:W-:Y:S02]  /*192a0*/  FSEL R107, R107, -INF , !P0 ;  /* 0xff8000006b6b7808 */ /* 0x000fe40004000000 */
[----:B------:R-:W-:-:S02]  /*192b0*/  ISETP.GE.AND P0, PT, R95, UR36, PT ;  /* 0x000000245f007c0c */ /* 0x000fc4000bf06270 */
[----:B------:R-:W-:Y:S01]  /*192c0*/  FSEL R49, R165, -INF , P5 ;  /* 0xff800000a5317808 */ /* 0x000fe20002800000 */
[C---:B------:R-:W-:Y:S01]  /*192d0*/  VIADD R165, R2.reuse, 0x4f ;  /* 0x0000004f02a57836 */ /* 0x040fe20000000000 */
[----:B------:R-:W-:Y:S02]  /*192e0*/  FSEL R115, R115, -INF , !P0 ;  /* 0xff80000073737808 */ /* 0x000fe40004000000 */
[----:B------:R-:W-:Y:S01]  /*192f0*/  ISETP.GE.U32.AND P0, PT, R3, R11, PT ;  /* 0x0000000b0300720c */ /* 0x000fe20003f06070 */
[C---:B------:R-:W-:Y:S01]  /*19300*/  VIADD R11, R2.reuse, 0x23 ;  /* 0x00000023020b7836 */ /* 0x040fe20000000000 */
[----:B------:R-:W-:Y:S02]  /*19310*/  FSEL R103, R103, -INF , !P3 ;  /* 0xff80000067677808 */ /* 0x000fe40005800000 */
[----:B------:R-:W-:Y:S01]  /*19320*/  ISETP.GE.U32.AND P5, PT, R3, R7, PT ;  /* 0x000000070300720c */ /* 0x000fe20003fa6070 */
[----:B------:R-:W-:Y:S01]  /*19330*/  VIADD R7, R2, 0x2b ;  /* 0x0000002b02077836 */ /* 0x000fe20000000000 */
[----:B------:R-:W-:-:S02]  /*19340*/  ISETP.GE.AND P3, PT, R122, UR36, PT ;  /* 0x000000247a007c0c */ /* 0x000fc4000bf66270 */
[----:B------:R-:W-:Y:S02]  /*19350*/  FSEL R41, R41, -INF , P5 ;  /* 0xff80000029297808 */ /* 0x000fe40002800000 */
[----:B------:R-:W-:Y:S02]  /*19360*/  FSEL R111, R111, -INF , !P3 ;  /* 0xff8000006f6f7808 */ /* 0x000fe40005800000 */
[----:B------:R-:W-:Y:S02]  /*19370*/  ISETP.GE.AND P5, PT, R11, UR36, PT ;  /* 0x000000240b007c0c */ /* 0x000fe4000bfa6270 */
        /* <DEDUP_REMOVED lines=8> */
[C---:B------:R-:W-:Y:S01]  /*19400*/  ISETP.GE.U32.AND P3, PT, R3.reuse, R9, PT ;  /* 0x000000090300720c */ /* 0x040fe20003f66070 */
[C---:B------:R-:W-:Y:S01]  /*19410*/  VIADD R9, R2.reuse, 0x27 ;  /* 0x0000002702097836 */ /* 0x040fe20000000000 */
[----:B------:R-:W-:Y:S01]  /*19420*/  ISETP.GE.U32.AND P2, PT, R3, R188, PT ;  /* 0x000000bc0300720c */ /* 0x000fe20003f46070 */
[----:B------:R-:W-:Y:S01]  /*19430*/  VIADD R188, R2, 0x2f ;  /* 0x0000002f02bc7836 */ /* 0x000fe20000000000 */
[----:B------:R-:W-:-:S02]  /*19440*/  FSEL R42, R42, -INF , P0 ;  /* 0xff8000002a2a7808 */ /* 0x000fc40000000000 */
[----:B------:R-:W-:Y:S01]  /*19450*/  ISETP.GE.U32.AND P0, PT, R3, R184, PT ;  /* 0x000000b80300720c */ /* 0x000fe20003f06070 */
[----:B------:R-:W-:Y:S01]  /*19460*/  VIADD R184, R2, 0x3b ;  /* 0x0000003b02b87836 */ /* 0x000fe20000000000 */
[----:B------:R-:W-:Y:S02]  /*19470*/  FSEL R67, R67, -INF , !P5 ;  /* 0xff80000043437808 */ /* 0x000fe40006800000 */
[----:B------:R-:W-:Y:S02]  /*19480*/  ISETP.GE.AND P5, PT, R186, UR36, PT ;  /* 0x00000024ba007c0c */ /* 0x000fe4000bfa6270 */
[----:B------:R-:W-:Y:S02]  /*19490*/  FSEL R132, R155, -INF , P2 ;  /* 0xff8000009b847808 */ /* 0x000fe40001000000 */
[----:B------:R-:W-:Y:S02]  /*194a0*/  FSEL R48, R167, -INF , P6 ;  /* 0xff800000a7307808 */ /* 0x000fe40003000000 */
[----:B------:R-:W-:Y:S01]  /*194b0*/  ISETP.GE.U32.AND P2, PT, R3, R176, PT ;  /* 0x000000b00300720c */ /* 0x000fe20003f46070 */
[----:B------:R-:W-:Y:S01]  /*194c0*/  VIADD R176, R2, 0x57 ;  /* 0x0000005702b07836 */ /* 0x000fe20000000000 */
[----:B------:R-:W-:-:S02]  /*194d0*/  ISETP.GE.AND P6, PT, R9, UR36, PT ;  /* 0x0000002409007c0c */ /* 0x000fc4000bfc6270 */
[----:B------:R-:W-:Y:S02]  /*194e0*/  FSEL R75, R75, -INF , !P5 ;  /* 0xff8000004b4b7808 */ /* 0x000fe40006800000 */
[----:B------:R-:W-:Y:S02]  /*194f0*/  FSEL R40, R40, -INF , P3 ;  /* 0xff80000028287808 */ /* 0x000fe40001800000 */
[----:B------:R-:W-:Y:S02]  /*19500*/  ISETP.GE.AND P5, PT, R184, UR36, PT ;  /* 0x00000024b8007c0c */ /* 0x000fe4000bfa6270 */
[----:B------:R-:W-:Y:S02]  /*19510*/  FSEL R50, R50, -INF , P2 ;  /* 0xff80000032327808 */ /* 0x000fe40001000000 */
[----:B------:R-:W-:Y:S01]  /*19520*/  ISETP.GE.U32.AND P3, PT, R3, R182, PT ;  /* 0x000000b60300720c */ /* 0x000fe20003f66070 */
[----:B------:R-:W-:Y:S01]  /*19530*/  VIADD R182, R2, 0x37 ;  /* 0x0000003702b67836 */ /* 0x000fe20000000000 */
[----:B------:R-:W-:-:S02]  /*19540*/  FSEL R63, R63, -INF , !P6 ;  /* 0xff8000003f3f7808 */ /* 0x000fc40007000000 */
[----:B------:R-:W-:Y:S02]  /*19550*/  ISETP.GE.AND P2, PT, R185, UR36, PT ;  /* 0x00000024b9007c0c */ /* 0x000fe4000bf46270 */
[----:B------:R-:W-:Y:S02]  /*19560*/  ISETP.GE.AND P6, PT, R188, UR36, PT ;  /* 0x00000024bc007c0c */ /* 0x000fe4000bfc6270 */
[----:B------:R-:W-:Y:S02]  /*19570*/  FSEL R46, R163, -INF , P4 ;  /* 0xff800000a32e7808 */ /* 0x000fe40002000000 */
[----:B------:R-:W-:Y:S02]  /*19580*/  FSEL R83, R83, -INF , !P5 ;  /* 0xff80000053537808 */ /* 0x000fe40006800000 */
[C---:B------:R-:W-:Y:S01]  /*19590*/  ISETP.GE.U32.AND P4, PT, R3.reuse, R5, PT ;  /* 0x000000050300720c */ /* 0x040fe20003f86070 */
[C---:B------:R-:W-:Y:S01]  /*195a0*/  VIADD R5, R2.reuse, 0x3f ;  /* 0x0000003f02057836 */ /* 0x040fe20000000000 */
[----:B------:R-:W-:Y:S01]  /*195b0*/  ISETP.GE.U32.AND P5, PT, R3, R180, PT ;  /* 0x000000b40300720c */ /* 0x000fe20003fa6070 */
[----:B------:R-:W-:Y:S01]  /*195c0*/  VIADD R180, R2, 0x53 ;  /* 0x0000005302b47836 */ /* 0x000fe20000000000 */
[----:B------:R-:W-:-:S02]  /*195d0*/  FSEL R27, R27, -INF , !P2 ;  /* 0xff8000001b1b7808 */ /* 0x000fc40005000000 */
        /* <DEDUP_REMOVED lines=8> */
[----:B------:R-:W-:Y:S02]  /*19660*/  ISETP.GE.AND P2, PT, R180, UR36, PT ;  /* 0x00000024b4007c0c */ /* 0x000fe4000bf46270 */
[----:B------:R-:W-:Y:S02]  /*19670*/  ISETP.GE.AND P6, PT, R5, UR36, PT ;  /* 0x0000002405007c0c */ /* 0x000fe4000bfc6270 */
[----:B------:R-:W-:Y:S02]  /*19680*/  FSEL R163, R43, -INF , !P2 ;  /* 0xff8000002ba37808 */ /* 0x000fe40005000000 */
[----:B------:R-:W-:Y:S02]  /*19690*/  FSEL R87, R87, -INF , !P6 ;  /* 0xff80000057577808 */ /* 0x000fe40007000000 */
[----:B------:R-:W-:-:S02]  /*196a0*/  FSEL R133, R153, -INF , P1 ;  /* 0xff80000099857808 */ /* 0x000fc40000800000 */
[----:B------:R-:W-:Y:S02]  /*196b0*/  FSEL R148, R151, -INF , P0 ;  /* 0xff80000097947808 */ /* 0x000fe40000000000 */
[----:B------:R-:W-:Y:S02]  /*196c0*/  ISETP.GE.AND P2, PT, R178, UR36, PT ;  /* 0x00000024b2007c0c */ /* 0x000fe4000bf46270 */
[C---:B------:R-:W-:Y:S02]  /*196d0*/  ISETP.GE.U32.AND P1, PT, R3.reuse, R172, PT ;  /* 0x000000ac0300720c */ /* 0x040fe40003f26070 */
[----:B------:R-:W-:Y:S02]  /*196e0*/  ISETP.GE.U32.AND P0, PT, R3, R170, PT ;  /* 0x000000aa0300720c */ /* 0x000fe40003f06070 */
[----:B------:R-:W-:Y:S02]  /*196f0*/  ISETP.GE.AND P6, PT, R183, UR36, PT ;  /* 0x00000024b7007c0c */ /* 0x000fe4000bfc6270 */
[----:B------:R-:W-:-:S02]  /*19700*/  FSEL R52, R52, -INF , P3 ;  /* 0xff80000034347808 */ /* 0x000fc40001800000 */
[----:B------:R-:W-:Y:S02]  /*19710*/  ISETP.GE.U32.AND P3, PT, R3, R168, PT ;  /* 0x000000a80300720c */ /* 0x000fe40003f66070 */
[----:B------:R-:W-:Y:S02]  /*19720*/  FSEL R144, R121, -INF , P4 ;  /* 0xff80000079907808 */ /* 0x000fe40002000000 */
[----:B------:R-:W-:Y:S02]  /*19730*/  FSEL R53, R53, -INF , P5 ;  /* 0xff80000035357808 */ /* 0x000fe40002800000 */
[----:B------:R-:W-:Y:S02]  /*19740*/  FSEL R121, R51, -INF , !P2 ;  /* 0xff80000033797808 */ /* 0x000fe40005000000 */
[----:B------:R-:W-:Y:S02]  /*19750*/  ISETP.GE.U32.AND P5, PT, R3, R166, PT ;  /* 0x000000a60300720c */ /* 0x000fe40003fa6070 */
[----:B------:R-:W-:-:S02]  /*19760*/  FSEL R31, R31, -INF , !P6 ;  /* 0xff8000001f1f7808 */ /* 0x000fc40007000000 */
[----:B------:R-:W-:Y:S02]  /*19770*/  FSEL R51, R125, -INF , P1 ;  /* 0xff8000007d337808 */ /* 0x000fe40000800000 */
[----:B------:R-:W-:Y:S02]  /*19780*/  FSEL R172, R126, -INF , P0 ;  /* 0xff8000007eac7808 */ /* 0x000fe40000000000 */
[----:B------:R-:W-:Y:S02]  /*19790*/  ISETP.GE.U32.AND P4, PT, R3, R164, PT ;  /* 0x000000a40300720c */ /* 0x000fe40003f86070 */
[----:B------:R-:W-:Y:S02]  /*197a0*/  ISETP.GE.AND P6, PT, R165, UR36, PT ;  /* 0x00000024a5007c0c */ /* 0x000fe4000bfc6270 */
[C---:B------:R-:W-:Y:S02]  /*197b0*/  ISETP.GE.U32.AND P2, PT, R3.reuse, R162, PT ;  /* 0x000000a20300720c */ /* 0x040fe40003f46070 */
[----:B------:R-:W-:-:S02]  /*197c0*/  ISETP.GE.U32.AND P1, PT, R3, R158, PT ;  /* 0x0000009e0300720c */ /* 0x000fc40003f26070 */
[C---:B------:R-:W-:Y:S02]  /*197d0*/  ISETP.GE.U32.AND P0, PT, R3.reuse, R156, PT ;  /* 0x0000009c0300720c */ /* 0x040fe40003f06070 */
[----:B------:R-:W-:Y:S02]  /*197e0*/  FSEL R158, R128, -INF , P3 ;  /* 0xff800000809e7808 */ /* 0x000fe40001800000 */
[----:B------:R-:W-:Y:S02]  /*197f0*/  ISETP.GE.U32.AND P3, PT, R3, R154, PT ;  /* 0x0000009a0300720c */ /* 0x000fe40003f66070 */
[----:B------:R-:W-:Y:S02]  /*19800*/  FSEL R159, R129, -INF , P5 ;  /* 0xff800000819f7808 */ /* 0x000fe40002800000 */
[----:B------:R-:W-:Y:S02]  /*19810*/  FSEL R39, R39, -INF , !P6 ;  /* 0xff80000027277808 */ /* 0x000fe40007000000 */
[----:B------:R-:W-:-:S02]  /*19820*/  ISETP.GE.U32.AND P5, PT, R3, R152, PT ;  /* 0x000000980300720c */ /* 0x000fc40003fa6070 */
[----:B------:R-:W-:Y:S02]  /*19830*/  FSEL R170, R130, -INF , P4 ;  /* 0xff80000082aa7808 */ /* 0x000fe40002000000 */
[----:B------:R-:W-:Y:S02]  /*19840*/  FSEL R156, R117, -INF , P2 ;  /* 0xff800000759c7808 */ /* 0x000fe40001000000 */
[----:B------:R-:W-:Y:S02]  /*19850*/  FSEL R168, R134, -INF , P0 ;  /* 0xff80000086a87808 */ /* 0x000fe40000000000 */
[----:B------:R-:W-:Y:S02]  /*19860*/  ISETP.GE.AND P6, PT, R176, UR36, PT ;  /* 0x00000024b0007c0c */ /* 0x000fe4000bfc6270 */
[C---:B------:R-:W-:Y:S02]  /*19870*/  ISETP.GE.U32.AND P4, PT, R3.reuse, R118, PT ;  /* 0x000000760300720c */ /* 0x040fe40003f86070 */
[----:B------:R-:W-:-:S02]  /*19880*/  ISETP.GE.U32.AND P2, PT, R3, R20, PT ;  /* 0x000000140300720c */ /* 0x000fc40003f46070 */
[----:B------:R-:W-:Y:S02]  /*19890*/  FSEL R157, R157, -INF , P1 ;  /* 0xff8000009d9d7808 */ /* 0x000fe40000800000 */
[C---:B------:R-:W-:Y:S02]  /*198a0*/  ISETP.GE.U32.AND P0, PT, R3.reuse, R14, PT ;  /* 0x0000000e0300720c */ /* 0x040fe40003f06070 */
[C---:B------:R-:W-:Y:S02]  /*198b0*/  ISETP.GE.U32.AND P1, PT, R3.reuse, R18, PT ;  /* 0x000000120300720c */ /* 0x040fe40003f26070 */
[----:B------:R-:W-:Y:S02]  /*198c0*/  FSEL R154, R136, -INF , P3 ;  /* 0xff800000889a7808 */ /* 0x000fe40001800000 */
[----:B------:R-:W-:Y:S02]  /*198d0*/  ISETP.GE.U32.AND P3, PT, R3, R12, PT ;  /* 0x0000000c0300720c */ /* 0x000fe40003f66070 */
[----:B------:R-:W-:-:S02]  /*198e0*/  FSEL R155, R137, -INF , P5 ;  /* 0xff800000899b7808 */ /* 0x000fc40002800000 */
[----:B------:R-:W-:Y:S02]  /*198f0*/  FSEL R43, R47, -INF , !P6 ;  /* 0xff8000002f2b7808 */ /* 0x000fe40007000000 */
[----:B------:R-:W-:Y:S02]  /*19900*/  ISETP.GE.U32.AND P5, PT, R3, R10, PT ;  /* 0x0000000a0300720c */ /* 0x000fe40003fa6070 */
[----:B------:R-:W-:Y:S02]  /*19910*/  FSEL R166, R138, -INF , P4 ;  /* 0xff8000008aa67808 */ /* 0x000fe40002000000 */
[----:B------:R-:W-:Y:S02]  /*19920*/  FSEL R152, R21, -INF , P2 ;  /* 0xff80000015987808 */ /* 0x000fe40001000000 */
[----:B------:R-:W-:Y:S02]  /*19930*/  FSEL R164, R142, -INF , P0 ;  /* 0xff8000008ea47808 */ /* 0x000fe40000000000 */
[----:B------:R-:W-:-:S02]  /*19940*/  ISETP.GE.AND P6, PT, R179, UR36, PT ;  /* 0x00000024b3007c0c */ /* 0x000fc4000bfc6270 */
[C---:B------:R-:W-:Y:S02]  /*19950*/  ISETP.GE.U32.AND P4, PT, R3.reuse, R8, PT ;  /* 0x000000080300720c */ /* 0x040fe40003f86070 */
[----:B------:R-:W-:Y:S02]  /*19960*/  ISETP.GE.U32.AND P2, PT, R3, R6, PT ;  /* 0x000000060300720c */ /* 0x000fe40003f46070 */
[----:B------:R-:W-:Y:S02]  /*19970*/  FSEL R153, R141, -INF , P1 ;  /* 0xff8000008d997808 */ /* 0x000fe40000800000 */
[C---:B------:R-:W-:Y:S01]  /*19980*/  ISETP.GE.U32.AND P0, PT, R3.reuse, R0, PT ;  /* 0x000000000300720c */ /* 0x040fe20003f06070 */
[C---:B------:R-:W-:Y:S01]  /*19990*/  VIADD R0, R2.reuse, 0x67 ;  /* 0x0000006702007836 */ /* 0x040fe20000000000 */
[----:B------:R-:W-:Y:S01]  /*199a0*/  ISETP.GE.U32.AND P1, PT, R3, R4, PT ;  /* 0x000000040300720c */ /* 0x000fe20003f26070 */
[----:B------:R-:W-:Y:S01]  /*199b0*/  VIADD R4, R2, 0x63 ;  /* 0x0000006302047836 */ /* 0x000fe20000000000 */
[----:B------:R-:W-:-:S02]  /*199c0*/  FSEL R150, R15, -INF , P3 ;  /* 0xff8000000f967808 */ /* 0x000fc40001800000 */
[----:B------:R-:W-:Y:S02]  /*199d0*/  ISETP.GE.U32.AND P3, PT, R3, R177, PT ;  /* 0x000000b10300720c */ /* 0x000fe40003f66070 */
[----:B------:R-:W-:Y:S02]  /*199e0*/  FSEL R151, R145, -INF , P5 ;  /* 0xff80000091977808 */ /* 0x000fe40002800000 */
[----:B------:R-:W-:Y:S02]  /*199f0*/  FSEL R167, R55, -INF , !P6 ;  /* 0xff80000037a77808 */ /* 0x000fe40007000000 */
[----:B------:R-:W-:Y:S02]  /*19a00*/  ISETP.GE.U32.AND P5, PT, R3, R175, PT ;  /* 0x000000af0300720c */ /* 0x000fe40003fa6070 */
[----:B------:R-:W-:Y:S02]  /*19a10*/  FSEL R162, R146, -INF , P4 ;  /* 0xff80000092a27808 */ /* 0x000fe40002000000 */
[----:B------:R-:W-:-:S02]  /*19a20*/  FSEL R54, R54, -INF , P2 ;  /* 0xff80000036367808 */ /* 0x000fc40001000000 */
[----:B------:R-:W-:Y:S02]  /*19a30*/  FSEL R18, R13, -INF , P0 ;  /* 0xff8000000d127808 */ /* 0x000fe40000000000 */
[C---:B------:R-:W-:Y:S02]  /*19a40*/  ISETP.GE.U32.AND P4, PT, R3.reuse, R173, PT ;  /* 0x000000ad0300720c */ /* 0x040fe40003f86070 */
[----:B------:R-:W-:Y:S02]  /*19a50*/  ISETP.GE.U32.AND P2, PT, R3, R2, PT ;  /* 0x000000020300720c */ /* 0x000fe40003f46070 */
[----:B------:R-:W-:Y:S02]  /*19a60*/  FSEL R55, R149, -INF , P1 ;  /* 0xff80000095377808 */ /* 0x000fe40000800000 */
[C---:B------:R-:W-:Y:S02]  /*19a70*/  ISETP.GE.U32.AND P0, PT, R3.reuse, R124, PT ;  /* 0x0000007c0300720c */ /* 0x040fe40003f06070 */
[----:B------:R-:W-:-:S02]  /*19a80*/  ISETP.GT.U32.AND P1, PT, R3, R2, PT ;  /* 0x000000020300720c */ /* 0x000fc40003f24070 */
[----:B------:R-:W-:Y:S02]  /*19a90*/  FSEL R91, R91, -INF , P3 ;  /* 0xff8000005b5b7808 */ /* 0x000fe40001800000 */
[----:B------:R-:W-:Y:S02]  /*19aa0*/  ISETP.GE.U32.AND P3, PT, R3, R95, PT ;  /* 0x0000005f0300720c */ /* 0x000fe40003f66070 */
[----:B------:R-:W-:Y:S02]  /*19ab0*/  FSEL R95, R169, -INF , P5 ;  /* 0xff800000a95f7808 */ /* 0x000fe40002800000 */
[----:B------:R-:W-:Y:S02]  /*19ac0*/  FSEL R88, R88, -INF , P2 ;  /* 0xff80000058587808 */ /* 0x000fe40001000000 */
[----:B------:R-:W-:Y:S02]  /*19ad0*/  ISETP.GE.U32.AND P5, PT, R3, R171, PT ;  /* 0x000000ab0300720c */ /* 0x000fe40003fa6070 */
[----:B------:R-:W-:-:S02]  /*19ae0*/  FSEL R99, R99, -INF , P4 ;  /* 0xff80000063637808 */ /* 0x000fc40002000000 */
[----:B------:R-:W-:Y:S02]  /*19af0*/  FSEL R103, R103, -INF , P0 ;  /* 0xff80000067677808 */ /* 0x000fe40000000000 */
[----:B------:R-:W-:Y:S02]  /*19b00*/  ISETP.GE.U32.AND P2, PT, R3, R120, PT ;  /* 0x000000780300720c */ /* 0x000fe40003f46070 */
[----:B------:R-:W-:Y:S02]  /*19b10*/  FSEL R89, R89, -INF , P1 ;  /* 0xff80000059597808 */ /* 0x000fe40000800000 */
[C---:B------:R-:W-:Y:S02]  /*19b20*/  ISETP.GE.U32.AND P4, PT, R3.reuse, R11, PT ;  /* 0x0000000b0300720c */ /* 0x040fe40003f86070 */
[C---:B------:R-:W-:Y:S02]  /*19b30*/  ISETP.GE.U32.AND P0, PT, R3.reuse, R9, PT ;  /* 0x000000090300720c */ /* 0x040fe40003f06070 */
[----:B------:R-:W-:-:S02]  /*19b40*/  ISETP.GE.U32.AND P1, PT, R3, R122, PT ;  /* 0x0000007a0300720c */ /* 0x000fc40003f26070 */
[----:B------:R-:W-:Y:S02]  /*19b50*/  FSEL R115, R115, -INF , P3 ;  /* 0xff80000073737808 */ /* 0x000fe40001800000 */
[----:B------:R-:W-:Y:S02]  /*19b60*/  FSEL R117, R119, -INF , P5 ;  /* 0xff80000077757808 */ /* 0x000fe40002800000 */
[----:B------:R-:W-:Y:S02]  /*19b70*/  FSEL R107, R107, -INF , P2 ;  /* 0xff8000006b6b7808 */ /* 0x000fe40001000000 */
[C---:B------:R-:W-:Y:S02]  /*19b80*/  ISETP.GE.U32.AND P3, PT, R3.reuse, R186, PT ;  /* 0x000000ba0300720c */ /* 0x040fe40003f66070 */
        /* <DEDUP_REMOVED lines=23> */
[----:B------:R-:W-:Y:S02]  /*19d00*/  ISETP.GE.AND P3, PT, R4, UR36, PT ;  /* 0x0000002404007c0c */ /* 0x000fe4000bf66270 */
[----:B------:R-:W-:Y:S01]  /*19d10*/  ISETP.GE.U32.AND P5, PT, R3, R4, PT ;  /* 0x000000040300720c */ /* 0x000fe20003fa6070 */
[----:B------:R-:W-:Y:S01]  /*19d20*/  VIADD R4, R2, 0x6b ;  /* 0x0000006b02047836 */ /* 0x000fe20000000000 */
[----:B------:R-:W-:-:S02]  /*19d30*/  FSEL R47, R163, -INF , P4 ;  /* 0xff800000a32f7808 */ /* 0x000fc40002000000 */
[----:B------:R-:W-:Y:S02]  /*19d40*/  FSEL R43, R43, -INF , P0 ;  /* 0xff8000002b2b7808 */ /* 0x000fe40000000000 */
[----:B------:R-:W-:Y:S02]  /*19d50*/  ISETP.GE.U32.AND P2, PT, R3, R178, PT ;  /* 0x000000b20300720c */ /* 0x000fe40003f46070 */
[----:B------:R-:W-:Y:S02]  /*19d60*/  FSEL R31, R31, -INF , P1 ;  /* 0xff8000001f1f7808 */ /* 0x000fe40000800000 */
[----:B------:R-:W-:Y:S02]  /*19d70*/  ISETP.GE.AND P4, PT, R0, UR36, PT ;  /* 0x0000002400007c0c */ /* 0x000fe4000bf86270 */
[C---:B------:R-:W-:Y:S01]  /*19d80*/  ISETP.GE.U32.AND P0, PT, R3.reuse, R0, PT ;  /* 0x000000000300720c */ /* 0x040fe20003f06070 */
[----:B------:R-:W-:Y:S01]  /*19d90*/  VIADD R0, R2, 0x6f ;  /* 0x0000006f02007836 */ /* 0x000fe20000000000 */
[----:B------:R-:W-:-:S02]  /*19da0*/  ISETP.GE.U32.AND P1, PT, R3, R179, PT ;  /* 0x000000b30300720c */ /* 0x000fc40003f26070 */
        /* <DEDUP_REMOVED lines=15> */
[----:B------:R-:W-:Y:S02]  /*19ea0*/  ISETP.GE.AND P2, PT, R0, UR36, PT ;  /* 0x0000002400007c0c */ /* 0x000fe4000bf46270 */
[----:B------:R-:W-:Y:S02]  /*19eb0*/  FSEL R135, R135, -INF , !P1 ;  /* 0xff80000087877808 */ /* 0x000fe40004800000 */
[----:B------:R-:W-:Y:S02]  /*19ec0*/  FSEL R139, R139, -INF , !P5 ;  /* 0xff8000008b8b7808 */ /* 0x000fe40006800000 */
[----:B------:R-:W-:Y:S02]  /*19ed0*/  FSEL R143, R143, -INF , !P2 ;  /* 0xff8000008f8f7808 */ /* 0x000fe40005000000 */
[----:B------:R-:W-:Y:S02]  /*19ee0*/  ISETP.GE.AND P1, PT, R4, UR36, PT ;  /* 0x0000002404007c0c */ /* 0x000fe4000bf26270 */
[----:B------:R-:W-:-:S02]  /*19ef0*/  ISETP.GE.U32.AND P5, PT, R3, R0, PT ;  /* 0x000000000300720c */ /* 0x000fc40003fa6070 */
[----:B------:R-:W-:Y:S02]  /*19f00*/  ISETP.GE.U32.AND P2, PT, R3, R4, PT ;  /* 0x000000040300720c */ /* 0x000fe40003f46070 */
[C---:B------:R-:W-:Y:S02]  /*19f10*/  FMNMX3 R5, R17.reuse, R88, R22, !PT ;  /* 0x0000005811057276 */ /* 0x040fe40007800016 */
[C---:B------:R-:W-:Y:S02]  /*19f20*/  FMNMX3 R4, R17.reuse, R89, R23, !PT ;  /* 0x0000005911047276 */ /* 0x040fe40007800017 */
        /* <DEDUP_REMOVED lines=45> */
[----:B------:R-:W-:Y:S02]  /*1a200*/  FSEL R173, R127, -INF , P0 ;  /* 0xff8000007fad7808 */ /* 0x000fe40000000000 */
[----:B------:R-:W-:Y:S02]  /*1a210*/  FMNMX3 R0, R0, R141, R149, !PT ;  /* 0x0000008d00007276 */ /* 0x000fe40007800095 */
[----:B------:R-:W-:Y:S02]  /*1a220*/  FMNMX3 R5, R5, R52, R50, !PT ;  /* 0x0000003405057276 */ /* 0x000fe40007800032 */
[----:B------:R-:W-:Y:S02]  /*1a230*/  FMNMX3 R4, R4, R53, R51, !PT ;  /* 0x0000003504047276 */ /* 0x000fe40007800033 */
[----:B------:R-:W-:Y:S02]  /*1a240*/  FMNMX3 R3, R3, R144, R172, !PT ;  /* 0x0000009003037276 */ /* 0x000fe400078000ac */
[----:B------:R-:W-:-:S02]  /*1a250*/  FSEL R171, R131, -INF , P6 ;  /* 0xff80000083ab7808 */ /* 0x000fc40003000000 */
[----:B------:R-:W-:Y:S02]  /*1a260*/  FSEL R169, R135, -INF , P3 ;  /* 0xff80000087a97808 */ /* 0x000fe40001800000 */
[----:B------:R-:W-:Y:S02]  /*1a270*/  FMNMX3 R0, R0, R145, R173, !PT ;  /* 0x0000009100007276 */ /* 0x000fe400078000ad */
[----:B------:R-:W-:Y:S02]  /*1a280*/  FMNMX3 R5, R5, R158, R156, !PT ;  /* 0x0000009e05057276 */ /* 0x000fe4000780009c */
[----:B------:R-:W-:Y:S02]  /*1a290*/  FMNMX3 R4, R4, R159, R157, !PT ;  /* 0x0000009f04047276 */ /* 0x000fe4000780009d */
[----:B------:R-:W-:Y:S02]  /*1a2a0*/  FMNMX3 R3, R3, R170, R168, !PT ;  /* 0x000000aa03037276 */ /* 0x000fe400078000a8 */
[----:B------:R-:W-:-:S02]  /*1a2b0*/  FSEL R147, R147, -INF , !P1 ;  /* 0xff80000093937808 */ /* 0x000fc40004800000 */
[----:B------:R-:W-:Y:S02]  /*1a2c0*/  FSEL R167, R139, -INF , P4 ;  /* 0xff8000008ba77808 */ /* 0x000fe40002000000 */
[----:B------:R-:W-:Y:S02]  /*1a2d0*/  FSEL R165, R143, -INF , P5 ;  /* 0xff8000008fa57808 */ /* 0x000fe40002800000 */
        /* <DEDUP_REMOVED lines=9> */
[----:B------:R-:W-:-:S02]  /*1a370*/  FMNMX3 R0, R0, R163, R19, !PT ;  /* 0x000000a300007276 */ /* 0x000fc40007800013 */
[----:B------:R-:W-:Y:S02]  /*1a380*/  FMNMX3 R3, R5, R4, R3, !PT ;  /* 0x0000000405037276 */ /* 0x000fe40007800003 */
[----:B------:R-:W-:Y:S02]  /*1a390*/  ISETP.NE.AND P0, PT, R161, R174, PT ;  /* 0x000000aea100720c */ /* 0x000fe40003f05270 */
[----:B------:R-:W-:-:S04]  /*1a3a0*/  FMNMX R187, R0, R3, !PT ;  /* 0x0000000300bb7209 */ /* 0x000fc80007800000 */
[C---:B------:R-:W-:Y:S01]  /*1a3b0*/  FSETP.NEU.AND P1, PT, R187.reuse, -INF , PT ;  /* 0xff800000bb00780b */ /* 0x040fe20003f2d000 */
[----:B------:R1:W-:Y:S03]  /*1a3c0*/  STL [R1+0x6c], R187 ;  /* 0x00006cbb01007387 */ /* 0x0003e60000100800 */
[----:B------:R-:W-:-:S03]  /*1a3d0*/  FSEL R119, R187, RZ, P1 ;  /* 0x000000ffbb777208 */ /* 0x000fc60000800000 */
        /* <DEDUP_REMOVED lines=17> */
.L_x_288:
[----:B------:R-:W-:Y:S05]  /*1a4f0*/  WARPSYNC.ALL ;  /* 0x0000000000007948 */ /* 0x000fea0003800000 */
[----:B------:R-:W-:Y:S01]  /*1a500*/  R2UR UR4, R160 ;  /* 0x00000000a00472ca */ /* 0x000fe200000e0000 */
[----:B------:R-:W-:Y:S01]  /*1a510*/  IMAD.MOV.U32 R118, RZ, RZ, R17 ;  /* 0x000000ffff767224 */ /* 0x000fe200078e0011 */
[----:B------:R-:W-:-:S11]  /*1a520*/  ISETP.NE.AND P0, PT, RZ, UR48, PT ;  /* 0x00000030ff007c0c */ /* 0x000fd6000bf05270 */
[----:B------:R3:W-:Y:S02]  /*1a530*/  STTM.x2 tmem[UR4], R118 ;  /* 0x00000076000079ed */ /* 0x0007e400080c0004 */
[----:B------:R-:W-:Y:S05]  /*1a540*/  @P0 BRA `(.L_x_289) ;  /* 0x0000000000040947 */ /* 0x000fea0003800000 */
[----:B------:R-:W-:Y:S05]  /*1a550*/  BPT.TRAP 0x1 ;  /* 0x000000040000795c */ /* 0x000fea0000300000 */
.L_x_289:
        /* <DEDUP_REMOVED lines=8> */
[----:B------:R-:W-:-:S03]  /*1a5e0*/  FMUL R0, R0, -UR37 ;  /* 0x8000002500007c20 */ /* 0x000fc60008400000 */
[----:B------:R-:W-:Y:S01]  /*1a5f0*/  SYNCS.ARRIVE.TRANS64.A1T0 RZ, [UR4], RZ ;  /* 0x000000ffffff79a7 */ /* 0x000fe20008100004 */
[--C-:B------:R-:W-:Y:S01]  /*1a600*/  FFMA2 R88, R88.F32x2.HI_LO, UR37.F32, R0.reuse.F32 ;  /* 0x0000002558587c49 */ /* 0x100fe20009200000 */
[----:B------:R-:W-:Y:S01]  /*1a610*/  USEL UR4, UR46, UR45, UP0 ;  /* 0x0000002d2e047287 */ /* 0x000fe20008000000 */
[--C-:B------:R-:W-:Y:S02]  /*1a620*/  FFMA2 R90, R90.F32x2.HI_LO, UR37.F32, R0.reuse.F32 ;  /* 0x000000255a5a7c49 */ /* 0x100fe40009200000 */
[--C-:B------:R-:W-:Y:S01]  /*1a630*/  FFMA2 R22, R22.F32x2.HI_LO, UR37.F32, R0.reuse.F32 ;  /* 0x0000002516167c49 */ /* 0x100fe20009200000 */
[----:B------:R-:W-:Y:S01]  /*1a640*/  FSETP.GEU.AND P4, PT, R88, -126, PT ;  /* 0xc2fc00005800780b */ /* 0x000fe20003f8e000 */
[----:B------:R-:W-:Y:S01]  /*1a650*/  ULOP3.LUT UR40, UR4, 0x1, URZ, 0x3c, !UPT ;  /* 0x0000000104287892 */ /* 0x000fe2000f8e3cff */
[----:B------:R-:W4:Y:S01]  /*1a660*/  SYNCS.PHASECHK.TRANS64.TRYWAIT P5, [R4+UR53+0x280d0], R3 ;  /* 0x0280d003040075a7 */ /* 0x000f2200080a1135 */
        /* <DEDUP_REMOVED lines=9> */
[----:B------:R-:W1:Y:S01]  /*1a700*/  MUFU.EX2 R88, R88 ;  /* 0x0000005800587308 */ /* 0x000e620000000800 */
[----:B------:R-:W-:-:S07]  /*1a710*/  @!P1 FMUL R91, R91, 0.5 ;  /* 0x3f0000005b5b9820 */ /* 0x000fce0000400000 */
[----:B------:R-:W1:Y:S08]  /*1a720*/  MUFU.EX2 R89, R89 ;  /* 0x0000005900597308 */ /* 0x000e700000000800 */
[----:B------:R-:W1:Y:S08]  /*1a730*/  MUFU.EX2 R90, R90 ;  /* 0x0000005a005a7308 */ /* 0x000e700000000800 */
[----:B------:R-:W1:Y:S02]  /*1a740*/  MUFU.EX2 R91, R91 ;  /* 0x0000005b005b7308 */ /* 0x000e640000000800 */
[----:B-1--4-:R-:W-:Y:S05]  /*1a750*/  @!P5 BRA `(.L_x_290) ;  /* 0x0000008c0044d947 */ /* 0x012fea0003800000 */
.L_x_454:
[--C-:B------:R-:W-:Y:S01]  /*1a760*/  FFMA2 R94, R92.F32x2.HI_LO, UR37.F32, R0.reuse.F32 ;  /* 0x000000255c5e7c49 */ /* 0x100fe20009200000 */
[----:B------:R-:W-:Y:S01]  /*1a770*/  FSETP.GEU.AND P5, PT, R6, -126, PT ;  /* 0xc2fc00000600780b */ /* 0x000fe20003fae000 */
[----:B------:R-:W-:Y:S01]  /*1a780*/  @!P2 FMUL R90, R90, R90 ;  /* 0x0000005a5a5aa220 */ /* 0x000fe20000400000 */
[----:B------:R-:W-:Y:S01]  /*1a790*/  @!P0 FMUL R22, R22, 0.5 ;  /* 0x3f00000016168820 */ /* 0x000fe20000400000 */
[----:B------:R-:W-:Y:S01]  /*1a7a0*/  @!P3 FMUL R89, R89, R89 ;  /* 0x000000595959b220 */ /* 0x000fe20000400000 */
[----:B------:R-:W-:Y:S01]  /*1a7b0*/  FSETP.GEU.AND P2, PT, R95, -126, PT ;  /* 0xc2fc00005f00780b */ /* 0x000fe20003f4e000 */
[--C-:B-1----:R-:W-:Y:S01]  /*1a7c0*/  FFMA2 R4, R98.F32x2.HI_LO, UR37.F32, R0.reuse.F32 ;  /* 0x0000002562047c49 */ /* 0x102fe20009200000 */
[----:B------:R-:W-:Y:S01]  /*1a7d0*/  FSETP.GEU.AND P3, PT, R94, -126, PT ;  /* 0xc2fc00005e00780b */ /* 0x000fe20003f6e000 */
[----:B------:R-:W-:Y:S01]  /*1a7e0*/  @!P4 FMUL R88, R88, R88 ;  /* 0x000000585858c220 */ /* 0x000fe20000400000 */
[----:B------:R-:W-:Y:S01]  /*1a7f0*/  FSETP.GEU.AND P4, PT, R7, -126, PT ;  /* 0xc2fc00000700780b */ /* 0x000fe20003f8e000 */
[----:B------:R-:W1:Y:S01]  /*1a800*/  MUFU.EX2 R22, R22 ;  /* 0x0000001600167308 */ /* 0x000e620000000800 */
[----:B------:R-:W-:Y:S01]  /*1a810*/  @!P1 FMUL R91, R91, R91 ;  /* 0x0000005b5b5b9220 */ /* 0x000fe20000400000 */
[----:B------:R-:W-:Y:S01]  /*1a820*/  FSETP.GEU.AND P1, PT, R4, -126, PT ;  /* 0xc2fc00000400780b */ /* 0x000fe20003f2e000 */
[--C-:B------:R-:W-:Y:S01]  /*1a830*/  FFMA2 R98, R96.F32x2.HI_LO, UR37.F32, R0.reuse.F32 ;  /* 0x0000002560627c49 */ /* 0x100fe20009200000 */
[----:B------:R-:W-:Y:S01]  /*1a840*/  USHF.R.U32.HI UR4, URZ, 0x15, UR38 ;  /* 0x00000015ff047899 */ /* 0x000fe20008011626 */
[----:B------:R-:W-:Y:S01]  /*1a850*/  @!P5 FMUL R6, R6, 0.5 ;  /* 0x3f0000000606d820 */ /* 0x000fe20000400000 */
[----:B------:R-:W-:Y:S01]  /*1a860*/  @!P6 FMUL R23, R23, 0.5 ;  /* 0x3f0000001717e820 */ /* 0x000fe20000400000 */
[--C-:B------:R-:W-:Y:S01]  /*1a870*/  FFMA2 R116, R116.F32x2.HI_LO, UR37.F32, R0.reuse.F32 ;  /* 0x0000002574747c49 */ /* 0x100fe20009200000 */
[----:B------:R-:W-:Y:S01]  /*1a880*/  UISETP.NE.AND UP0, UPT, UR39, URZ, UPT ;  /* 0x000000ff2700728c */ /* 0x000fe2000bf05270 */
[----:B------:R-:W-:Y:S01]  /*1a890*/  @!P2 FMUL R95, R95, 0.5 ;  /* 0x3f0000005f5fa820 */ /* 0x000fe20000400000 */
[----:B------:R-:W-:Y:S01]  /*1a8a0*/  @!P3 FMUL R94, R94, 0.5 ;  /* 0x3f0000005e5eb820 */ /* 0x000fe20000400000 */
[----:B------:R-:W4:Y:S01]  /*1a8b0*/  MUFU.EX2 R92, R6 ;  /* 0x00000006005c7308 */ /* 0x000f220000000800 */
[----:B------:R-:W-:Y:S01]  /*1a8c0*/  @!P4 FMUL R7, R7, 0.5 ;  /* 0x3f0000000707c820 */ /* 0x000fe20000400000 */
[--C-:B------:R-:W-:Y:S01]  /*1a8d0*/  FFMA2 R56, R56.F32x2.HI_LO, UR37.F32, R0.reuse.F32 ;  /* 0x0000002538387c49 */ /* 0x100fe20009200000 */
[----:B------:R-:W-:Y:S01]  /*1a8e0*/  USEL UR46, UR40, UR46, UP0 ;  /* 0x0000002e282e7287 */ /* 0x000fe20008000000 */
[----:B------:R-:W-:Y:S01]  /*1a8f0*/  @!P1 FMUL R4, R4, 0.5 ;  /* 0x3f00000004049820 */ /* 0x000fe20000400000 */
[--C-:B------:R-:W-:Y:S01]  /*1a900*/  FFMA2 R60, R60.F32x2.HI_LO, UR37.F32, R0.reuse.F32 ;  /* 0x000000253c3c7c49 */ /* 0x100fe20009200000 */
[----:B------:R-:W-:Y:S01]  /*1a910*/  USEL UR45, UR45, UR40, UP0 ;  /* 0x000000282d2d7287 */ /* 0x000fe20008000000 */
[----:B-1----:R-:W-:Y:S01]  /*1a920*/  @!P0 FMUL R22, R22, R22 ;  /* 0x0000001616168220 */ /* 0x002fe20000400000 */
[----:B------:R-:W1:Y:S01]  /*1a930*/  MUFU.EX2 R95, R95 ;  /* 0x0000005f005f7308 */ /* 0x000e620000000800 */
[----:B------:R-:W-:Y:S01]  /*1a940*/  FSETP.GEU.AND P0, PT, R5, -126, PT ;  /* 0xc2fc00000500780b */ /* 0x000fe20003f0e000 */
[----:B------:R-:W-:-:S02]  /*1a950*/  FFMA2 R58, R58.F32x2.HI_LO, UR37.F32, R0.F32 ;  /* 0x000000253a3a7c49 */ /* 0x000fc40009200000 */
[--C-:B------:R-:W-:Y:S02]  /*1a960*/  FFMA2 R62, R62.F32x2.HI_LO, UR37.F32, R0.reuse.F32 ;  /* 0x000000253e3e7c49 */ /* 0x100fe40009200000 */
[--C-:B------:R-:W-:Y:S02]  /*1a970*/  FFMA2 R68, R68.F32x2.HI_LO, UR37.F32, R0.reuse.F32 ;  /* 0x0000002544447c49 */ /* 0x100fe40009200000 */
[----:B------:R5:W2:Y:S01]  /*1a980*/  MUFU.EX2 R93, R7 ;  /* 0x00000007005d7308 */ /* 0x000aa20000000800 */
[----:B----4-:R-:W-:Y:S01]  /*1a990*/  @!P5 FMUL R92, R92, R92 ;  /* 0x0000005c5c5cd220 */ /* 0x010fe20000400000 */
[----:B------:R-:W-:Y:S01]  /*1a9a0*/  FSETP.GEU.AND P5, PT, R99, -126, PT ;  /* 0xc2fc00006300780b */ /* 0x000fe20003fae000 */
[--C-:B------:R-:W-:Y:S02]  /*1a9b0*/  FFMA2 R66, R66.F32x2.HI_LO, UR37.F32, R0.reuse.F32 ;  /* 0x0000002542427c49 */ /* 0x100fe40009200000 */
[--C-:B------:R-:W-:Y:S02]  /*1a9c0*/  FFMA2 R64, R64.F32x2.HI_LO, UR37.F32, R0.reuse.F32 ;  /* 0x0000002540407c49 */ /* 0x100fe40009200000 */
[----:B------:R-:W-:Y:S01]  /*1a9d0*/  @!P0 FMUL R5, R5, 0.5 ;  /* 0x3f00000005058820 */ /* 0x000fe20000400000 */
[----:B------:R-:W4:Y:S01]  /*1a9e0*/  MUFU.EX2 R94, R94 ;  /* 0x0000005e005e7308 */ /* 0x000f220000000800 */
[----:B-1----:R-:W-:Y:S01]  /*1a9f0*/  @!P2 FMUL R95, R95, R95 ;  /* 0x0000005f5f5fa220 */ /* 0x002fe20000400000 */
[----:B------:R-:W-:-:S02]  /*1aa00*/  FFMA2 R70, R70.F32x2.HI_LO, UR37.F32, R0.F32 ;  /* 0x0000002546467c49 */ /* 0x000fc40009200000 */
[--C-:B------:R-:W-:Y:S02]  /*1aa10*/  FFMA2 R74, R74.F32x2.HI_LO, UR37.F32, R0.reuse.F32 ;  /* 0x000000254a4a7c49 */ /* 0x100fe40009200000 */
[--C-:B------:R-:W-:Y:S02]  /*1aa20*/  FFMA2 R72, R72.F32x2.HI_LO, UR37.F32, R0.reuse.F32 ;  /* 0x0000002548487c49 */ /* 0x100fe40009200000 */
[----:B------:R-:W1:Y:S01]  /*1aa30*/  MUFU.EX2 R96, R4 ;  /* 0x0000000400607308 */ /* 0x000e620000000800 */
[--C-:B-----5:R-:W-:Y:S02]  /*1aa40*/  FFMA2 R6, R102.F32x2.HI_LO, UR37.F32, R0.reuse.F32 ;  /* 0x0000002566067c49 */ /* 0x120fe40009200000 */
[--C-:B------:R-:W-:Y:S02]  /*1aa50*/  FFMA2 R102, R100.F32x2.HI_LO, UR37.F32, R0.reuse.F32 ;  /* 0x0000002564667c49 */ /* 0x100fe40009200000 */
[----:B--2---:R-:W-:Y:S01]  /*1aa60*/  @!P4 FMUL R93, R93, R93 ;  /* 0x0000005d5d5dc220 */ /* 0x004fe20000400000 */
[----:B------:R-:W-:Y:S01]  /*1aa70*/  FSETP.GEU.AND P4, PT, R6, -126, PT ;  /* 0xc2fc00000600780b */ /* 0x000fe20003f8e000 */
[----:B------:R-:W-:Y:S01]  /*1aa80*/  @!P5 FMUL R99, R99, 0.5 ;  /* 0x3f0000006363d820 */ /* 0x000fe20000400000 */
[----:B------:R-:W-:Y:S01]  /*1aa90*/  FSETP.GEU.AND P2, PT, R102, -126, PT ;  /* 0xc2fc00006600780b */ /* 0x000fe20003f4e000 */
[----:B------:R-:W2:Y:S01]  /*1aaa0*/  MUFU.EX2 R23, R23 ;  /* 0x0000001700177308 */ /* 0x000ea20000000800 */
[----:B----4-:R-:W-:Y:S01]  /*1aab0*/  @!P3 FMUL R94, R94, R94 ;  /* 0x0000005e5e5eb220 */ /* 0x010fe20000400000 */
[----:B------:R-:W-:Y:S01]  /*1aac0*/  FSETP.GEU.AND P3, PT, R7, -126, PT ;  /* 0xc2fc00000700780b */ /* 0x000fe20003f6e000 */
[----:B------:R-:W-:-:S02]  /*1aad0*/  FFMA2 R76, R76.F32x2.HI_LO, UR37.F32, R0.F32 ;  /* 0x000000254c4c7c49 */ /* 0x000fc40009200000 */
[--C-:B------:R-:W-:Y:S02]  /*1aae0*/  FFMA2 R82, R82.F32x2.HI_LO, UR37.F32, R0.reuse.F32 ;  /* 0x0000002552527c49 */ /* 0x100fe40009200000 */
[--C-:B------:R-:W-:Y:S01]  /*1aaf0*/  FFMA2 R80, R80.F32x2.HI_LO, UR37.F32, R0.reuse.F32 ;  /* 0x0000002550507c49 */ /* 0x100fe20009200000 */
[----:B------:R4:W5:Y:S01]  /*1ab00*/  MUFU.EX2 R97, R5 ;  /* 0x0000000500617308 */ /* 0x0009620000000800 */
[----:B-1----:R-:W-:Y:S01]  /*1ab10*/  @!P1 FMUL R96, R96, R96 ;  /* 0x0000006060609220 */ /* 0x002fe20000400000 */
[----:B------:R-:W-:Y:S01]  /*1ab20*/  FSETP.GEU.AND P1, PT, R103, -126, PT ;  /* 0xc2fc00006700780b */ /* 0x000fe20003f2e000 */
[----:B------:R-:W-:Y:S01]  /*1ab30*/  @!P4 FMUL R6, R6, 0.5 ;  /* 0x3f0000000606c820 */ /* 0x000fe20000400000 */
[----:B------:R-:W-:Y:S01]  /*1ab40*/  @!P2 FMUL R102, R102, 0.5 ;  /* 0x3f0000006666a820 */ /* 0x000fe20000400000 */
        /* <DEDUP_REMOVED lines=9> */
[--C-:B----4-:R-:W-:Y:S02]  /*1abe0*/  FFMA2 R4, R106.F32x2.HI_LO, UR37.F32, R0.reuse.F32 ;  /* 0x000000256a047c49 */ /* 0x110fe40009200000 */
[----:B-----5:R-:W-:Y:S01]  /*1abf0*/  @!P0 FMUL R97, R97, R97 ;  /* 0x0000006161618220 */ /* 0x020fe20000400000 */
[--C-:B------:R-:W-:Y:S02]  /*1ac00*/  FFMA2 R106, R104.F32x2.HI_LO, UR37.F32, R0.reuse.F32 ;  /* 0x00000025686a7c49 */ /* 0x100fe40009200000 */
[----:B------:R-:W-:Y:S01]  /*1ac10*/  FSETP.GEU.AND P0, PT, R4, -126, PT ;  /* 0xc2fc00000400780b */ /* 0x000fe20003f0e000 */
[----:B------:R-:W-:Y:S01]  /*1ac20*/  @!P6 FMUL R98, R98, 0.5 ;  /* 0x3f0000006262e820 */ /* 0x000fe20000400000 */
[----:B------:R4:W5:Y:S01]  /*1ac30*/  MUFU.EX2 R101, R7 ;  /* 0x0000000700657308 */ /* 0x0009620000000800 */
[----:B-1----:R-:W-:Y:S01]  /*1ac40*/  @!P4 FMUL R100, R100, R100 ;  /* 0x000000646464c220 */ /* 0x002fe20000400000 */
[----:B------:R-:W-:Y:S01]  /*1ac50*/  FSETP.GEU.AND P4, PT, R107, -126, PT ;  /* 0xc2fc00006b00780b */ /* 0x000fe20003f8e000 */
[----:B------:R-:W-:-:S02]  /*1ac60*/  FFMA2 R86, R86.F32x2.HI_LO, UR37.F32, R0.F32 ;  /* 0x0000002556567c49 */ /* 0x000fc40009200000 */
[--C-:B------:R-:W-:Y:S02]  /*1ac70*/  FFMA2 R26, R26.F32x2.HI_LO, UR37.F32, R0.reuse.F32 ;  /* 0x000000251a1a7c49 */ /* 0x100fe40009200000 */
[--C-:B------:R-:W-:Y:S01]  /*1ac80*/  FFMA2 R32, R32.F32x2.HI_LO, UR37.F32, R0.reuse.F32 ;  /* 0x0000002520207c49 */ /* 0x100fe20009200000 */
[----:B------:R-:W1:Y:S01]  /*1ac90*/  MUFU.EX2 R103, R103 ;  /* 0x0000006700677308 */ /* 0x000e620000000800 */
[----:B--2---:R-:W-:Y:S01]  /*1aca0*/  @!P2 FMUL R102, R102, R102 ;  /* 0x000000666666a220 */ /* 0x004fe20000400000 */
[--C-:B------:R-:W-:Y:S02]  /*1acb0*/  FFMA2 R30, R30.F32x2.HI_LO, UR37.F32, R0.reuse.F32 ;  /* 0x000000251e1e7c49 */ /* 0x100fe40009200000 */
[----:B------:R-:W-:Y:S01]  /*1acc0*/  @!P0 FMUL R4, R4, 0.5 ;  /* 0x3f00000004048820 */ /* 0x000fe20000400000 */
[--C-:B------:R-:W-:Y:S02]  /*1acd0*/  FFMA2 R28, R28.F32x2.HI_LO, UR37.F32, R0.reuse.F32 ;  /* 0x000000251c1c7c49 */ /* 0x100fe40009200000 */
[----:B------:R-:W-:Y:S01]  /*1ace0*/  @!P4 FMUL R107, R107, 0.5 ;  /* 0x3f0000006b6bc820 */ /* 0x000fe20000400000 */
[----:B------:R-:W2:Y:S01]  /*1acf0*/  MUFU.EX2 R98, R98 ;  /* 0x0000006200627308 */ /* 0x000ea20000000800 */
[----:B----4-:R-:W-:-:S02]  /*1ad00*/  FFMA2 R6, R110.F32x2.HI_LO, UR37.F32, R0.F32 ;  /* 0x000000256e067c49 */ /* 0x010fc40009200000 */
[----:B-----5:R-:W-:Y:S01]  /*1ad10*/  @!P3 FMUL R101, R101, R101 ;  /* 0x000000656565b220 */ /* 0x020fe20000400000 */
[--C-:B------:R-:W-:Y:S02]  /*1ad20*/  FFMA2 R110, R108.F32x2.HI_LO, UR37.F32, R0.reuse.F32 ;  /* 0x000000256c6e7c49 */ /* 0x100fe40009200000 */
[----:B------:R-:W-:Y:S01]  /*1ad30*/  FSETP.GEU.AND P2, PT, R7, -126, PT ;  /* 0xc2fc00000700780b */ /* 0x000fe20003f4e000 */
[--C-:B------:R-:W-:Y:S01]  /*1ad40*/  FFMA2 R34, R34.F32x2.HI_LO, UR37.F32, R0.reuse.F32 ;  /* 0x0000002522227c49 */ /* 0x100fe20009200000 */
[----:B------:R-:W4:Y:S01]  /*1ad50*/  MUFU.EX2 R99, R99 ;  /* 0x0000006300637308 */ /* 0x000f220000000800 */
[----:B------:R-:W-:Y:S01]  /*1ad60*/  FSETP.GEU.AND P3, PT, R6, -126, PT ;  /* 0xc2fc00000600780b */ /* 0x000fe20003f6e000 */
[----:B-1----:R-:W-:Y:S01]  /*1ad70*/  @!P1 FMUL R103, R103, R103 ;  /* 0x0000006767679220 */ /* 0x002fe20000400000 */
[----:B------:R-:W-:Y:S01]  /*1ad80*/  FSETP.GEU.AND P1, PT, R110, -126, PT ;  /* 0xc2fc00006e00780b */ /* 0x000fe20003f2e000 */
[--C-:B------:R-:W-:Y:S02]  /*1ad90*/  FFMA2 R38, R38.F32x2.HI_LO, UR37.F32, R0.reuse.F32 ;  /* 0x0000002526267c49 */ /* 0x100fe40009200000 */
[----:B------:R-:W-:-:S02]  /*1ada0*/  FFMA2 R36, R36.F32x2.HI_LO, UR37.F32, R0.F32 ;  /* 0x0000002524247c49 */ /* 0x000fc40009200000 */
[----:B------:R-:W1:Y:S01]  /*1adb0*/  MUFU.EX2 R104, R4 ;  /* 0x0000000400687308 */ /* 0x000e620000000800 */
[----:B--2---:R-:W-:Y:S01]  /*1adc0*/  @!P6 FMUL R98, R98, R98 ;  /* 0x000000626262e220 */ /* 0x004fe20000400000 */
[----:B------:R-:W-:Y:S01]  /*1add0*/  FSETP.GEU.AND P6, PT, R5, -126, PT ;  /* 0xc2fc00000500780b */ /* 0x000fe20003fce000 */
[----:B------:R-:W-:Y:S01]  /*1ade0*/  @!P2 FMUL R7, R7, 0.5 ;  /* 0x3f0000000707a820 */ /* 0x000fe20000400000 */
[--C-:B------:R-:W-:Y:S02]  /*1adf0*/  FFMA2 R48, R48.F32x2.HI_LO, UR37.F32, R0.reuse.F32 ;  /* 0x0000002530307c49 */ /* 0x100fe40009200000 */
[----:B------:R-:W-:Y:S01]  /*1ae00*/  @!P3 FMUL R6, R6, 0.5 ;  /* 0x3f0000000606b820 */ /* 0x000fe20000400000 */
[--C-:B------:R-:W-:Y:S01]  /*1ae10*/  FFMA2 R44, R44.F32x2.HI_LO, UR37.F32, R0.reuse.F32 ;  /* 0x000000252c2c7c49 */ /* 0x100fe20009200000 */
[----:B------:R-:W2:Y:S01]  /*1ae20*/  MUFU.EX2 R109, R7 ;  /* 0x00000007006d7308 */ /* 0x000ea20000000800 */
[----:B----4-:R-:W-:Y:S01]  /*1ae30*/  @!P5 FMUL R99, R99, R99 ;  /* 0x000000636363d220 */ /* 0x010fe20000400000 */
[----:B------:R-:W-:Y:S01]  /*1ae40*/  FSETP.GEU.AND P5, PT, R106, -126, PT ;  /* 0xc2fc00006a00780b */ /* 0x000fe20003fae000 */
[----:B------:R-:W-:Y:S01]  /*1ae50*/  @!P1 FMUL R110, R110, 0.5 ;  /* 0x3f0000006e6e9820 */ /* 0x000fe20000400000 */
[----:B------:R-:W-:-:S02]  /*1ae60*/  FFMA2 R42, R42.F32x2.HI_LO, UR37.F32, R0.F32 ;  /* 0x000000252a2a7c49 */ /* 0x000fc40009200000 */
[--C-:B------:R-:W-:Y:S02]  /*1ae70*/  FFMA2 R46, R46.F32x2.HI_LO, UR37.F32, R0.reuse.F32 ;  /* 0x000000252e2e7c49 */ /* 0x100fe40009200000 */
[----:B------:R-:W4:Y:S01]  /*1ae80*/  MUFU.EX2 R108, R6 ;  /* 0x00000006006c7308 */ /* 0x000f220000000800 */
[----:B-1----:R-:W-:Y:S01]  /*1ae90*/  @!P0 FMUL R104, R104, R104 ;  /* 0x0000006868688220 */ /* 0x002fe20000400000 */
[----:B------:R-:W-:Y:S01]  /*1aea0*/  FSETP.GEU.AND P0, PT, R111, -126, PT ;  /* 0xc2fc00006f00780b */ /* 0x000fe20003f0e000 */
[----:B------:R-:W-:Y:S01]  /*1aeb0*/  @!P6 FMUL R5, R5, 0.5 ;  /* 0x3f0000000505e820 */ /* 0x000fe20000400000 */
[--C-:B------:R-:W-:Y:S02]  /*1aec0*/  FFMA2 R40, R40.F32x2.HI_LO, UR37.F32, R0.reuse.F32 ;  /* 0x0000002528287c49 */ /* 0x100fe40009200000 */
[--C-:B------:R-:W-:Y:S02]  /*1aed0*/  FFMA2 R50, R50.F32x2.HI_LO, UR37.F32, R0.reuse.F32 ;  /* 0x0000002532327c49 */ /* 0x100fe40009200000 */
[----:B------:R-:W1:Y:S01]  /*1aee0*/  MUFU.EX2 R107, R107 ;  /* 0x0000006b006b7308 */ /* 0x000e620000000800 */
[----:B--2---:R-:W-:Y:S01]  /*1aef0*/  @!P2 FMUL R109, R109, R109 ;  /* 0x0000006d6d6da220 */ /* 0x004fe20000400000 */
[----:B------:R-:W-:Y:S01]  /*1af00*/  @!P5 FMUL R106, R106, 0.5 ;  /* 0x3f0000006a6ad820 */ /* 0x000fe20000400000 */
[----:B------:R-:W-:Y:S01]  /*1af10*/  FSETP.GEU.AND P2, PT, R116, -126, PT ;  /* 0xc2fc00007400780b */ /* 0x000fe20003f4e000 */
[----:B------:R-:W-:-:S02]  /*1af20*/  FFMA2 R52, R52.F32x2.HI_LO, UR37.F32, R0.F32 ;  /* 0x0000002534347c49 */ /* 0x000fc40009200000 */
[--C-:B------:R-:W-:Y:S02]  /*1af30*/  FFMA2 R10, R170.F32x2.HI_LO, UR37.F32, R0.reuse.F32 ;  /* 0x00000025aa0a7c49 */ /* 0x100fe40009200000 */
[----:B------:R-:W2:Y:S01]  /*1af40*/  MUFU.EX2 R110, R110 ;  /* 0x0000006e006e7308 */ /* 0x000ea20000000800 */
[----:B------:R-:W-:Y:S01]  /*1af50*/  @!P0 FMUL R111, R111, 0.5 ;  /* 0x3f0000006f6f8820 */ /* 0x000fe20000400000 */
[----:B----4-:R-:W-:Y:S01]  /*1af60*/  @!P3 FMUL R108, R108, R108 ;  /* 0x0000006c6c6cb220 */ /* 0x010fe20000400000 */
[--C-:B------:R-:W-:Y:S02]  /*1af70*/  FFMA2 R6, R132.F32x2.HI_LO, UR37.F32, R0.reuse.F32 ;  /* 0x0000002584067c49 */ /* 0x100fe40009200000 */
[----:B------:R-:W-:-:S03]  /*1af80*/  FFMA2 R162, R162.F32x2.HI_LO, UR37.F32, R0.F32 ;  /* 0x00000025a2a27c49 */ /* 0x000fc60009200000 */
[----:B------:R4:W5:Y:S01]  /*1af90*/  MUFU.EX2 R105, R5 ;  /* 0x0000000500697308 */ /* 0x0009620000000800 */
[----:B-1----:R-:W-:Y:S01]  /*1afa0*/  @!P4 FMUL R107, R107, R107 ;  /* 0x0000006b6b6bc220 */ /* 0x002fe20000400000 */
[----:B------:R-:W-:-:S06]  /*1afb0*/  @!P2 FMUL R116, R116, 0.5 ;  /* 0x3f0000007474a820 */ /* 0x000fcc0000400000 */
[----:B------:R-:W1:Y:S01]  /*1afc0*/  MUFU.EX2 R106, R106 ;  /* 0x0000006a006a7308 */ /* 0x000e620000000800 */
[----:B--2---:R-:W-:Y:S01]  /*1afd0*/  @!P1 FMUL R110, R110, R110 ;  /* 0x0000006e6e6e9220 */ /* 0x004fe20000400000 */
[----:B------:R-:W-:-:S06]  /*1afe0*/  FSETP.GEU.AND P1, PT, R117, -126, PT ;  /* 0xc2fc00007500780b */ /* 0x000fcc0003f2e000 */
[----:B------:R-:W2:Y:S01]  /*1aff0*/  MUFU.EX2 R111, R111 ;  /* 0x0000006f006f7308 */ /* 0x000ea20000000800 */
[--C-:B----4-:R-:W-:Y:S02]  /*1b000*/  FFMA2 R4, R114.F32x2.HI_LO, UR37.F32, R0.reuse.F32 ;  /* 0x0000002572047c49 */ /* 0x110fe40009200000 */
[----:B------:R-:W-:Y:S02]  /*1b010*/  FFMA2 R114, R112.F32x2.HI_LO, UR37.F32, R0.F32 ;  /* 0x0000002570727c49 */ /* 0x000fe40009200000 */
[----:B-----5:R-:W-:Y:S01]  /*1b020*/  @!P6 FMUL R105, R105, R105 ;  /* 0x000000696969e220 */ /* 0x020fe20000400000 */
[----:B------:R-:W-:Y:S01]  /*1b030*/  FSETP.GEU.AND P6, PT, R4, -126, PT ;  /* 0xc2fc00000400780b */ /* 0x000fe20003fce000 */
[----:B------:R-:W-:Y:S01]  /*1b040*/  @!P1 FMUL R117, R117, 0.5 ;  /* 0x3f00000075759820 */ /* 0x000fe20000400000 */
[----:B------:R-:W-:Y:S01]  /*1b050*/  FSETP.GEU.AND P3, PT, R115, -126, PT ;  /* 0xc2fc00007300780b */ /* 0x000fe20003f6e000 */
[----:B------:R-:W4:Y:S01]  /*1b060*/  MUFU.EX2 R116, R116 ;  /* 0x0000007400747308 */ /* 0x000f220000000800 */
[----:B------:R-:W-:Y:S01]  /*1b070*/  FSETP.GEU.AND P4, PT, R114, -126, PT ;  /* 0xc2fc00007200780b */ /* 0x000fe20003f8e000 */
[----:B-1----:R-:W-:Y:S01]  /*1b080*/  @!P5 FMUL R106, R106, R106 ;  /* 0x0000006a6a6ad220 */ /* 0x002fe20000400000 */
[----:B------:R-:W-:Y:S01]  /*1b090*/  FSETP.GEU.AND P5, PT, R5, -126, PT ;  /* 0xc2fc00000500780b */ /* 0x000fe20003fae000 */
[----:B--2---:R-:W-:Y:S01]  /*1b0a0*/  @!P0 FMUL R111, R111, R111 ;  /* 0x0000006f6f6f8220 */ /* 0x004fe20000400000 */
[----:B------:R-:W-:-:S05]  /*1b0b0*/  FSETP.GEU.AND P0, PT, R56, -126, PT ;  /* 0xc2fc00003800780b */ /* 0x000fca0003f0e000 */
[----:B------:R-:W-:Y:S01]  /*1b0c0*/  @!P6 FMUL R4, R4, 0.5 ;  /* 0x3f0000000404e820 */ /* 0x000fe20000400000 */
[----:B------:R-:W1:Y:S01]  /*1b0d0*/  MUFU.EX2 R117, R117 ;  /* 0x0000007500757308 */ /* 0x000e620000000800 */
[----:B------:R-:W-:Y:S02]  /*1b0e0*/  @!P3 FMUL R115, R115, 0.5 ;  /* 0x3f0000007373b820 */ /* 0x000fe40000400000 */
[----:B------:R-:W-:Y:S02]  /*1b0f0*/  @!P4 FMUL R114, R114, 0.5 ;  /* 0x3f0000007272c820 */ /* 0x000fe40000400000 */
[----:B------:R-:W-:Y:S01]  /*1b100*/  @!P5 FMUL R5, R5, 0.5 ;  /* 0x3f0000000505d820 */ /* 0x000fe20000400000 */
[----:B----4-:R-:W-:Y:S01]  /*1b110*/  @!P2 FMUL R116, R116, R116 ;  /* 0x000000747474a220 */ /* 0x010fe20000400000 */
[----:B------:R-:W-:Y:S01]  /*1b120*/  FSETP.GEU.AND P2, PT, R61, -126, PT ;  /* 0xc2fc00003d00780b */ /* 0x000fe20003f4e000 */
[----:B------:R-:W2:Y:S01]  /*1b130*/  MUFU.EX2 R115, R115 ;  /* 0x0000007300737308 */ /* 0x000ea20000000800 */
[----:B------:R-:W-:-:S07]  /*1b140*/  @!P0 FMUL R56, R56, 0.5 ;  /* 0x3f00000038388820 */ /* 0x000fce0000400000 */
[----:B------:R-:W4:Y:S01]  /*1b150*/  MUFU.EX2 R114, R114 ;  /* 0x0000007200727308 */ /* 0x000f220000000800 */
[----:B-1----:R-:W-:Y:S01]  /*1b160*/  @!P1 FMUL R117, R117, R117 ;  /* 0x0000007575759220 */ /* 0x002fe20000400000 */
[----:B------:R-:W-:Y:S02]  /*1b170*/  FSETP.GEU.AND P1, PT, R62, -126, PT ;  /* 0xc2fc00003e00780b */ /* 0x000fe40003f2e000 */
[----:B------:R-:W-:-:S04]  /*1b180*/  @!P2 FMUL R61, R61, 0.5 ;  /* 0x3f0000003d3da820 */ /* 0x000fc80000400000 */
[----:B------:R-:W1:Y:S01]  /*1b190*/  MUFU.EX2 R112, R4 ;  /* 0x0000000400707308 */ /* 0x000e620000000800 */
[----:B--2---:R-:W-:Y:S01]  /*1b1a0*/  @!P3 FMUL R115, R115, R115 ;  /* 0x000000737373b220 */ /* 0x004fe20000400000 */
[----:B------:R-:W-:-:S05]  /*1b1b0*/  FSETP.GEU.AND P3, PT, R60, -126, PT ;  /* 0xc2fc00003c00780b */ /* 0x000fca0003f6e000 */
[----:B------:R-:W-:Y:S01]  /*1b1c0*/  @!P1 FMUL R62, R62, 0.5 ;  /* 0x3f0000003e3e9820 */ /* 0x000fe20000400000 */
[----:B------:R-:W2:Y:S01]  /*1b1d0*/  MUFU.EX2 R113, R5 ;  /* 0x0000000500717308 */ /* 0x000ea20000000800 */
[----:B----4-:R-:W-:Y:S01]  /*1b1e0*/  @!P4 FMUL R114, R114, R114 ;  /* 0x000000727272c220 */ /* 0x010fe20000400000 */
[----:B------:R-:W-:-:S05]  /*1b1f0*/  FSETP.GEU.AND P4, PT, R59, -126, PT ;  /* 0xc2fc00003b00780b */ /* 0x000fca0003f8e000 */
[----:B------:R-:W-:Y:S01]  /*1b200*/  @!P3 FMUL R60, R60, 0.5 ;  /* 0x3f0000003c3cb820 */ /* 0x000fe20000400000 */
[----:B---3--:R-:W3:Y:S01]  /*1b210*/  MUFU.EX2 R118, R56 ;  /* 0x0000003800767308 */ /* 0x008ee20000000800 */
[----:B-1----:R-:W-:Y:S01]  /*1b220*/  @!P6 FMUL R112, R112, R112 ;  /* 0x000000707070e220 */ /* 0x002fe20000400000 */
[----:B------:R-:W-:-:S05]  /*1b230*/  FSETP.GEU.AND P6, PT, R57, -126, PT ;  /* 0xc2fc00003900780b */ /* 0x000fca0003fce000 */
[----:B------:R-:W-:Y:S01]  /*1b240*/  @!P4 FMUL R59, R59, 0.5 ;  /* 0x3f0000003b3bc820 */ /* 0x000fe20000400000 */
[----:B------:R-:W1:Y:S01]  /*1b250*/  MUFU.EX2 R123, R61 ;  /* 0x0000003d007b7308 */ /* 0x000e620000000800 */
[----:B--2---:R-:W-:Y:S01]  /*1b260*/  @!P5 FMUL R113, R113, R113 ;  /* 0x000000717171d220 */ /* 0x004fe20000400000 */
[----:B------:R-:W-:Y:S01]  /*1b270*/  FSETP.GEU.AND P5, PT, R58, -126, PT ;  /* 0xc2fc00003a00780b */ /* 0x000fe20003fae000 */
[----:B------:R-:W-:-:S04]  /*1b280*/  FFMA2 R4, R148.F32x2.HI_LO, UR37.F32, R0.F32 ;  /* 0x0000002594047c49 */ /* 0x000fc80009200000 */
[----:B------:R-:W-:Y:S01]  /*1b290*/  @!P6 FMUL R57, R57, 0.5 ;  /* 0x3f0000003939e820 */ /* 0x000fe20000400000 */
[----:B------:R-:W2:Y:S01]  /*1b2a0*/  MUFU.EX2 R122, R60 ;  /* 0x0000003c007a7308 */ /* 0x000ea20000000800 */
[----:B---3--:R-:W-:Y:S01]  /*1b2b0*/  @!P0 FMUL R118, R118, R118 ;  /* 0x0000007676768220 */ /* 0x008fe20000400000 */
[----:B------:R-:W-:-:S05]  /*1b2c0*/  FSETP.GEU.AND P0, PT, R63, -126, PT ;  /* 0xc2fc00003f00780b */ /* 0x000fca0003f0e000 */
[----:B------:R-:W-:Y:S01]  /*1b2d0*/  @!P5 FMUL R58, R58, 0.5 ;  /* 0x3f0000003a3ad820 */ /* 0x000fe20000400000 */
[----:B------:R-:W3:Y:S01]  /*1b2e0*/  MUFU.EX2 R121, R59 ;  /* 0x0000003b00797308 */ /* 0x000ee20000000800 */
[----:B-1----:R-:W-:Y:S01]  /*1b2f0*/  @!P2 FMUL R123, R123, R123 ;  /* 0x0000007b7b7ba220 */ /* 0x002fe20000400000 */
[----:B------:R-:W-:Y:S02]  /*1b300*/  FSETP.GEU.AND P2, PT, R68, -126, PT ;  /* 0xc2fc00004400780b */ /* 0x000fe40003f4e000 */
[----:B------:R-:W-:-:S03]  /*1b310*/  F2FP.BF16.F32.PACK_AB R61, R97, R96 ;  /* 0x00000060613d723e */ /* 0x000fc600000010ff */
[----:B------:R-:W-:Y:S01]  /*1b320*/  @!P0 FMUL R63, R63, 0.5 ;  /* 0x3f0000003f3f8820 */ /* 0x000fe20000400000 */
[----:B------:R-:W1:Y:S01]  /*1b330*/  MUFU.EX2 R124, R62 ;  /* 0x0000003e007c7308 */ /* 0x000e620000000800 */
[----:B--2---:R-:W-:Y:S01]  /*1b340*/  @!P3 FMUL R122, R122, R122 ;  /* 0x0000007a7a7ab220 */ /* 0x004fe20000400000 */
[----:B------:R-:W-:Y:S02]  /*1b350*/  FSETP.GEU.AND P3, PT, R67, -126, PT ;  /* 0xc2fc00004300780b */ /* 0x000fe40003f6e000 */
[----:B------:R-:W-:-:S03]  /*1b360*/  F2FP.BF16.F32.PACK_AB R60, R95, R94 ;  /* 0x0000005e5f3c723e */ /* 0x000fc600000010ff */
[----:B------:R-:W-:Y:S01]  /*1b370*/  @!P2 FMUL R68, R68, 0.5 ;  /* 0x3f0000004444a820 */ /* 0x000fe20000400000 */
[----:B------:R-:W2:Y:S01]  /*1b380*/  MUFU.EX2 R119, R57 ;  /* 0x0000003900777308 */ /* 0x000ea20000000800 */
[----:B---3--:R-:W-:Y:S01]  /*1b390*/  @!P4 FMUL R121, R121, R121 ;  /* 0x000000797979c220 */ /* 0x008fe20000400000 */
[----:B------:R-:W-:Y:S02]  /*1b3a0*/  FSETP.GEU.AND P4, PT, R66, -126, PT ;  /* 0xc2fc00004200780b */ /* 0x000fe40003f8e000 */
[----:B------:R-:W-:-:S03]  /*1b3b0*/  F2FP.BF16.F32.PACK_AB R59, R93, R92 ;  /* 0x0000005c5d3b723e */ /* 0x000fc600000010ff */
        /* <DEDUP_REMOVED lines=108> */
[----:B------:R-:W-:-:S05]  /*1ba80*/  FSETP.GEU.AND P1, PT, R26, -126, PT ;  /* 0xc2fc00001a00780b */ /* 0x000fca0003f2e000 */
        /* <DEDUP_REMOVED lines=9> */
[----:B------:R-:W-:Y:S02]  /*1bb20*/  F2FP.BF16.F32.PACK_AB R79, R135, R134 ;  /* 0x00000086874f723e */ /* 0x000fe400000010ff */
[----:B------:R-:W-:Y:S01]  /*1bb30*/  F2FP.BF16.F32.PACK_AB R83, R147, R146 ;  /* 0x000000929353723e */ /* 0x000fe200000010ff */
[----:B------:R-:W-:Y:S01]  /*1bb40*/  @!P6 FMUL R85, R85, 0.5 ;  /* 0x3f0000005555e820 */ /* 0x000fe20000400000 */
[----:B------:R-:W3:Y:S01]  /*1bb50*/  MUFU.EX2 R180, R24 ;  /* 0x0000001800b47308 */ /* 0x000ee20000000800 */
[----:B-1----:R-:W-:Y:S01]  /*1bb60*/  @!P0 FMUL R176, R176, R176 ;  /* 0x000000b0b0b08220 */ /* 0x002fe20000400000 */
[----:B------:R-:W-:-:S02]  /*1bb70*/  FSETP.GEU.AND P0, PT, R27, -126, PT ;  /* 0xc2fc00001b00780b */ /* 0x000fc40003f0e000 */
[----:B------:R-:W-:-:S03]  /*1bb80*/  F2FP.BF16.F32.PACK_AB R84, R161, R160 ;  /* 0x000000a0a154723e */ /* 0x000fc600000010ff */
[----:B------:R-:W-:Y:S01]  /*1bb90*/  @!P5 FMUL R86, R86, 0.5 ;  /* 0x3f0000005656d820 */ /* 0x000fe20000400000 */
[----:B------:R-:W1:Y:S01]  /*1bba0*/  MUFU.EX2 R179, R87 ;  /* 0x0000005700b37308 */ /* 0x000e620000000800 */
[----:B--2---:R-:W-:Y:S01]  /*1bbb0*/  @!P2 FMUL R181, R181, R181 ;  /* 0x000000b5b5b5a220 */ /* 0x004fe20000400000 */
[----:B------:R-:W-:-:S05]  /*1bbc0*/  FSETP.GEU.AND P2, PT, R32, -126, PT ;  /* 0xc2fc00002000780b */ /* 0x000fca0003f4e000 */
[----:B------:R-:W-:Y:S01]  /*1bbd0*/  @!P0 FMUL R27, R27, 0.5 ;  /* 0x3f0000001b1b8820 */ /* 0x000fe20000400000 */
[----:B------:R-:W2:Y:S01]  /*1bbe0*/  MUFU.EX2 R182, R26 ;  /* 0x0000001a00b67308 */ /* 0x000ea20000000800 */
[----:B---3--:R-:W-:Y:S01]  /*1bbf0*/  @!P3 FMUL R180, R180, R180 ;  /* 0x000000b4b4b4b220 */ /* 0x008fe20000400000 */
[----:B------:R-:W-:Y:S01]  /*1bc00*/  FSETP.GEU.AND P3, PT, R31, -126, PT ;  /* 0xc2fc00001f00780b */ /* 0x000fe20003f6e000 */
[----:B------:R-:W3:Y:S04]  /*1bc10*/  S2R R24, SR_TID.X ;  /* 0x0000000000187919 */ /* 0x000ee80000002100 */
[----:B------:R-:W-:Y:S01]  /*1bc20*/  @!P2 FMUL R32, R32, 0.5 ;  /* 0x3f0000002020a820 */ /* 0x000fe20000400000 */
[----:B------:R-:W4:Y:S01]  /*1bc30*/  MUFU.EX2 R177, R85 ;  /* 0x0000005500b17308 */ /* 0x000f220000000800 */
        /* <DEDUP_REMOVED lines=8> */
[----:B----4-:R-:W-:Y:S01]  /*1bcc0*/  @!P6 FMUL R177, R177, R177 ;  /* 0x000000b1b1b1e220 */ /* 0x010fe20000400000 */
[----:B------:R-:W-:Y:S02]  /*1bcd0*/  FSETP.GEU.AND P6, PT, R28, -126, PT ;  /* 0xc2fc00001c00780b */ /* 0x000fe40003fce000 */
[----:B------:R-:W-:-:S03]  /*1bce0*/  F2FP.BF16.F32.PACK_AB R85, R175, R174 ;  /* 0x000000aeaf55723e */ /* 0x000fc600000010ff */
[----:B------:R-:W-:Y:S01]  /*1bcf0*/  @!P1 FMUL R33, R33, 0.5 ;  /* 0x3f00000021219820 */ /* 0x000fe20000400000 */
[----:B------:R-:W4:Y:S01]  /*1bd00*/  MUFU.EX2 R188, R32 ;  /* 0x0000002000bc7308 */ /* 0x000f220000000800 */
[----:B-1----:R-:W-:Y:S01]  /*1bd10*/  @!P5 FMUL R178, R178, R178 ;  /* 0x000000b2b2b2d220 */ /* 0x002fe20000400000 */
[----:B------:R-:W-:Y:S02]  /*1bd20*/  FSETP.GEU.AND P5, PT, R29, -126, PT ;  /* 0xc2fc00001d00780b */ /* 0x000fe40003fae000 */
[----:B---3--:R-:W-:Y:S02]  /*1bd30*/  SHF.R.U32.HI R24, RZ, 0x5, R24 ;  /* 0x00000005ff187819 */ /* 0x008fe40000011618 */
[----:B------:R-:W-:Y:S01]  /*1bd40*/  F2FP.BF16.F32.PACK_AB R86, R177, R176 ;  /* 0x000000b0b156723e */ /* 0x000fe200000010ff */
[----:B------:R-:W-:Y:S01]  /*1bd50*/  @!P6 FMUL R28, R28, 0.5 ;  /* 0x3f0000001c1ce820 */ /* 0x000fe20000400000 */
[----:B------:R-:W1:Y:S01]  /*1bd60*/  MUFU.EX2 R187, R31 ;  /* 0x0000001f00bb7308 */ /* 0x000e620000000800 */
[----:B--2---:R-:W-:Y:S01]  /*1bd70*/  @!P0 FMUL R183, R183, R183 ;  /* 0x000000b7b7b78220 */ /* 0x004fe20000400000 */
[----:B------:R-:W-:-:S02]  /*1bd80*/  FSETP.GEU.AND P0, PT, R34, -126, PT ;  /* 0xc2fc00002200780b */ /* 0x000fc40003f0e000 */
[----:B------:R-:W-:Y:S02]  /*1bd90*/  F2FP.BF16.F32.PACK_AB R87, R179, R178 ;  /* 0x000000b2b357723e */ /* 0x000fe400000010ff */
[----:B------:R-:W-:Y:S01]  /*1bda0*/  F2FP.BF16.F32.PACK_AB R25, R183, R182 ;  /* 0x000000b6b719723e */ /* 0x000fe200000010ff */
[----:B------:R-:W-:Y:S01]  /*1bdb0*/  @!P5 FMUL R29, R29, 0.5 ;  /* 0x3f0000001d1dd820 */ /* 0x000fe20000400000 */
[----:B------:R-:W2:Y:S01]  /*1bdc0*/  MUFU.EX2 R186, R30 ;  /* 0x0000001e00ba7308 */ /* 0x000ea20000000800 */
[----:B----4-:R-:W-:Y:S01]  /*1bdd0*/  @!P2 FMUL R188, R188, R188 ;  /* 0x000000bcbcbca220 */ /* 0x010fe20000400000 */
        /* <DEDUP_REMOVED lines=27> */
[----:B------:R-:W-:-:S04]  /*1bf90*/  FSETP.GEU.AND P0, PT, R49, -126, PT ;  /* 0xc2fc00003100780b */ /* 0x000fc80003f0e000 */
[----:B------:R-:W-:Y:S01]  /*1bfa0*/  STL [R1+0x18], R29 ;  /* 0x0000181d01007387 */ /* 0x000fe20000100800 */
[----:B------:R-:W-:Y:S01]  /*1bfb0*/  @!P5 FMUL R36, R36, 0.5 ;  /* 0x3f0000002424d820 */ /* 0x000fe20000400000 */
[----:B------:R-:W3:Y:S02]  /*1bfc0*/  MUFU.EX2 R3, R37 ;  /* 0x0000002500037308 */ /* 0x000ee40000000800 */
[----:B-1----:R1:W-:Y:S05]  /*1bfd0*/  STL [R1+0x2c], R8 ;  /* 0x00002c0801007387 */ /* 0x0023ea0000100800 */
[----:B------:R-:W-:Y:S01]  /*1bfe0*/  @!P0 FMUL R49, R49, 0.5 ;  /* 0x3f00000031318820 */ /* 0x000fe20000400000 */
[----:B------:R4:W5:Y:S01]  /*1bff0*/  MUFU.EX2 R32, R48 ;  /* 0x0000003000207308 */ /* 0x0009620000000800 */
[----:B--2---:R-:W-:Y:S01]  /*1c000*/  @!P3 FMUL R31, R31, R31 ;  /* 0x0000001f1f1fb220 */ /* 0x004fe20000400000 */
[----:B------:R-:W-:-:S04]  /*1c010*/  FSETP.GEU.AND P3, PT, R45, -126, PT ;  /* 0xc2fc00002d00780b */ /* 0x000fc80003f6e000 */
[----:B------:R2:W-:Y:S02]  /*1c020*/  STL [R1+0x28], R31 ;  /* 0x0000281f01007387 */ /* 0x0005e40000100800 */
[----:B------:R-:W1:Y:S02]  /*1c030*/  MUFU.EX2 R56, R35 ;  /* 0x0000002300387308 */ /* 0x000e640000000800 */
[----:B---3--:R3:W-:Y:S05]  /*1c040*/  STL [R1+0x24], R3 ;  /* 0x0000240301007387 */ /* 0x0087ea0000100800 */
[----:B------:R-:W-:Y:S01]  /*1c050*/  @!P3 FMUL R45, R45, 0.5 ;  /* 0x3f0000002d2db820 */ /* 0x000fe20000400000 */
[----:B------:R-:W2:Y:S01]  /*1c060*/  MUFU.EX2 R30, R36 ;  /* 0x00000024001e7308 */ /* 0x000ea20000000800 */
[----:B----4-:R-:W-:Y:S01]  /*1c070*/  MOV R48, R8 ;  /* 0x0000000800307202 */ /* 0x010fe20000000f00 */
[----:B-----5:R-:W-:Y:S01]  /*1c080*/  @!P1 FMUL R32, R32, R32 ;  /* 0x0000002020209220 */ /* 0x020fe20000400000 */
[----:B------:R-:W-:Y:S01]  /*1c090*/  FSETP.GEU.AND P1, PT, R43, -126, PT ;  /* 0xc2fc00002b00780b */ /* 0x000fe20003f2e000 */
[----:B-1----:R-:W-:-:S02]  /*1c0a0*/  FFMA2 R8, R140.F32x2.HI_LO, UR37.F32, R0.F32 ;  /* 0x000000258c087c49 */ /* 0x002fc40009200000 */
[----:B------:R-:W-:Y:S01]  /*1c0b0*/  @!P2 FMUL R48, R48, R48 ;  /* 0x000000303030a220 */ /* 0x000fe20000400000 */
[----:B------:R1:W-:Y:S01]  /*1c0c0*/  STL [R1+0x30], R32 ;  /* 0x0000302001007387 */ /* 0x0003e20000100800 */
[----:B------:R4:W5:Y:S01]  /*1c0d0*/  MUFU.EX2 R39, R49 ;  /* 0x0000003100277308 */ /* 0x0009620000000800 */
[----:B------:R-:W-:Y:S01]  /*1c0e0*/  @!P6 FMUL R56, R56, R56 ;  /* 0x000000383838e220 */ /* 0x000fe20000400000 */
[----:B------:R-:W-:Y:S01]  /*1c0f0*/  FSETP.GEU.AND P6, PT, R46, -126, PT ;  /* 0xc2fc00002e00780b */ /* 0x000fe20003fce000 */
[----:B------:R-:W-:Y:S01]  /*1c100*/  @!P2 STL [R1+0x2c], R48 ;  /* 0x00002c300100a387 */ /* 0x000fe20000100800 */
[----:B------:R-:W-:-:S03]  /*1c110*/  FSETP.GEU.AND P2, PT, R42, -126, PT ;  /* 0xc2fc00002a00780b */ /* 0x000fc60003f4e000 */
[----:B------:R-:W-:Y:S01]  /*1c120*/  STL [R1+0x1c], R56 ;  /* 0x00001c3801007387 */ /* 0x000fe20000100800 */
[----:B------:R-:W3:Y:S01]  /*1c130*/  MUFU.EX2 R37, R45 ;  /* 0x0000002d00257308 */ /* 0x000ee20000000800 */
[----:B--2---:R-:W-:Y:S01]  /*1c140*/  @!P5 FMUL R30, R30, R30 ;  /* 0x0000001e1e1ed220 */ /* 0x004fe20000400000 */
[----:B------:R-:W-:Y:S01]  /*1c150*/  FSETP.GEU.AND P5, PT, R47, -126, PT ;  /* 0xc2fc00002f00780b */ /* 0x000fe20003fae000 */
[----:B------:R-:W-:Y:S01]  /*1c160*/  @!P1 FMUL R43, R43, 0.5 ;  /* 0x3f0000002b2b9820 */ /* 0x000fe20000400000 */
[----:B------:R-:W-:Y:S02]  /*1c170*/  F2FP.BF16.F32.PACK_AB R31, R48, R31 ;  /* 0x0000001f301f723e */ /* 0x000fe400000010ff */
[----:B------:R2:W-:Y:S01]  /*1c180*/  STL [R1+0x20], R30 ;  /* 0x0000201e01007387 */ /* 0x0005e20000100800 */
[----:B------:R-:W-:Y:S01]  /*1c190*/  @!P6 FMUL R46, R46, 0.5 ;  /* 0x3f0000002e2ee820 */ /* 0x000fe20000400000 */
[----:B------:R-:W1:Y:S01]  /*1c1a0*/  MUFU.EX2 R36, R43 ;  /* 0x0000002b00247308 */ /* 0x000e620000000800 */
[----:B----4-:R-:W-:Y:S01]  /*1c1b0*/  MOV R49, R3 ;  /* 0x0000000300317202 */ /* 0x010fe20000000f00 */
[----:B------:R-:W-:Y:S01]  /*1c1c0*/  @!P2 FMUL R42, R42, 0.5 ;  /* 0x3f0000002a2aa820 */ /* 0x000fe20000400000 */
[----:B-----5:R-:W-:Y:S01]  /*1c1d0*/  @!P0 FMUL R39, R39, R39 ;  /* 0x0000002727278220 */ /* 0x020fe20000400000 */
[----:B------:R-:W-:-:S02]  /*1c1e0*/  FSETP.GEU.AND P0, PT, R40, -126, PT ;  /* 0xc2fc00002800780b */ /* 0x000fc40003f0e000 */
[----:B------:R-:W-:Y:S01]  /*1c1f0*/  @!P4 FMUL R49, R49, R49 ;  /* 0x000000313131c220 */ /* 0x000fe20000400000 */
[----:B------:R-:W-:Y:S01]  /*1c200*/  @!P5 FMUL R47, R47, 0.5 ;  /* 0x3f0000002f2fd820 */ /* 0x000fe20000400000 */
[----:B------:R-:W4:Y:S01]  /*1c210*/  MUFU.EX2 R35, R42 ;  /* 0x0000002a00237308 */ /* 0x000f220000000800 */
[----:B---3--:R-:W-:Y:S01]  /*1c220*/  @!P3 FMUL R37, R37, R37 ;  /* 0x000000252525b220 */ /* 0x008fe20000400000 */
[----:B------:R-:W-:Y:S01]  /*1c230*/  FSETP.GEU.AND P3, PT, R6, -126, PT ;  /* 0xc2fc00000600780b */ /* 0x000fe20003f6e000 */
[----:B------:R-:W-:Y:S01]  /*1c240*/  @!P4 STL [R1+0x24], R49 ;  /* 0x000024310100c387 */ /* 0x000fe20000100800 */
[----:B------:R-:W-:Y:S02]  /*1c250*/  FSETP.GEU.AND P4, PT, R44, -126, PT ;  /* 0xc2fc00002c00780b */ /* 0x000fe40003f8e000 */
[----:B------:R-:W-:Y:S01]  /*1c260*/  MOV R3, UR4 ;  /* 0x0000000400037c02 */ /* 0x000fe20008000f00 */
[----:B------:R-:W-:Y:S01]  /*1c270*/  STL [R1+0x34], R39 ;  /* 0x0000342701007387 */ /* 0x000fe20000100800 */
[----:B------:R-:W3:Y:S01]  /*1c280*/  MUFU.EX2 R33, R46 ;  /* 0x0000002e00217308 */ /* 0x000ee20000000800 */
[----:B------:R-:W-:Y:S01]  /*1c290*/  @!P0 FMUL R40, R40, 0.5 ;  /* 0x3f00000028288820 */ /* 0x000fe20000400000 */
[----:B-1----:R-:W-:Y:S01]  /*1c2a0*/  @!P1 FMUL R36, R36, R36 ;  /* 0x0000002424249220 */ /* 0x002fe20000400000 */
[----:B------:R-:W-:Y:S01]  /*1c2b0*/  FSETP.GEU.AND P1, PT, R4, -126, PT ;  /* 0xc2fc00000400780b */ /* 0x000fe20003f2e000 */
[----:B------:R-:W-:Y:S01]  /*1c2c0*/  STL [R1+0x44], R37 ;  /* 0x0000442501007387 */ /* 0x000fe20000100800 */
[----:B------:R-:W-:-:S02]  /*1c2d0*/  F2FP.BF16.F32.PACK_AB R32, R39, R32 ;  /* 0x000000202720723e */ /* 0x000fc400000010ff */
[----:B------:R-:W-:Y:S01]  /*1c2e0*/  @!P3 FMUL R6, R6, 0.5 ;  /* 0x3f0000000606b820 */ /* 0x000fe20000400000 */
[----:B------:R-:W1:Y:S01]  /*1c2f0*/  MUFU.EX2 R38, R47 ;  /* 0x0000002f00267308 */ /* 0x000e620000000800 */
[----:B------:R-:W-:Y:S01]  /*1c300*/  @!P4 FMUL R44, R44, 0.5 ;  /* 0x3f0000002c2cc820 */ /* 0x000fe20000400000 */
[----:B----4-:R-:W-:Y:S01]  /*1c310*/  @!P2 FMUL R35, R35, R35 ;  /* 0x000000232323a220 */ /* 0x010fe20000400000 */
[----:B------:R-:W-:Y:S01]  /*1c320*/  FSETP.GEU.AND P2, PT, R7, -126, PT ;  /* 0xc2fc00000700780b */ /* 0x000fe20003f4e000 */
[----:B------:R-:W-:Y:S01]  /*1c330*/  STL [R1+0x4c], R36 ;  /* 0x00004c2401007387 */ /* 0x000fe20000100800 */
[----:B--2---:R-:W-:-:S03]  /*1c340*/  F2FP.BF16.F32.PACK_AB R30, R49, R30 ;  /* 0x0000001e311e723e */ /* 0x004fc600000010ff */
[----:B------:R-:W2:Y:S01]  /*1c350*/  MUFU.EX2 R34, R44 ;  /* 0x0000002c00227308 */ /* 0x000ea20000000800 */
[----:B---3--:R-:W-:Y:S01]  /*1c360*/  @!P6 FMUL R33, R33, R33 ;  /* 0x000000212121e220 */ /* 0x008fe20000400000 */
[----:B------:R-:W-:Y:S01]  /*1c370*/  FSETP.GEU.AND P6, PT, R41, -126, PT ;  /* 0xc2fc00002900780b */ /* 0x000fe20003fce000 */
[----:B------:R-:W-:Y:S01]  /*1c380*/  @!P1 FMUL R4, R4, 0.5 ;  /* 0x3f00000004049820 */ /* 0x000fe20000400000 */
[----:B------:R-:W-:Y:S01]  /*1c390*/  MOV R46, R56 ;  /* 0x00000038002e7202 */ /* 0x000fe20000000f00 */
[----:B------:R3:W-:Y:S01]  /*1c3a0*/  STL [R1+0x48], R35 ;  /* 0x0000482301007387 */ /* 0x0007e20000100800 */
[----:B------:R-:W-:Y:S02]  /*1c3b0*/  F2FP.BF16.F32.PACK_AB R56, R89, R88 ;  /* 0x000000585938723e */ /* 0x000fe400000010ff */
[----:B------:R-:W4:Y:S01]  /*1c3c0*/  MUFU.EX2 R140, R40 ;  /* 0x00000028008c7308 */ /* 0x000f220000000800 */
[----:B-1----:R-:W-:Y:S01]  /*1c3d0*/  @!P5 FMUL R38, R38, R38 ;  /* 0x000000262626d220 */ /* 0x002fe20000400000 */
[----:B------:R-:W-:Y:S01]  /*1c3e0*/  FSETP.GEU.AND P5, PT, R8, -126, PT ;  /* 0xc2fc00000800780b */ /* 0x000fe20003fae000 */
[----:B------:R-:W-:Y:S01]  /*1c3f0*/  @!P2 FMUL R7, R7, 0.5 ;  /* 0x3f0000000707a820 */ /* 0x000fe20000400000 */
[----:B------:R1:W-:Y:S01]  /*1c400*/  STL [R1+0x38], R33 ;  /* 0x0000382101007387 */ /* 0x0003e20000100800 */
[----:B------:R-:W-:-:S02]  /*1c410*/  F2FP.BF16.F32.PACK_AB R29, R46, R29 ;  /* 0x0000001d2e1d723e */ /* 0x000fc400000010ff */
[----:B------:R-:W-:Y:S01]  /*1c420*/  @!P6 FMUL R41, R41, 0.5 ;  /* 0x3f0000002929e820 */ /* 0x000fe20000400000 */
[----:B------:R-:W5:Y:S01]  /*1c430*/  MUFU.EX2 R148, R6 ;  /* 0x0000000600947308 */ /* 0x000f620000000800 */
[----:B--2---:R-:W-:Y:S01]  /*1c440*/  @!P4 FMUL R34, R34, R34 ;  /* 0x000000222222c220 */ /* 0x004fe20000400000 */
[----:B------:R-:W-:Y:S01]  /*1c450*/  FSETP.GEU.AND P4, PT, R9, -126, PT ;  /* 0xc2fc00000900780b */ /* 0x000fe20003f8e000 */
[----:B------:R2:W-:Y:S04]  /*1c460*/  STL [R1+0x3c], R38 ;  /* 0x00003c2601007387 */ /* 0x0005e80000100800 */
[----:B------:R-:W-:Y:S01]  /*1c470*/  @!P5 FMUL R8, R8, 0.5 ;  /* 0x3f0000000808d820 */ /* 0x000fe20000400000 */
[----:B------:R-:W2:Y:S01]  /*1c480*/  MUFU.EX2 R149, R7 ;  /* 0x0000000700957308 */ /* 0x000ea20000000800 */
[----:B----4-:R-:W-:Y:S01]  /*1c490*/  @!P0 FMUL R140, R140, R140 ;  /* 0x0000008c8c8c8220 */ /* 0x010fe20000400000 */
[----:B------:R-:W-:Y:S01]  /*1c4a0*/  FSETP.GEU.AND P0, PT, R5, -126, PT ;  /* 0xc2fc00000500780b */ /* 0x000fe20003f0e000 */
[----:B------:R4:W-:Y:S01]  /*1c4b0*/  STL [R1+0x40], R34 ;  /* 0x0000402201007387 */ /* 0x0009e20000100800 */
[----:B---3--:R-:W-:-:S03]  /*1c4c0*/  F2FP.BF16.F32.PACK_AB R35, R36, R35 ;  /* 0x000000232423723e */ /* 0x008fc600000010ff */
[----:B------:R-:W-:Y:S01]  /*1c4d0*/  @!P4 FMUL R9, R9, 0.5 ;  /* 0x3f0000000909c820 */ /* 0x000fe20000400000 */
[----:B------:R-:W3:Y:S01]  /*1c4e0*/  MUFU.EX2 R141, R41 ;  /* 0x00000029008d7308 */ /* 0x000ee20000000800 */
[----:B-----5:R-:W-:Y:S01]  /*1c4f0*/  @!P3 FMUL R148, R148, R148 ;  /* 0x000000949494b220 */ /* 0x020fe20000400000 */
[----:B-1----:R-:W-:-:S05]  /*1c500*/  F2FP.BF16.F32.PACK_AB R33, R38, R33 ;  /* 0x000000212621723e */ /* 0x002fca00000010ff */
[----:B------:R-:W-:Y:S01]  /*1c510*/  @!P0 FMUL R5, R5, 0.5 ;  /* 0x3f00000005058820 */ /* 0x000fe20000400000 */
[----:B------:R-:W1:Y:S01]  /*1c520*/  MUFU.EX2 R132, R8 ;  /* 0x0000000800847308 */ /* 0x000e620000000800 */
[----:B--2---:R-:W-:Y:S01]  /*1c530*/  @!P2 FMUL R149, R149, R149 ;  /* 0x000000959595a220 */ /* 0x004fe20000400000 */
[----:B------:R-:W-:Y:S01]  /*1c540*/  FSETP.GEU.AND P2, PT, R50, -126, PT ;  /* 0xc2fc00003200780b */ /* 0x000fe20003f4e000 */
[----:B------:R-:W-:-:S03]  /*1c550*/  FFMA2 R6, R172.F32x2.HI_LO, UR37.F32, R0.F32 ;  /* 0x00000025ac067c49 */ /* 0x000fc60009200000 */
[----:B------:R-:W-:Y:S02]  /*1c560*/  F2FP.BF16.F32.PACK_AB R38, R149, R148 ;  /* 0x000000949526723e */ /* 0x000fe400000010ff */
[----:B------:R2:W5:Y:S01]  /*1c570*/  MUFU.EX2 R133, R9 ;  /* 0x0000000900857308 */ /* 0x0005620000000800 */
[----:B---3--:R-:W-:Y:S01]  /*1c580*/  @!P6 FMUL R141, R141, R141 ;  /* 0x0000008d8d8de220 */ /* 0x008fe20000400000 */
[----:B------:R-:W-:Y:S02]  /*1c590*/  FSETP.GEU.AND P6, PT, R52, -126, PT ;  /* 0xc2fc00003400780b */ /* 0x000fe40003fce000 */
[----:B----4-:R-:W-:Y:S02]  /*1c5a0*/  F2FP.BF16.F32.PACK_AB R34, R37, R34 ;  /* 0x000000222522723e */ /* 0x010fe400000010ff */
[----:B------:R-:W-:Y:S01]  /*1c5b0*/  F2FP.BF16.F32.PACK_AB R36, R141, R140 ;  /* 0x0000008c8d24723e */ /* 0x000fe200000010ff */
[----:B------:R-:W-:Y:S01]  /*1c5c0*/  @!P2 FMUL R50, R50, 0.5 ;  /* 0x3f0000003232a820 */ /* 0x000fe20000400000 */
[----:B------:R-:W3:Y:S01]  /*1c5d0*/  MUFU.EX2 R20, R4 ;  /* 0x0000000400147308 */ /* 0x000ee20000000800 */
[----:B-1----:R-:W-:Y:S01]  /*1c5e0*/  @!P5 FMUL R132, R132, R132 ;  /* 0x000000848484d220 */ /* 0x002fe20000400000 */
[----:B------:R-:W-:-:S05]  /*1c5f0*/  FSETP.GEU.AND P5, PT, R53, -126, PT ;  /* 0xc2fc00003500780b */ /* 0x000fca0003fae000 */
[----:B------:R-:W-:Y:S01]  /*1c600*/  @!P6 FMUL R52, R52, 0.5 ;  /* 0x3f0000003434e820 */ /* 0x000fe20000400000 */
[----:B------:R-:W1:Y:S01]  /*1c610*/  MUFU.EX2 R21, R5 ;  /* 0x0000000500157308 */ /* 0x000e620000000800 */
[----:B--2---:R-:W-:Y:S02]  /*1c620*/  FFMA2 R8, R144.F32x2.HI_LO, UR37.F32, R0.F32 ;  /* 0x0000002590087c49 */ /* 0x004fe40009200000 */
[----:B-----5:R-:W-:-:S03]  /*1c630*/  @!P4 FMUL R133, R133, R133 ;  /* 0x000000858585c220 */ /* 0x020fc60000400000 */
[----:B------:R-:W-:Y:S01]  /*1c640*/  FSETP.GEU.AND P3, PT, R9, -126, PT ;  /* 0xc2fc00000900780b */ /* 0x000fe20003f6e000 */
[----:B------:R-:W-:Y:S01]  /*1c650*/  @!P5 FMUL R53, R53, 0.5 ;  /* 0x3f0000003535d820 */ /* 0x000fe20000400000 */
[----:B------:R-:W-:Y:S01]  /*1c660*/  FSETP.GEU.AND P4, PT, R8, -126, PT ;  /* 0xc2fc00000800780b */ /* 0x000fe20003f8e000 */
[----:B---3--:R-:W-:Y:S01]  /*1c670*/  @!P1 FMUL R20, R20, R20 ;  /* 0x0000001414149220 */ /* 0x008fe20000400000 */
[----:B------:R-:W2:Y:S01]  /*1c680*/  MUFU.EX2 R172, R50 ;  /* 0x0000003200ac7308 */ /* 0x000ea20000000800 */
[----:B------:R-:W-:Y:S02]  /*1c690*/  FSETP.GEU.AND P1, PT, R51, -126, PT ;  /* 0xc2fc00003300780b */ /* 0x000fe40003f2e000 */
[----:B------:R-:W-:Y:S01]  /*1c6a0*/  F2FP.BF16.F32.PACK_AB R37, R133, R132 ;  /* 0x000000848525723e */ /* 0x000fe200000010ff */
[----:B------:R3:W-:Y:S01]  /*1c6b0*/  STL [R1+0x50], R20 ;  /* 0x0000501401007387 */ /* 0x0007e20000100800 */
[----:B-1----:R-:W-:Y:S01]  /*1c6c0*/  @!P0 FMUL R21, R21, R21 ;  /* 0x0000001515158220 */ /* 0x002fe20000400000 */
[----:B------:R-:W-:-:S03]  /*1c6d0*/  FSETP.GEU.AND P0, PT, R6, -126, PT ;  /* 0xc2fc00000600780b */ /* 0x000fc60003f0e000 */
[----:B------:R-:W-:Y:S01]  /*1c6e0*/  @!P3 FMUL R9, R9, 0.5 ;  /* 0x3f0000000909b820 */ /* 0x000fe20000400000 */
[----:B------:R-:W1:Y:S01]  /*1c6f0*/  MUFU.EX2 R144, R52 ;  /* 0x0000003400907308 */ /* 0x000e620000000800 */
[----:B------:R-:W-:Y:S01]  /*1c700*/  @!P4 FMUL R8, R8, 0.5 ;  /* 0x3f0000000808c820 */ /* 0x000fe20000400000 */
[----:B------:R-:W-:Y:S01]  /*1c710*/  FFMA2 R4, R158.F32x2.HI_LO, UR37.F32, R0.F32 ;  /* 0x000000259e047c49 */ /* 0x000fe20009200000 */
[----:B------:R3:W-:Y:S01]  /*1c720*/  STL [R1+0x54], R21 ;  /* 0x0000541501007387 */ /* 0x0007e20000100800 */
[----:B------:R-:W-:Y:S01]  /*1c730*/  @!P1 FMUL R51, R51, 0.5 ;  /* 0x3f00000033339820 */ /* 0x000fe20000400000 */
[----:B------:R-:W-:Y:S01]  /*1c740*/  F2FP.BF16.F32.PACK_AB R39, R21, R20 ;  /* 0x000000141527723e */ /* 0x000fe200000010ff */
[----:B--2---:R-:W-:Y:S02]  /*1c750*/  @!P2 FMUL R172, R172, R172 ;  /* 0x000000acacaca220 */ /* 0x004fe40000400000 */
[----:B------:R-:W2:Y:S01]  /*1c760*/  MUFU.EX2 R15, R9 ;  /* 0x00000009000f7308 */ /* 0x000ea20000000800 */
[----:B------:R-:W-:Y:S01]  /*1c770*/  FSETP.GEU.AND P2, PT, R11, -126, PT ;  /* 0xc2fc00000b00780b */ /* 0x000fe20003f4e000 */
[----:B------:R-:W-:-:S06]  /*1c780*/  @!P0 FMUL R6, R6, 0.5 ;  /* 0x3f00000006068820 */ /* 0x000fcc0000400000 */
[----:B------:R-:W4:Y:S01]  /*1c790*/  MUFU.EX2 R145, R53 ;  /* 0x0000003500917308 */ /* 0x000f220000000800 */
[----:B-1----:R-:W-:Y:S01]  /*1c7a0*/  @!P6 FMUL R144, R144, R144 ;  /* 0x000000909090e220 */ /* 0x002fe20000400000 */
[----:B------:R-:W-:-:S04]  /*1c7b0*/  FSETP.GEU.AND P6, PT, R7, -126, PT ;  /* 0xc2fc00000700780b */ /* 0x000fc80003fce000 */
[----:B------:R-:W-:Y:S02]  /*1c7c0*/  @!P2 FMUL R11, R11, 0.5 ;  /* 0x3f0000000b0ba820 */ /* 0x000fe40000400000 */
[----:B------:R-:W1:Y:S01]  /*1c7d0*/  MUFU.EX2 R14, R8 ;  /* 0x00000008000e7308 */ /* 0x000e620000000800 */
[----:B--2---:R-:W-:Y:S01]  /*1c7e0*/  @!P3 FMUL R15, R15, R15 ;  /* 0x0000000f0f0fb220 */ /* 0x004fe20000400000 */
[----:B------:R-:W-:-:S04]  /*1c7f0*/  FSETP.GEU.AND P3, PT, R10, -126, PT ;  /* 0xc2fc00000a00780b */ /* 0x000fc80003f6e000 */
[----:B------:R3:W-:Y:S01]  /*1c800*/  STL [R1+0x5c], R15 ;  /* 0x00005c0f01007387 */ /* 0x0007e20000100800 */
[----:B------:R-:W-:Y:S01]  /*1c810*/  @!P6 FMUL R7, R7, 0.5 ;  /* 0x3f0000000707e820 */ /* 0x000fe20000400000 */
[----:B------:R-:W2:Y:S01]  /*1c820*/  MUFU.EX2 R173, R51 ;  /* 0x0000003300ad7308 */ /* 0x000ea20000000800 */
[----:B----4-:R-:W-:Y:S01]  /*1c830*/  @!P5 FMUL R145, R145, R145 ;  /* 0x000000919191d220 */ /* 0x010fe20000400000 */
[----:B------:R-:W-:-:S04]  /*1c840*/  FSETP.GEU.AND P5, PT, R4, -126, PT ;  /* 0xc2fc00000400780b */ /* 0x000fc80003fae000 */
[----:B------:R-:W-:Y:S01]  /*1c850*/  F2FP.BF16.F32.PACK_AB R40, R145, R144 ;  /* 0x000000909128723e */ /* 0x000fe200000010ff */
[----:B------:R-:W-:Y:S01]  /*1c860*/  @!P3 FMUL R10, R10, 0.5 ;  /* 0x3f0000000a0ab820 */ /* 0x000fe20000400000 */
[----:B------:R-:W4:Y:S01]  /*1c870*/  MUFU.EX2 R158, R6 ;  /* 0x00000006009e7308 */ /* 0x000f220000000800 */
[----:B-1----:R-:W-:Y:S01]  /*1c880*/  @!P4 FMUL R14, R14, R14 ;  /* 0x0000000e0e0ec220 */ /* 0x002fe20000400000 */
[----:B------:R-:W-:Y:S01]  /*1c890*/  FSETP.GEU.AND P4, PT, R5, -126, PT ;  /* 0xc2fc00000500780b */ /* 0x000fe20003f8e000 */
[----:B------:R-:W-:-:S03]  /*1c8a0*/  FFMA2 R8, R156.F32x2.HI_LO, UR37.F32, R0.F32 ;  /* 0x000000259c087c49 */ /* 0x000fc60009200000 */
[----:B------:R3:W-:Y:S01]  /*1c8b0*/  STL [R1+0x58], R14 ;  /* 0x0000580e01007387 */ /* 0x0007e20000100800 */
[----:B------:R-:W-:Y:S01]  /*1c8c0*/  @!P5 FMUL R4, R4, 0.5 ;  /* 0x3f0000000404d820 */ /* 0x000fe20000400000 */
[----:B------:R-:W1:Y:S01]  /*1c8d0*/  MUFU.EX2 R156, R10 ;  /* 0x0000000a009c7308 */ /* 0x000e620000000800 */
[----:B--2---:R-:W-:Y:S01]  /*1c8e0*/  @!P1 FMUL R173, R173, R173 ;  /* 0x000000adadad9220 */ /* 0x004fe20000400000 */
[----:B------:R-:W-:Y:S02]  /*1c8f0*/  FSETP.GEU.AND P1, PT, R8, -126, PT ;  /* 0xc2fc00000800780b */ /* 0x000fe40003f2e000 */
[----:B------:R-:W-:Y:S02]  /*1c900*/  F2FP.BF16.F32.PACK_AB R41, R15, R14 ;  /* 0x0000000e0f29723e */ /* 0x000fe400000010ff */
[----:B------:R-:W-:Y:S01]  /*1c910*/  F2FP.BF16.F32.PACK_AB R42, R173, R172 ;  /* 0x000000acad2a723e */ /* 0x000fe200000010ff */
[----:B------:R-:W-:Y:S01]  /*1c920*/  @!P4 FMUL R5, R5, 0.5 ;  /* 0x3f0000000505c820 */ /* 0x000fe20000400000 */
[----:B------:R2:W5:Y:S01]  /*1c930*/  MUFU.EX2 R157, R11 ;  /* 0x0000000b009d7308 */ /* 0x0005620000000800 */
[----:B----4-:R-:W-:Y:S01]  /*1c940*/  @!P0 FMUL R158, R158, R158 ;  /* 0x0000009e9e9e8220 */ /* 0x010fe20000400000 */
[----:B------:R-:W-:-:S05]  /*1c950*/  FSETP.GEU.AND P0, PT, R9, -126, PT ;  /* 0xc2fc00000900780b */ /* 0x000fca0003f0e000 */
[----:B------:R-:W-:Y:S01]  /*1c960*/  @!P1 FMUL R8, R8, 0.5 ;  /* 0x3f00000008089820 */ /* 0x000fe20000400000 */
[----:B------:R4:W3:Y:S01]  /*1c970*/  MUFU.EX2 R159, R7 ;  /* 0x00000007009f7308 */ /* 0x0008e20000000800 */
[----:B-1----:R-:W-:-:S06]  /*1c980*/  @!P3 FMUL R156, R156, R156 ;  /* 0x0000009c9c9cb220 */ /* 0x002fcc0000400000 */
[----:B------:R-:W-:Y:S01]  /*1c990*/  @!P0 FMUL R9, R9, 0.5 ;  /* 0x3f00000009098820 */ /* 0x000fe20000400000 */
[----:B------:R-:W1:Y:S01]  /*1c9a0*/  MUFU.EX2 R170, R4 ;  /* 0x0000000400aa7308 */ /* 0x000e620000000800 */
[----:B--2---:R-:W-:Y:S02]  /*1c9b0*/  FFMA2 R10, R166.F32x2.HI_LO, UR37.F32, R0.F32 ;  /* 0x00000025a60a7c49 */ /* 0x004fe40009200000 */
[----:B-----5:R-:W-:-:S03]  /*1c9c0*/  @!P2 FMUL R157, R157, R157 ;  /* 0x0000009d9d9da220 */ /* 0x020fc60000400000 */
[----:B------:R-:W-:Y:S02]  /*1c9d0*/  FSETP.GEU.AND P2, PT, R10, -126, PT ;  /* 0xc2fc00000a00780b */ /* 0x000fe40003f4e000 */
[----:B------:R2:W5:Y:S01]  /*1c9e0*/  MUFU.EX2 R171, R5 ;  /* 0x0000000500ab7308 */ /* 0x0005620000000800 */
[----:B----4-:R-:W-:Y:S01]  /*1c9f0*/  FFMA2 R6, R168.F32x2.HI_LO, UR37.F32, R0.F32 ;  /* 0x00000025a8067c49 */ /* 0x010fe20009200000 */
[----:B------:R-:W-:Y:S01]  /*1ca00*/  F2FP.BF16.F32.PACK_AB R45, R157, R156 ;  /* 0x0000009c9d2d723e */ /* 0x000fe200000010ff */
[----:B---3--:R-:W-:-:S03]  /*1ca10*/  @!P6 FMUL R159, R159, R159 ;  /* 0x0000009f9f9fe220 */ /* 0x008fc60000400000 */
[----:B------:R-:W-:Y:S02]  /*1ca20*/  FSETP.GEU.AND P6, PT, R6, -126, PT ;  /* 0xc2fc00000600780b */ /* 0x000fe40003fce000 */
[----:B------:R-:W3:Y:S01]  /*1ca30*/  MUFU.EX2 R168, R8 ;  /* 0x0000000800a87308 */ /* 0x000ee20000000800 */
[----:B-1----:R-:W-:Y:S01]  /*1ca40*/  @!P5 FMUL R170, R170, R170 ;  /* 0x000000aaaaaad220 */ /* 0x002fe20000400000 */
[----:B------:R-:W-:Y:S01]  /*1ca50*/  FSETP.GEU.AND P5, PT, R7, -126, PT ;  /* 0xc2fc00000700780b */ /* 0x000fe20003fae000 */
[----:B------:R-:W-:Y:S01]  /*1ca60*/  @!P2 FMUL R10, R10, 0.5 ;  /* 0x3f0000000a0aa820 */ /* 0x000fe20000400000 */
[----:B------:R-:W-:-:S04]  /*1ca70*/  F2FP.BF16.F32.PACK_AB R43, R159, R158 ;  /* 0x0000009e9f2b723e */ /* 0x000fc800000010ff */
[----:B------:R1:W4:Y:S01]  /*1ca80*/  MUFU.EX2 R169, R9 ;  /* 0x0000000900a97308 */ /* 0x0003220000000800 */
[--C-:B--2---:R-:W-:Y:S02]  /*1ca90*/  FFMA2 R4, R154.F32x2.HI_LO, UR37.F32, R0.reuse.F32 ;  /* 0x000000259a047c49 */ /* 0x104fe40009200000 */
[----:B-----5:R-:W-:Y:S01]  /*1caa0*/  @!P4 FMUL R171, R171, R171 ;  /* 0x000000abababc220 */ /* 0x020fe20000400000 */
[----:B------:R-:W-:Y:S02]  /*1cab0*/  @!P6 FMUL R6, R6, 0.5 ;  /* 0x3f0000000606e820 */ /* 0x000fe40000400000 */
[----:B------:R-:W-:Y:S01]  /*1cac0*/  FSETP.GEU.AND P3, PT, R5, -126, PT ;  /* 0xc2fc00000500780b */ /* 0x000fe20003f6e000 */
[----:B------:R-:W-:Y:S01]  /*1cad0*/  @!P5 FMUL R7, R7, 0.5 ;  /* 0x3f0000000707d820 */ /* 0x000fe20000400000 */
[----:B------:R-:W-:Y:S01]  /*1cae0*/  FSETP.GEU.AND P4, PT, R4, -126, PT ;  /* 0xc2fc00000400780b */ /* 0x000fe20003f8e000 */
[----:B---3--:R-:W-:Y:S01]  /*1caf0*/  @!P1 FMUL R168, R168, R168 ;  /* 0x000000a8a8a89220 */ /* 0x008fe20000400000 */
[----:B------:R-:W-:Y:S01]  /*1cb00*/  FSETP.GEU.AND P1, PT, R11, -126, PT ;  /* 0xc2fc00000b00780b */ /* 0x000fe20003f2e000 */
[----:B------:R-:W2:Y:S01]  /*1cb10*/  MUFU.EX2 R154, R6 ;  /* 0x00000006009a7308 */ /* 0x000ea20000000800 */
[----:B------:R-:W-:Y:S01]  /*1cb20*/  F2FP.BF16.F32.PACK_AB R44, R171, R170 ;  /* 0x000000aaab2c723e */ /* 0x000fe200000010ff */
[----:B-1----:R-:W-:-:S06]  /*1cb30*/  FFMA2 R8, R152.F32x2.HI_LO, UR37.F32, R0.F32 ;  /* 0x0000002598087c49 */ /* 0x002fcc0009200000 */
[----:B------:R-:W-:Y:S01]  /*1cb40*/  @!P3 FMUL R5, R5, 0.5 ;  /* 0x3f0000000505b820 */ /* 0x000fe20000400000 */
[----:B----4-:R-:W-:Y:S01]  /*1cb50*/  @!P0 FMUL R169, R169, R169 ;  /* 0x000000a9a9a98220 */ /* 0x010fe20000400000 */
[----:B------:R-:W1:Y:S01]  /*1cb60*/  MUFU.EX2 R152, R10 ;  /* 0x0000000a00987308 */ /* 0x000e620000000800 */
[----:B------:R-:W-:Y:S01]  /*1cb70*/  FSETP.GEU.AND P0, PT, R8, -126, PT ;  /* 0xc2fc00000800780b */ /* 0x000fe20003f0e000 */
[----:B------:R-:W-:Y:S01]  /*1cb80*/  @!P4 FMUL R4, R4, 0.5 ;  /* 0x3f0000000404c820 */ /* 0x000fe20000400000 */
[----:B------:R-:W-:Y:S01]  /*1cb90*/  @!P1 FMUL R11, R11, 0.5 ;  /* 0x3f0000000b0b9820 */ /* 0x000fe20000400000 */
[----:B------:R-:W-:Y:S01]  /*1cba0*/  F2FP.BF16.F32.PACK_AB R46, R169, R168 ;  /* 0x000000a8a92e723e */ /* 0x000fe200000010ff */
[----:B--2---:R-:W-:-:S03]  /*1cbb0*/  @!P6 FMUL R154, R154, R154 ;  /* 0x0000009a9a9ae220 */ /* 0x004fc60000400000 */
[----:B------:R-:W2:Y:S01]  /*1cbc0*/  MUFU.EX2 R167, R5 ;  /* 0x0000000500a77308 */ /* 0x000ea20000000800 */
[----:B------:R-:W-:-:S05]  /*1cbd0*/  FSETP.GEU.AND P6, PT, R9, -126, PT ;  /* 0xc2fc00000900780b */ /* 0x000fca0003fce000 */
[----:B------:R-:W-:Y:S02]  /*1cbe0*/  @!P0 FMUL R8, R8, 0.5 ;  /* 0x3f00000008088820 */ /* 0x000fe40000400000 */
[----:B------:R3:W4:Y:S01]  /*1cbf0*/  MUFU.EX2 R166, R4 ;  /* 0x0000000400a67308 */ /* 0x0007220000000800 */
[----:B-1----:R-:W-:-:S05]  /*1cc00*/  @!P2 FMUL R152, R152, R152 ;  /* 0x000000989898a220 */ /* 0x002fca0000400000 */
[----:B------:R-:W-:Y:S02]  /*1cc10*/  @!P6 FMUL R9, R9, 0.5 ;  /* 0x3f0000000909e820 */ /* 0x000fe40000400000 */
[----:B------:R1:W5:Y:S01]  /*1cc20*/  MUFU.EX2 R155, R7 ;  /* 0x00000007009b7308 */ /* 0x0003620000000800 */
[----:B--2---:R-:W-:-:S07]  /*1cc30*/  @!P3 FMUL R167, R167, R167 ;  /* 0x000000a7a7a7b220 */ /* 0x004fce0000400000 */
[----:B------:R-:W2:Y:S01]  /*1cc40*/  MUFU.EX2 R153, R11 ;  /* 0x0000000b00997308 */ /* 0x000ea20000000800 */
[----:B---3--:R-:W-:Y:S02]  /*1cc50*/  FFMA2 R4, R150.F32x2.HI_LO, UR37.F32, R0.F32 ;  /* 0x0000002596047c49 */ /* 0x008fe40009200000 */
[----:B----4-:R-:W-:-:S03]  /*1cc60*/  @!P4 FMUL R166, R166, R166 ;  /* 0x000000a6a6a6c220 */ /* 0x010fc60000400000 */
[----:B------:R-:W-:Y:S02]  /*1cc70*/  FSETP.GEU.AND P3, PT, R4, -126, PT ;  /* 0xc2fc00000400780b */ /* 0x000fe40003f6e000 */
[----:B------:R-:W-:Y:S01]  /*1cc80*/  FSETP.GEU.AND P2, PT, R5, -126, PT ;  /* 0xc2fc00000500780b */ /* 0x000fe20003f4e000 */
[----:B-1----:R-:W-:Y:S01]  /*1cc90*/  FFMA2 R6, R164.F32x2.HI_LO, UR37.F32, R0.F32 ;  /* 0x00000025a4067c49 */ /* 0x002fe20009200000 */
[----:B------:R-:W-:Y:S01]  /*1cca0*/  MOV R0, UR54 ;  /* 0x0000003600007c02 */ /* 0x000fe20008000f00 */
[----:B------:R-:W1:Y:S01]  /*1ccb0*/  MUFU.EX2 R164, R8 ;  /* 0x0000000800a47308 */ /* 0x000e620000000800 */
[----:B-----5:R-:W-:Y:S01]  /*1ccc0*/  @!P5 FMUL R155, R155, R155 ;  /* 0x0000009b9b9bd220 */ /* 0x020fe20000400000 */
[----:B------:R-:W-:Y:S01]  /*1ccd0*/  F2FP.BF16.F32.PACK_AB R48, R167, R166 ;  /* 0x000000a6a730723e */ /* 0x000fe200000010ff */
[----:B------:R3:W-:Y:S01]  /*1cce0*/  SYNCS.ARRIVE.TRANS64.A1T0 RZ, [R0+UR50+0x280d0], RZ ;  /* 0x0280d0ff00ff79a7 */ /* 0x0007e20008100032 */
[----:B------:R-:W-:Y:S01]  /*1ccf0*/  FSETP.GEU.AND P5, PT, R6, -126, PT ;  /* 0xc2fc00000600780b */ /* 0x000fe20003fae000 */
[----:B--2---:R-:W-:Y:S01]  /*1cd00*/  @!P1 FMUL R153, R153, R153 ;  /* 0x0000009999999220 */ /* 0x004fe20000400000 */
[----:B------:R-:W-:-:S02]  /*1cd10*/  FSETP.GEU.AND P1, PT, R162, -126, PT ;  /* 0xc2fc0000a200780b */ /* 0x000fc40003f2e000 */
[----:B------:R-:W-:Y:S01]  /*1cd20*/  @!P3 FMUL R4, R4, 0.5 ;  /* 0x3f0000000404b820 */ /* 0x000fe20000400000 */
[----:B------:R-:W-:Y:S01]  /*1cd30*/  FSETP.GEU.AND P4, PT, R7, -126, PT ;  /* 0xc2fc00000700780b */ /* 0x000fe20003f8e000 */
[----:B------:R-:W-:Y:S01]  /*1cd40*/  @!P2 FMUL R5, R5, 0.5 ;  /* 0x3f0000000505a820 */ /* 0x000fe20000400000 */
[----:B------:R-:W2:Y:S01]  /*1cd50*/  MUFU.EX2 R165, R9 ;  /* 0x0000000900a57308 */ /* 0x000ea20000000800 */
[----:B------:R-:W-:Y:S02]  /*1cd60*/  F2FP.BF16.F32.PACK_AB R47, R155, R154 ;  /* 0x0000009a9b2f723e */ /* 0x000fe400000010ff */
[----:B------:R-:W-:Y:S01]  /*1cd70*/  F2FP.BF16.F32.PACK_AB R49, R153, R152 ;  /* 0x000000989931723e */ /* 0x000fe200000010ff */
[----:B-1----:R-:W-:Y:S01]  /*1cd80*/  @!P0 FMUL R164, R164, R164 ;  /* 0x000000a4a4a48220 */ /* 0x002fe20000400000 */
[----:B------:R-:W-:-:S03]  /*1cd90*/  FSETP.GEU.AND P0, PT, R163, -126, PT ;  /* 0xc2fc0000a300780b */ /* 0x000fc60003f0e000 */
[----:B------:R-:W1:Y:S01]  /*1cda0*/  MUFU.EX2 R12, R4 ;  /* 0x00000004000c7308 */ /* 0x000e620000000800 */
[----:B------:R-:W-:Y:S01]  /*1cdb0*/  @!P1 FMUL R162, R162, 0.5 ;  /* 0x3f000000a2a29820 */ /* 0x000fe20000400000 */
[----:B------:R-:W-:Y:S01]  /*1cdc0*/  @!P5 FMUL R6, R6, 0.5 ;  /* 0x3f0000000606d820 */ /* 0x000fe20000400000 */
[----:B------:R-:W-:-:S05]  /*1cdd0*/  @!P4 FMUL R7, R7, 0.5 ;  /* 0x3f0000000707c820 */ /* 0x000fca0000400000 */
[----:B------:R-:W4:Y:S01]  /*1cde0*/  MUFU.EX2 R13, R5 ;  /* 0x00000005000d7308 */ /* 0x000f220000000800 */
[----:B--2---:R-:W-:Y:S01]  /*1cdf0*/  @!P6 FMUL R165, R165, R165 ;  /* 0x000000a5a5a5e220 */ /* 0x004fe20000400000 */
[----:B------:R-:W-:Y:S01]  /*1ce00*/  LOP3.LUT P6, RZ, R3, 0x3, R24, 0x48, !PT ;  /* 0x0000000303ff7812 */ /* 0x000fe200078c4818 */
[----:B------:R-:W-:Y:S01]  /*1ce10*/  @!P0 FMUL R163, R163, 0.5 ;  /* 0x3f000000a3a38820 */ /* 0x000fe20000400000 */
[----:B------:R-:W-:Y:S02]  /*1ce20*/  F2FP.BF16.F32.PACK_AB R24, R181, R180 ;  /* 0x000000b4b518723e */ /* 0x000fe400000010ff */
[----:B------:R-:W-:Y:S02]  /*1ce30*/  F2FP.BF16.F32.PACK_AB R50, R165, R164 ;  /* 0x000000a4a532723e */ /* 0x000fe400000010ff */
[----:B------:R-:W2:Y:S01]  /*1ce40*/  MUFU.EX2 R150, R6 ;  /* 0x0000000600967308 */ /* 0x000ea20000000800 */
[----:B-1----:R-:W-:-:S05]  /*1ce50*/  @!P3 FMUL R12, R12, R12 ;  /* 0x0000000c0c0cb220 */ /* 0x002fca0000400000 */
[----:B------:R3:W-:Y:S02]  /*1ce60*/  STL [R1+0x60], R12 ;  /* 0x0000600c01007387 */ /* 0x0007e40000100800 */
[----:B------:R-:W1:Y:S01]  /*1ce70*/  MUFU.EX2 R151, R7 ;  /* 0x0000000700977308 */ /* 0x000e620000000800 */
[----:B----4-:R-:W-:-:S05]  /*1ce80*/  @!P2 FMUL R13, R13, R13 ;  /* 0x0000000d0d0da220 */ /* 0x010fca0000400000 */
[----:B------:R3:W-:Y:S01]  /*1ce90*/  STL [R1+0x64], R13 ;  /* 0x0000640d01007387 */ /* 0x0007e20000100800 */
[----:B------:R-:W-:Y:S01]  /*1cea0*/  F2FP.BF16.F32.PACK_AB R52, R13, R12 ;  /* 0x0000000c0d34723e */ /* 0x000fe200000010ff */
[----:B------:R-:W4:Y:S01]  /*1ceb0*/  MUFU.EX2 R162, R162 ;  /* 0x000000a200a27308 */ /* 0x000f220000000800 */
[----:B--2---:R-:W-:-:S07]  /*1cec0*/  @!P5 FMUL R150, R150, R150 ;  /* 0x000000969696d220 */ /* 0x004fce0000400000 */
[----:B------:R-:W2:Y:S01]  /*1ced0*/  MUFU.EX2 R163, R163 ;  /* 0x000000a300a37308 */ /* 0x000ea20000000800 */
[----:B-1----:R-:W-:-:S05]  /*1cee0*/  @!P4 FMUL R151, R151, R151 ;  /* 0x000000979797c220 */ /* 0x002fca0000400000 */
[----:B------:R-:W-:Y:S01]  /*1cef0*/  F2FP.BF16.F32.PACK_AB R51, R151, R150 ;  /* 0x000000969733723e */ /* 0x000fe200000010ff */
[----:B----4-:R-:W-:Y:S01]  /*1cf00*/  @!P1 FMUL R162, R162, R162 ;  /* 0x000000a2a2a29220 */ /* 0x010fe20000400000 */
[----:B--2---:R-:W-:-:S05]  /*1cf10*/  @!P0 FMUL R163, R163, R163 ;  /* 0x000000a3a3a38220 */ /* 0x004fca0000400000 */
[----:B------:R-:W-:Y:S01]  /*1cf20*/  F2FP.BF16.F32.PACK_AB R53, R163, R162 ;  /* 0x000000a2a335723e */ /* 0x000fe200000010ff */
[----:B---3--:R-:W-:Y:S06]  /*1cf30*/  @!P6 BRA `(.L_x_291) ;  /* 0x000000000040e947 */ /* 0x008fec0003800000 */
[----:B------:R-:W-:Y:S01]  /*1cf40*/  MOV R14, 0x8 ;  /* 0x00000008000e7802 */ /* 0x000fe20000000f00 */
        /* <DEDUP_REMOVED lines=15> */
.L_x_291:
[----:B------:R-:W-:Y:S05]  /*1d040*/  WARPSYNC.ALL ;  /* 0x0000000000007948 */ /* 0x000fea0003800000 */
[----:B------:R1:W-:Y:S02]  /*1d050*/  STTM.x32 tmem[UR38], R56 ;  /* 0x00000038000079ed */ /* 0x0003e400082c0026 */
[----:B-1----:R-:W2:Y:S01]  /*1d060*/  LDL R87, [R1+0x6c] ;  /* 0x00006c0001577983 */ /* 0x002ea20000100800 */
[----:B------:R-:W-:Y:S01]  /*1d070*/  UIADD3 UR4, UPT, UPT, UR38, 0x20, URZ ;  /* 0x0000002026047890 */ /* 0x000fe2000fffe0ff */
[----:B------:R-:W1:Y:S03]  /*1d080*/  S2R R58, SR_TID.X ;  /* 0x00000000003a7919 */ /* 0x000e660000002100 */
[----:B------:R-:W-:-:S06]  /*1d090*/  USHF.R.U32.HI UR4, URZ, 0x15, UR4 ;  /* 0x00000015ff047899 */ /* 0x000fcc0008011604 */
[----:B------:R-:W-:Y:S02]  /*1d0a0*/  MOV R0, UR4 ;  /* 0x0000000400007c02 */ /* 0x000fe40008000f00 */
[----:B-1----:R-:W-:Y:S02]  /*1d0b0*/  SHF.R.U32.HI R59, RZ, 0x5, R58 ;  /* 0x00000005ff3b7819 */ /* 0x002fe4000001163a */
[----:B--2---:R-:W-:-:S04]  /*1d0c0*/  FSETP.NEU.AND P0, PT, R87, -INF , PT ;  /* 0xff8000005700780b */ /* 0x004fc80003f0d000 */
[----:B------:R-:W-:Y:S02]  /*1d0d0*/  FSEL R4, R87, RZ, P0 ;  /* 0x000000ff57047208 */ /* 0x000fe40000000000 */
[----:B------:R-:W-:-:S03]  /*1d0e0*/  LOP3.LUT P0, RZ, R0, 0x3, R59, 0x48, !PT ;  /* 0x0000000300ff7812 */ /* 0x000fc6000780483b */
[----:B------:R-:W-:-:S04]  /*1d0f0*/  FMUL R4, R4, -UR37 ;  /* 0x8000002504047c20 */ /* 0x000fc80008400000 */
[--C-:B------:R-:W-:Y:S02]  /*1d100*/  FFMA2 R54, R54.F32x2.HI_LO, UR37.F32, R4.reuse.F32 ;  /* 0x0000002536367c49 */ /* 0x100fe40009200004 */
[----:B------:R-:W-:-:S03]  /*1d110*/  FFMA2 R4, R18.F32x2.HI_LO, UR37.F32, R4.F32 ;  /* 0x0000002512047c49 */ /* 0x000fc60009200004 */
[----:B------:R-:W-:Y:S02]  /*1d120*/  FSETP.GEU.AND P4, PT, R54, -126, PT ;  /* 0xc2fc00003600780b */ /* 0x000fe40003f8e000 */
[----:B------:R-:W-:Y:S02]  /*1d130*/  FSETP.GEU.AND P3, PT, R55, -126, PT ;  /* 0xc2fc00003700780b */ /* 0x000fe40003f6e000 */
[----:B------:R-:W-:Y:S02]  /*1d140*/  FSETP.GEU.AND P2, PT, R4, -126, PT ;  /* 0xc2fc00000400780b */ /* 0x000fe40003f4e000 */
[----:B------:R-:W-:-:S07]  /*1d150*/  FSETP.GEU.AND P1, PT, R5, -126, PT ;  /* 0xc2fc00000500780b */ /* 0x000fce0003f2e000 */
[----:B------:R-:W-:Y:S02]  /*1d160*/  @!P4 FMUL R54, R54, 0.5 ;  /* 0x3f0000003636c820 */ /* 0x000fe40000400000 */
[----:B------:R-:W-:Y:S02]  /*1d170*/  @!P3 FMUL R55, R55, 0.5 ;  /* 0x3f0000003737b820 */ /* 0x000fe40000400000 */
[----:B------:R-:W-:Y:S01]  /*1d180*/  @!P2 FMUL R4, R4, 0.5 ;  /* 0x3f0000000404a820 */ /* 0x000fe20000400000 */
[----:B------:R-:W1:Y:S01]  /*1d190*/  MUFU.EX2 R56, R54 ;  /* 0x0000003600387308 */ /* 0x000e620000000800 */
[----:B------:R-:W-:-:S07]  /*1d1a0*/  @!P1 FMUL R5, R5, 0.5 ;  /* 0x3f00000005059820 */ /* 0x000fce0000400000 */
[----:B------:R-:W2:Y:S08]  /*1d1b0*/  MUFU.EX2 R57, R55 ;  /* 0x0000003700397308 */ /* 0x000eb00000000800 */
[----:B------:R-:W3:Y:S01]  /*1d1c0*/  MUFU.EX2 R18, R4 ;  /* 0x0000000400127308 */ /* 0x000ee20000000800 */
[----:B-1----:R-:W-:-:S07]  /*1d1d0*/  @!P4 FMUL R56, R56, R56 ;  /* 0x000000383838c220 */ /* 0x002fce0000400000 */
[----:B------:R-:W1:Y:S01]  /*1d1e0*/  MUFU.EX2 R19, R5 ;  /* 0x0000000500137308 */ /* 0x000e620000000800 */
[----:B--2---:R-:W-:-:S05]  /*1d1f0*/  @!P3 FMUL R57, R57, R57 ;  /* 0x000000393939b220 */ /* 0x004fca0000400000 */
[----:B------:R-:W-:Y:S01]  /*1d200*/  F2FP.BF16.F32.PACK_AB R54, R57, R56 ;  /* 0x000000383936723e */ /* 0x000fe200000010ff */
[----:B---3--:R-:W-:Y:S01]  /*1d210*/  @!P2 FMUL R18, R18, R18 ;  /* 0x000000121212a220 */ /* 0x008fe20000400000 */
[----:B-1----:R-:W-:-:S05]  /*1d220*/  @!P1 FMUL R19, R19, R19 ;  /* 0x0000001313139220 */ /* 0x002fca0000400000 */
[----:B------:R-:W-:Y:S01]  /*1d230*/  F2FP.BF16.F32.PACK_AB R55, R19, R18 ;  /* 0x000000121337723e */ /* 0x000fe200000010ff */
[----:B------:R-:W-:Y:S06]  /*1d240*/  @!P0 BRA `(.L_x_292) ;  /* 0x0000000000408947 */ /* 0x000fec0003800000 */
        /* <DEDUP_REMOVED lines=16> */
.L_x_292:
        /* <DEDUP_REMOVED lines=10> */
.L_x_293:
[----:B------:R-:W3:Y:S01]  /*1d3f0*/  S2UR UR6, SR_CgaCtaId ;  /* 0x00000000000679c3 */ /* 0x000ee20000008800 */
[----:B------:R-:W-:Y:S01]  /*1d400*/  UISETP.NE.AND UP0, UPT, UR39, URZ, UPT ;  /* 0x000000ff2700728c */ /* 0x000fe2000bf05270 */
[----:B------:R-:W-:Y:S02]  /*1d410*/  UMOV UR5, 0x400 ;  /* 0x0000040000057882 */ /* 0x000fe40000000000 */
[----:B---3--:R-:W-:-:S04]  /*1d420*/  ULEA UR5, UR6, UR5, 0x18 ;  /* 0x0000000506057291 */ /* 0x008fc8000f8ec0ff */
[----:B------:R-:W-:-:S04]  /*1d430*/  UIADD3 UR4, UPT, UPT, UR5, 0x28068, URZ ;  /* 0x0002806805047890 */ /* 0x000fc8000fffe0ff */
[----:B------:R-:W-:-:S04]  /*1d440*/  @UP0 UIADD3 UR4, UPT, UPT, UR5, 0x28058, URZ ;  /* 0x0002805805040890 */ /* 0x000fc8000fffe0ff */
[----:B------:R-:W-:-:S09]  /*1d450*/  UPRMT UR4, UR6, 0x654, UR4 ;  /* 0x0000065406047896 */ /* 0x000fd20008000004 */
[----:B--2---:R-:W-:Y:S01]  /*1d460*/  SYNCS.ARRIVE.TRANS64.RED.A1T0 RZ, [UR4], RZ ;  /* 0x000000ffffff79a7 */ /* 0x004fe20008100404 */
[----:B------:R-:W-:Y:S02]  /*1d470*/  USEL UR4, UR43, UR42, UP0 ;  /* 0x0000002a2b047287 */ /* 0x000fe40008000000 */
[----:B------:R-:W-:Y:S02]  /*1d480*/  UISETP.NE.AND UP0, UPT, UR48, URZ, UPT ;  /* 0x000000ff3000728c */ /* 0x000fe4000bf05270 */
[----:B------:R-:W-:-:S07]  /*1d490*/  ULOP3.LUT UR38, UR4, 0x1, URZ, 0x3c, !UPT ;  /* 0x0000000104267892 */ /* 0x000fce000f8e3cff */
[----:B------:R-:W-:Y:S05]  /*1d4a0*/  BRA.U UP0, `(.L_x_294) ;  /* 0x0000000100047547 */ /* 0x000fea000b800000 */
[----:B------:R-:W-:Y:S05]  /*1d4b0*/  BPT.TRAP 0x1 ;  /* 0x000000040000795c */ /* 0x000fea0000300000 */
.L_x_294:
        /* <DEDUP_REMOVED lines=26> */
.L_x_456:
        /* <DEDUP_REMOVED lines=10> */
.L_x_297:
[----:B------:R-:W-:Y:S05]  /*1d700*/  BSYNC.RECONVERGENT B0 ;  /* 0x0000000000007941 */ /* 0x000fea0003800200 */
.L_x_296:
[----:B------:R-:W2:Y:S04]  /*1d710*/  LDL.LU.64 R4, [R1+0x18] ;  /* 0x0000180001047983 */ /* 0x000ea80000300a00 */
[----:B-1----:R-:W3:Y:S04]  /*1d720*/  LDL.LU.64 R26, [R1+0x20] ;  /* 0x00002000011a7983 */ /* 0x002ee80000300a00 */
[----:B------:R-:W4:Y:S04]  /*1d730*/  LDL.LU.64 R24, [R1+0x28] ;  /* 0x0000280001187983 */ /* 0x000f280000300a00 */
[----:B------:R-:W5:Y:S04]  /*1d740*/  LDL.LU.64 R20, [R1+0x38] ;  /* 0x0000380001147983 */ /* 0x000f680000300a00 */
[----:B------:R-:W5:Y:S04]  /*1d750*/  LDL.LU.64 R14, [R1+0x40] ;  /* 0x00004000010e7983 */ /* 0x000f680000300a00 */
[----:B------:R-:W5:Y:S04]  /*1d760*/  LDL.LU.64 R12, [R1+0x48] ;  /* 0x00004800010c7983 */ /* 0x000f680000300a00 */
[----:B------:R-:W5:Y:S01]  /*1d770*/  LDL.LU.64 R6, [R1+0x30] ;  /* 0x0000300001067983 */ /* 0x000f620000300a00 */
[----:B------:R-:W-:-:S03]  /*1d780*/  FADD2 R90, R90.F32x2.HI_LO, R138.F32x2.HI_LO ;  /* 0x0000008a5a5a724b */ /* 0x000fc60000000000 */
[----:B------:R-:W5:Y:S01]  /*1d790*/  LDL.LU.64 R10, [R1+0x50] ;  /* 0x00005000010a7983 */ /* 0x000f620000300a00 */
[----:B------:R-:W-:-:S03]  /*1d7a0*/  FADD2 R90, R90.F32x2.HI_LO, R174.F32x2.HI_LO ;  /* 0x000000ae5a5a724b */ /* 0x000fc60000000000 */
[----:B------:R-:W5:Y:S01]  /*1d7b0*/  LDL.LU.64 R8, [R1+0x58] ;  /* 0x0000580001087983 */ /* 0x000f620000300a00 */
[----:B------:R-:W-:Y:S02]  /*1d7c0*/  FADD2 R90, R90.F32x2.HI_LO, R182.F32x2.HI_LO ;  /* 0x000000b65a5a724b */ /* 0x000fe40000000000 */
[----:B------:R-:W-:-:S04]  /*1d7d0*/  FMUL R16, R3, R16 ;  /* 0x0000001003107220 */ /* 0x000fc80000400000 */
[----:B------:R-:W-:-:S04]  /*1d7e0*/  FADD2 R88, R16.F32, R88.F32x2.HI_LO ;  /* 0x000000581058724b */ /* 0x000fc80000040000 */
[----:B------:R-:W-:-:S04]  /*1d7f0*/  FADD2 R88, R88.F32x2.HI_LO, R94.F32x2.HI_LO ;  /* 0x0000005e5858724b */ /* 0x000fc80000000000 */
[----:B------:R-:W-:Y:S02]  /*1d800*/  FADD2 R88, R88.F32x2.HI_LO, R102.F32x2.HI_LO ;  /* 0x000000665858724b */ /* 0x000fe40000000000 */
[----:B--2---:R-:W-:Y:S02]  /*1d810*/  FADD2 R90, R90.F32x2.HI_LO, R4.F32x2.HI_LO ;  /* 0x000000045a5a724b */ /* 0x004fe40000000000 */
[----:B------:R-:W2:Y:S01]  /*1d820*/  LDL.LU.64 R4, [R1+0x60] ;  /* 0x0000600001047983 */ /* 0x000ea20000300a00 */
        /* <DEDUP_REMOVED lines=14> */
[----:B---3--:R-:W-:Y:S02]  /*1d910*/  FADD2 R22, R22.F32x2.HI_LO, R26.F32x2.HI_LO ;  /* 0x0000001a1616724b */ /* 0x008fe40000000000 */
[----:B----4-:R-:W-:Y:S02]  /*1d920*/  FADD2 R92, R92.F32x2.HI_LO, R24.F32x2.HI_LO ;  /* 0x000000185c5c724b */ /* 0x010fe40000000000 */
[----:B------:R-:W-:Y:S02]  /*1d930*/  FADD2 R88, R88.F32x2.HI_LO, R188.F32x2.HI_LO ;  /* 0x000000bc5858724b */ /* 0x000fe40000000000 */
[----:B-----5:R-:W-:Y:S02]  /*1d940*/  FADD2 R90, R90.F32x2.HI_LO, R20.F32x2.HI_LO ;  /* 0x000000145a5a724b */ /* 0x020fe40000000000 */
        /* <DEDUP_REMOVED lines=19> */
[----:B------:R-:W-:Y:S01]  /*1da80*/  UISETP.NE.AND UP0, UPT, UR47, 0x1, UPT ;  /* 0x000000012f00788c */ /* 0x000fe2000bf05270 */
[----:B------:R-:W-:-:S02]  /*1da90*/  FADD2 R90, R90.F32x2.HI_LO, R162.F32x2.HI_LO ;  /* 0x000000a25a5a724b */ /* 0x000fc40000000000 */
[----:B------:R-:W-:Y:S02]  /*1daa0*/  FADD2 R22, R22.F32x2.HI_LO, R56.F32x2.HI_LO ;  /* 0x000000381616724b */ /* 0x000fe40000000000 */
[----:B------:R-:W-:-:S04]  /*1dab0*/  FADD2 R92, R92.F32x2.HI_LO, R18.F32x2.HI_LO ;  /* 0x000000125c5c724b */ /* 0x000fc80000000000 */
[----:B------:R-:W-:Y:S02]  /*1dac0*/  FADD2 R22, R22.F32x2.HI_LO, R92.F32x2.HI_LO ;  /* 0x0000005c1616724b */ /* 0x000fe40000000000 */
[----:B--2---:R-:W-:-:S04]  /*1dad0*/  FADD2 R88, R88.F32x2.HI_LO, R4.F32x2.HI_LO ;  /* 0x000000045858724b */ /* 0x004fc80000000000 */
[----:B------:R-:W-:-:S04]  /*1dae0*/  FADD2 R88, R88.F32x2.HI_LO, R90.F32x2.HI_LO ;  /* 0x0000005a5858724b */ /* 0x000fc80000000000 */
[----:B------:R-:W-:-:S04]  /*1daf0*/  FADD2 R22, R88.F32x2.HI_LO, R22.F32x2.HI_LO ;  /* 0x000000165816724b */ /* 0x000fc80000000000 */
[----:B------:R-:W-:Y:S01]  /*1db00*/  FADD R16, R22, R23 ;  /* 0x0000001716107221 */ /* 0x000fe20000000000 */
[----:B------:R-:W-:Y:S06]  /*1db10*/  BRA.U UP0, `(.L_x_298) ;  /* 0x0000000100987547 */ /* 0x000fec000b800000 */
[----:B------:R-:W-:Y:S05]  /*1db20*/  @P1 BRA `(.L_x_299) ;  /* 0x0000000000041947 */ /* 0x000fea0003800000 */
[----:B------:R-:W-:Y:S05]  /*1db30*/  BPT.TRAP 0x1 ;  /* 0x000000040000795c */ /* 0x000fea0000300000 */
.L_x_299:
[----:B------:R-:W-:Y:S01]  /*1db40*/  UISETP.NE.AND UP0, UPT, UR39, URZ, UPT ;  /* 0x000000ff2700728c */ /* 0x000fe2000bf05270 */
[----:B------:R-:W-:Y:S01]  /*1db50*/  IMAD.U32 R0, RZ, RZ, UR38 ;  /* 0x00000026ff007e24 */ /* 0x000fe2000f8e00ff */
[----:B------:R-:W-:Y:S01]  /*1db60*/  UIADD3 UR4, UPT, UPT, UR5, 0x28060, URZ ;  /* 0x0002806005047890 */ /* 0x000fe2000fffe0ff */
[----:B------:R-:W-:Y:S01]  /*1db70*/  IMAD.U32 R17, R58, 0x10000, RZ ;  /* 0x000100003a117824 */ /* 0x000fe200078e00ff */
[----:B------:R-:W-:Y:S02]  /*1db80*/  LOP3.LUT R59, R59, 0x3, RZ, 0xc0, !PT ;  /* 0x000000033b3b7812 */ /* 0x000fe400078ec0ff */
[----:B------:R-:W-:Y:S02]  /*1db90*/  SHF.L.U32 R0, R0, 0x1f, RZ ;  /* 0x0000001f00007819 */ /* 0x000fe400000006ff */
[----:B------:R-:W-:-:S03]  /*1dba0*/  LOP3.LUT R17, R17, 0x600000, RZ, 0xc0, !PT ;  /* 0x0060000011117812 */ /* 0x000fc600078ec0ff */
[----:B------:R-:W-:Y:S01]  /*1dbb0*/  @UP0 UIADD3 UR4, UPT, UPT, UR5, 0x28050, URZ ;  /* 0x0002805005040890 */ /* 0x000fe2000fffe0ff */
[----:B------:R-:W-:Y:S01]  /*1dbc0*/  SHF.R.U32.HI R4, RZ, 0x15, R17 ;  /* 0x00000015ff047819 */ /* 0x000fe20000011611 */
[----:B------:R-:W-:-:S03]  /*1dbd0*/  USEL UR5, URZ, 0x80, UP0 ;  /* 0x00000080ff057887 */ /* 0x000fc60008000000 */
[----:B------:R-:W-:-:S03]  /*1dbe0*/  ISETP.NE.AND P0, PT, R59, R4, PT ;  /* 0x000000043b00720c */ /* 0x000fc60003f05270 */
[----:B------:R-:W-:Y:S01]  /*1dbf0*/  LOP3.LUT R17, R17, UR5, RZ, 0xfc, !PT ;  /* 0x0000000511117c12 */ /* 0x000fe2000f8efcff */
[----:B------:R-:W1:Y:S02]  /*1dc00*/  SYNCS.PHASECHK.TRANS64.TRYWAIT P1, [UR4], R0 ;  /* 0x00000000ff0075a7 */ /* 0x000e640008021104 */
[----:B-1----:R-:W-:Y:S07]  /*1dc10*/  @!P1 BRA `(.L_x_300) ;  /* 0x0000005800449947 */ /* 0x002fee0003800000 */
.L_x_458:
        /* <DEDUP_REMOVED lines=17> */
.L_x_301:
[----:B------:R-:W2:Y:S01]  /*1dd30*/  LDL R19, [R1+0x6c] ;  /* 0x00006c0001137983 */ /* 0x000ea20000100800 */
[----:B------:R-:W-:Y:S05]  /*1dd40*/  WARPSYNC.ALL ;  /* 0x0000000000007948 */ /* 0x000fea0003800000 */
[----:B------:R-:W-:Y:S02]  /*1dd50*/  R2UR UR4, R17 ;  /* 0x00000000110472ca */ /* 0x000fe400000e0000 */
[----:B------:R-:W-:-:S11]  /*1dd60*/  MOV R18, R16 ;  /* 0x0000001000127202 */ /* 0x000fd60000000f00 */
[----:B--2---:R2:W-:Y:S02]  /*1dd70*/  STTM.x2 tmem[UR4], R18 ;  /* 0x00000012000079ed */ /* 0x0045e400080c0004 */
.L_x_298:
[----:B-1----:R-:W3:Y:S01]  /*1dd80*/  LDL.LU R0, [R1+0x6c] ;  /* 0x00006c0001007983 */ /* 0x002ee20000300800 */
[----:B------:R-:W-:Y:S01]  /*1dd90*/  UISETP.NE.AND UP0, UPT, UR39, URZ, UPT ;  /* 0x000000ff2700728c */ /* 0x000fe2000bf05270 */
[----:B------:R-:W-:Y:S01]  /*1dda0*/  IADD3 R2, PT, PT, R2, 0x80, RZ ;  /* 0x0000008002027810 */ /* 0x000fe20007ffe0ff */
[----:B------:R-:W-:Y:S02]  /*1ddb0*/  UIADD3 UR4, UPT, UPT, UR47, -0x1, URZ ;  /* 0xffffffff2f047890 */ /* 0x000fe4000fffe0ff */
[----:B------:R-:W-:Y:S02]  /*1ddc0*/  USEL UR42, UR42, UR38, UP0 ;  /* 0x000000262a2a7287 */ /* 0x000fe40008000000 */
[----:B------:R-:W-:Y:S02]  /*1ddd0*/  USEL UR43, UR38, UR43, UP0 ;  /* 0x0000002b262b7287 */ /* 0x000fe40008000000 */
[----:B------:R-:W-:Y:S02]  /*1dde0*/  UISETP.GT.AND UP0, UPT, UR47, 0x1, UPT ;  /* 0x000000012f00788c */ /* 0x000fe4000bf04270 */
[----:B------:R-:W-:Y:S01]  /*1ddf0*/  ULOP3.LUT UR44, UR44, 0x1, URZ, 0x3c, !UPT ;  /* 0x000000012c2c7892 */ /* 0x000fe2000f8e3cff */
[----:B------:R-:W-:Y:S01]  /*1de00*/  UMOV UR47, UR4 ;  /* 0x00000004002f7c82 */ /* 0x000fe20008000000 */
[----:B---3--:R-:W-:-:S05]  /*1de10*/  MOV R17, R0 ;  /* 0x0000000000117202 */ /* 0x008fca0000000f00 */
[----:B------:R-:W-:Y:S05]  /*1de20*/  BRA.U UP0, `(.L_x_302) ;  /* 0xffffff91006c7547 */ /* 0x000fea000b83ffff */
.L_x_281:
[----:B------:R-:W-:-:S09]  /*1de30*/  UISETP.NE.AND UP0, UPT, UR48, URZ, UPT ;  /* 0x000000ff3000728c */ /* 0x000fd2000bf05270 */
[----:B------:R-:W-:Y:S05]  /*1de40*/  BRA.U UP0, `(.L_x_303) ;  /* 0x0000000100047547 */ /* 0x000fea000b800000 */
[----:B------:R-:W-:Y:S05]  /*1de50*/  BPT.TRAP 0x1 ;  /* 0x000000040000795c */ /* 0x000fea0000300000 */
.L_x_303:
[----:B------:R-:W3:Y:S01]  /*1de60*/  S2UR UR7, SR_CgaCtaId ;  /* 0x00000000000779c3 */ /* 0x000ee20000008800 */
[----:B------:R-:W-:Y:S01]  /*1de70*/  UISETP.NE.AND UP1, UPT, UR39, URZ, UPT ;  /* 0x000000ff2700728c */ /* 0x000fe2000bf25270 */
[----:B------:R-:W-:Y:S02]  /*1de80*/  UMOV UR5, 0x400 ;  /* 0x0000040000057882 */ /* 0x000fe40000000000 */
[----:B---3--:R-:W-:-:S04]  /*1de90*/  ULEA UR5, UR7, UR5, 0x18 ;  /* 0x0000000507057291 */ /* 0x008fc8000f8ec0ff */
[----:B------:R-:W-:-:S04]  /*1dea0*/  UIADD3 UR4, UPT, UPT, UR5, 0x28080, URZ ;  /* 0x0002808005047890 */ /* 0x000fc8000fffe0ff */
[----:B------:R-:W-:-:S09]  /*1deb0*/  @UP1 UIADD3 UR4, UPT, UPT, UR5, 0x28070, URZ ;  /* 0x0002807005041890 */ /* 0x000fd2000fffe0ff */
[----:B------:R-:W-:Y:S01]  /*1dec0*/  SYNCS.ARRIVE.TRANS64.A1T0 RZ, [UR4], RZ ;  /* 0x000000ffffff79a7 */ /* 0x000fe20008100004 */
[----:B------:R-:W-:Y:S01]  /*1ded0*/  USEL UR4, UR46, UR45, UP1 ;  /* 0x0000002d2e047287 */ /* 0x000fe20008800000 */
[----:B------:R-:W-:Y:S11]  /*1dee0*/  BRA.U UP0, `(.L_x_304) ;  /* 0x0000000100047547 */ /* 0x000ff6000b800000 */
[----:B------:R-:W-:Y:S05]  /*1def0*/  BPT.TRAP 0x1 ;  /* 0x000000040000795c */ /* 0x000fea0000300000 */
.L_x_304:
[----:B------:R-:W-:Y:S02]  /*1df00*/  UISETP.NE.AND UP0, UPT, UR39, URZ, UPT ;  /* 0x000000ff2700728c */ /* 0x000fe4000bf05270 */
[----:B------:R-:W-:Y:S02]  /*1df10*/  ULOP3.LUT UR6, UR4, 0x1, URZ, 0x3c, !UPT ;  /* 0x0000000104067892 */ /* 0x000fe4000f8e3cff */
[----:B------:R-:W-:-:S04]  /*1df20*/  UIADD3 UR4, UPT, UPT, UR5, 0x28088, URZ ;  /* 0x0002808805047890 */ /* 0x000fc8000fffe0ff */
[----:B-1----:R-:W-:-:S03]  /*1df30*/  MOV R3, UR6 ;  /* 0x0000000600037c02 */ /* 0x002fc60008000f00 */
[----:B------:R-:W-:Y:S01]  /*1df40*/  @UP0 UIADD3 UR4, UPT, UPT, UR5, 0x28078, URZ ;  /* 0x0002807805040890 */ /* 0x000fe2000fffe0ff */
[----:B------:R-:W-:-:S08]  /*1df50*/  SHF.L.U32 R3, R3, 0x1f, RZ ;  /* 0x0000001f03037819 */ /* 0x000fd000000006ff */
[----:B------:R-:W1:Y:S02]  /*1df60*/  SYNCS.PHASECHK.TRANS64.TRYWAIT P0, [UR4], R3 ;  /* 0x00000003ff0075a7 */ /* 0x000e640008001104 */
[----:B-1----:R-:W-:Y:S05]  /*1df70*/  @!P0 BRA `(.L_x_305) ;  /* 0x0000005400848947 */ /* 0x002fea0003800000 */
.L_x_460:
[----:B------:R-:W-:-:S04]  /*1df80*/  UISETP.NE.AND UP0, UPT, UR39, URZ, UPT ;  /* 0x000000ff2700728c */ /* 0x000fc8000bf05270 */
[----:B------:R-:W-:-:S04]  /*1df90*/  USEL UR4, UR51, UR52, UP0 ;  /* 0x0000003433047287 */ /* 0x000fc80008000000 */
[----:B------:R-:W-:-:S09]  /*1dfa0*/  UISETP.GT.U32.AND UP0, UPT, UR4, 0x1, UPT ;  /* 0x000000010400788c */ /* 0x000fd2000bf04070 */
[----:B------:R-:W-:Y:S05]  /*1dfb0*/  BRA.U UP0, `(.L_x_306) ;  /* 0x0000000100087547 */ /* 0x000fea000b800000 */
[----:B------:R-:W-:Y:S05]  /*1dfc0*/  BPT.TRAP 0x1 ;  /* 0x000000040000795c */ /* 0x000fea0000300000 */
[----:B------:R-:W-:Y:S05]  /*1dfd0*/  BPT.TRAP 0x1 ;  /* 0x000000040000795c */ /* 0x000fea0000300000 */
.L_x_306:
[----:B------:R-:W-:Y:S02]  /*1dfe0*/  UISETP.NE.AND UP0, UPT, UR39, URZ, UPT ;  /* 0x000000ff2700728c */ /* 0x000fe4000bf05270 */
[----:B------:R-:W-:-:S09]  /*1dff0*/  UIADD3 UR4, UPT, UPT, UR5, 0x28068, URZ ;  /* 0x0002806805047890 */ /* 0x000fd2000fffe0ff */
[----:B------:R-:W-:-:S04]  /*1e000*/  @UP0 UIADD3 UR4, UPT, UPT, UR5, 0x28058, URZ ;  /* 0x0002805805040890 */ /* 0x000fc8000fffe0ff */
[----:B------:R-:W-:-:S09]  /*1e010*/  UPRMT UR4, UR7, 0x654, UR4 ;  /* 0x0000065407047896 */ /* 0x000fd20008000004 */
[----:B------:R-:W-:Y:S01]  /*1e020*/  SYNCS.ARRIVE.TRANS64.RED.A1T0 RZ, [UR4], RZ ;  /* 0x000000ffffff79a7 */ /* 0x000fe20008100404 */
[----:B------:R-:W-:Y:S05]  /*1e030*/  EXIT ;  /* 0x000000000000794d */ /* 0x000fea0003800000 */
.L_x_26:
[----:B------:R-:W-:-:S05]  /*1e040*/  IMAD.MOV.U32 R3, RZ, RZ, -0x4 ;  /* 0xfffffffcff037424 */ /* 0x000fca00078e00ff */
[----:B------:R-:W-:-:S05]  /*1e050*/  VIADDMNMX.U32 R0, R2, R3, 0x2, PT ;  /* 0x0000000202007446 */ /* 0x000fca0003800003 */
[----:B------:R-:W-:-:S04]  /*1e060*/  IMAD.SHL.U32 R0, R0, 0x4, RZ ;  /* 0x0000000400007824 */ /* 0x000fc800078e00ff */
[----:B------:R-:W1:Y:S02]  /*1e070*/  LDC R2, c[0x2][R0] ;  /* 0x0080000000027b82 */ /* 0x000e640000000800 */
[----:B-1----:R-:W-:-:S04]  /*1e080*/  SHF.R.S32.HI R3, RZ, 0x1f, R2 ;  /* 0x0000001fff037819 */ /* 0x002fc80000011402 */
.L_x_505:
[----:B------:R-:W-:Y:S05]  /*1e090*/  BRX R2 -0x1e0a0                                                                                                                                                                                                                                                                                                                                                                                                                                                                                                                                                                                         (*"BRANCH_TARGETS .L_x_506,.L_x_507,.L_x_508"*) ;  /* 0xfffffe1c02d87949 */ /* 0x000fea000383ffff */
.L_x_508:
[----:B------:R-:W-:-:S08]  /*1e0a0*/  NOP ;  /* 0x0000000000007918 */ /* 0x000fd00000000000 */
[----:B------:R-:W-:-:S00]  /*1e0b0*/  USETMAXREG.DEALLOC.CTAPOOL 0x18 ;  /* 0x00000018000079c8 */ /* 0x000fc000080e0500 */
[----:B------:R-:W-:Y:S05]  /*1e0c0*/  EXIT ;  /* 0x000000000000794d */ /* 0x000fea0003800000 */
.L_x_506:
[----:B------:R-:W-:-:S08]  /*1e0d0*/  NOP ;  /* 0x0000000000007918 */ /* 0x000fd00000000000 */
[----:B------:R-:W1:-:S00]  /*1e0e0*/  USETMAXREG.DEALLOC.CTAPOOL 0x20 ;  /* 0x00000020000079c8 */ /* 0x000e4000080e0500 */
[----:B------:R-:W2:Y:S01]  /*1e0f0*/  S2UR UR9, SR_CTAID.X ;  /* 0x00000000000979c3 */ /* 0x000ea20000002500 */
[----:B------:R-:W3:Y:S07]  /*1e100*/  LDCU.64 UR6, c[0x0][0x380] ;  /* 0x00007000ff0677ac */ /* 0x000eee0008000a00 */
[----:B------:R-:W4:Y:S01]  /*1e110*/  S2UR UR45, SR_CTAID.Z ;  /* 0x00000000002d79c3 */ /* 0x000f220000002700 */
[----:B---3--:R-:W-:Y:S02]  /*1e120*/  UISETP.NE.AND UP1, UPT, UR7, URZ, UPT ;  /* 0x000000ff0700728c */ /* 0x008fe4000bf25270 */
[----:B--2---:R-:W-:-:S04]  /*1e130*/  USHF.L.U32 UR11, UR9, 0x8, URZ ;  /* 0x00000008090b7899 */ /* 0x004fc800080006ff */
[----:B------:R-:W-:-:S06]  /*1e140*/  UISETP.GE.U32.OR UP1, UPT, UR11, UR6, !UP1 ;  /* 0x000000060b00728c */ /* 0x000fcc000cf26470 */
[----:B------:R-:W-:-:S13]  /*1e150*/  PLOP3.LUT P1, PT, PT, PT, UP1, 0x80, 0x8 ;  /* 0x000000000008781c */ /* 0x000fda0003f2f018 */
[----:B-1--4-:R-:W-:Y:S05]  /*1e160*/  @P1 EXIT ;  /* 0x000000000000194d */ /* 0x012fea0003800000 */
[----:B------:R-:W1:Y:S01]  /*1e170*/  LDCU UR8, c[0x0][0x38c] ;  /* 0x00007180ff0877ac */ /* 0x000e620008000800 */
[----:B------:R-:W2:Y:S01]  /*1e180*/  S2UR UR10, SR_CTAID.Y ;  /* 0x00000000000a79c3 */ /* 0x000ea20000002600 */
[----:B------:R-:W-:Y:S01]  /*1e190*/  BSSY.RECONVERGENT B0, `(.L_x_307) ;  /* 0x0000022000007945 */ /* 0x000fe20003800200 */
[----:B-1----:R-:W1:Y:S01]  /*1e1a0*/  I2F.U32.RP R2, UR8 ;  /* 0x0000000800027d06 */ /* 0x002e620008209000 */
[----:B------:R-:W-:-:S07]  /*1e1b0*/  UISETP.NE.U32.AND UP1, UPT, UR8, URZ, UPT ;  /* 0x000000ff0800728c */ /* 0x000fce000bf25070 */
[----:B-1----:R-:W1:Y:S02]  /*1e1c0*/  MUFU.RCP R0, R2 ;  /* 0x0000000200007308 */ /* 0x002e640000001000 */
[----:B-1----:R-:W-:-:S06]  /*1e1d0*/  IADD3 R0, PT, PT, R0, 0xffffffe, RZ ;  /* 0x0ffffffe00007810 */ /* 0x002fcc0007ffe0ff */
[----:B------:R-:W1:Y:S02]  /*1e1e0*/  F2I.FTZ.U32.TRUNC.NTZ R0, R0 ;  /* 0x0000000000007305 */ /* 0x000e64000021f000 */
[----:B-1----:R-:W-:-:S13]  /*1e1f0*/  R2UR UR5, R0 ;  /* 0x00000000000572ca */ /* 0x002fda00000e0000 */
[----:B------:R-:W-:-:S04]  /*1e200*/  UIADD3 UR4, UPT, UPT, URZ, -UR5, URZ ;  /* 0x80000005ff047290 */ /* 0x000fc8000fffe0ff */
[----:B------:R-:W-:-:S03]  /*1e210*/  UIMAD UR6, UR4, UR8, URZ ;  /* 0x00000008040672a4 */ /* 0x000fc6000f8e02ff */
[----:B------:R-:W-:Y:S02]  /*1e220*/  UMOV UR4, URZ ;  /* 0x000000ff00047c82 */ /* 0x000fe40008000000 */
[----:B------:R-:W-:Y:S02]  /*1e230*/  UIMAD.WIDE.U32 UR4, UR5, UR6, UR4 ;  /* 0x00000006050472a5 */ /* 0x000fe4000f8e0004 */
[----:B------:R-:W-:-:S05]  /*1e240*/  ULEA UR6, UR9, 0x2, 0x1 ;  /* 0x0000000209067891 */ /* 0x000fca000f8e08ff */
[----:B------:R-:W-:Y:S02]  /*1e250*/  UMOV UR4, UR5 ;  /* 0x0000000500047c82 */ /* 0x000fe40008000000 */
[----:B--2---:R-:W-:-:S07]  /*1e260*/  UIMAD.WIDE.U32 UR4, UR4, UR10, URZ ;  /* 0x0000000a040472a5 */ /* 0x004fce000f8e00ff */
[----:B------:R-:W-:Y:S01]  /*1e270*/  UMOV UR44, UR5 ;  /* 0x00000005002c7c82 */ /* 0x000fe20008000000 */
[----:B------:R-:W-:Y:S02]  /*1e280*/  UIADD3 UR5, UPT, UPT, UR7, 0x7f, URZ ;  /* 0x0000007f07057890 */ /* 0x000fe4000fffe0ff */
[----:B------:R-:W-:-:S04]  /*1e290*/  UIADD3 UR4, UPT, UPT, -UR44, URZ, URZ ;  /* 0x000000ff2c047290 */ /* 0x000fc8000fffe1ff */
[----:B------:R-:W-:-:S04]  /*1e2a0*/  UIMAD UR4, UR8, UR4, UR10 ;  /* 0x00000004080472a4 */ /* 0x000fc8000f8e020a */
[----:B------:R-:W-:-:S11]  /*1e2b0*/  UISETP.GE.U32.AND UP5, UPT, UR4, UR8, UPT ;  /* 0x000000080400728c */ /* 0x000fd6000bfa6070 */
[----:B------:R-:W-:Y:S02]  /*1e2c0*/  @UP5 UIADD3 UR4, UPT, UPT, UR4, -UR8, URZ ;  /* 0x8000000804045290 */ /* 0x000fe4000fffe0ff */
[----:B------:R-:W-:Y:S02]  /*1e2d0*/  @UP5 UIADD3 UR44, UPT, UPT, UR44, 0x1, URZ ;  /* 0x000000012c2c5890 */ /* 0x000fe4000fffe0ff */
[----:B------:R-:W-:Y:S02]  /*1e2e0*/  UISETP.GE.U32.AND UP4, UPT, UR4, UR8, UPT ;  /* 0x000000080400728c */ /* 0x000fe4000bf86070 */
[----:B------:R-:W-:-:S04]  /*1e2f0*/  USHF.R.S32.HI UR4, URZ, 0x1f, UR5 ;  /* 0x0000001fff047899 */ /* 0x000fc80008011405 */
[----:B------:R-:W-:Y:S02]  /*1e300*/  ULEA.HI UR5, UR4, UR5, URZ, 0x7 ;  /* 0x0000000504057291 */ /* 0x000fe4000f8f38ff */
[----:B------:R-:W-:Y:S02]  /*1e310*/  ULOP3.LUT UR4, UR6, 0x1fffffe, URZ, 0xc0, !UPT ;  /* 0x01fffffe06047892 */ /* 0x000fe4000f8ec0ff */
[----:B------:R-:W-:Y:S02]  /*1e320*/  USHF.R.S32.HI UR5, URZ, 0x7, UR5 ;  /* 0x00000007ff057899 */ /* 0x000fe40008011405 */
[----:B------:R-:W-:Y:S02]  /*1e330*/  @UP4 UIADD3 UR44, UPT, UPT, UR44, 0x1, URZ ;  /* 0x000000012c2c4890 */ /* 0x000fe4000fffe0ff */
[----:B------:R-:W-:Y:S02]  /*1e340*/  @!UP1 ULOP3.LUT UR44, URZ, UR8, URZ, 0x33, !UPT ;  /* 0x00000008ff2c9292 */ /* 0x000fe4000f8e33ff */
[----:B------:R-:W-:-:S02]  /*1e350*/  UISETP.LT.AND UP1, UPT, UR5, UR4, UPT ;  /* 0x000000040500728c */ /* 0x000fc4000bf21270 */
[----:B------:R-:W-:Y:S02]  /*1e360*/  UIADD3 UR12, UPT, UPT, -UR44, URZ, URZ ;  /* 0x000000ff2c0c7290 */ /* 0x000fe4000fffe1ff */
[----:B------:R-:W-:Y:S02]  /*1e370*/  USEL UR15, UR5, UR4, UP1 ;  /* 0x00000004050f7287 */ /* 0x000fe40008800000 */
[----:B------:R-:W-:Y:S01]  /*1e380*/  UIMAD UR12, UR8, UR12, UR10 ;  /* 0x0000000c080c72a4 */ /* 0x000fe2000f8e020a */
[----:B------:R-:W-:Y:S11]  /*1e390*/  @!P3 BRA `(.L_x_308) ;  /* 0x000000000004b947 */ /* 0x000ff60003800000 */
[----:B------:R-:W-:Y:S05]  /*1e3a0*/  BPT.TRAP 0x1 ;  /* 0x000000040000795c */ /* 0x000fea0000300000 */
.L_x_308:
[----:B------:R-:W-:Y:S05]  /*1e3b0*/  BSYNC.RECONVERGENT B0 ;  /* 0x0000000000007941 */ /* 0x000fea0003800200 */
.L_x_307:
[----:B------:R-:W1:Y:S01]  /*1e3c0*/  S2UR UR8, SR_CgaCtaId ;  /* 0x00000000000879c3 */ /* 0x000e620000008800 */
[----:B------:R-:W-:Y:S01]  /*1e3d0*/  UMOV UR4, 0x400 ;  /* 0x0000040000047882 */ /* 0x000fe20000000000 */
[----:B------:R-:W-:Y:S01]  /*1e3e0*/  IMAD.MOV.U32 R3, RZ, RZ, 0x1 ;  /* 0x00000001ff037424 */ /* 0x000fe200078e00ff */
[----:B------:R-:W-:-:S04]  /*1e3f0*/  @!P0 MOV R2, 0x8000 ;  /* 0x0000800000028802 */ /* 0x000fc80000000f00 */
[----:B------:R-:W-:Y:S01]  /*1e400*/  SHF.L.U32 R3, R3, 0x1f, RZ ;  /* 0x0000001f03037819 */ /* 0x000fe200000006ff */
[----:B-1----:R-:W-:-:S09]  /*1e410*/  ULEA UR8, UR8, UR4, 0x18 ;  /* 0x0000000408087291 */ /* 0x002fd2000f8ec0ff */
[----:B------:R-:W1:Y:S02]  /*1e420*/  SYNCS.PHASECHK.TRANS64.TRYWAIT P1, [UR8+0x28010], R3 ;  /* 0x02801003ff0075a7 */ /* 0x000e640008021108 */
[----:B-1----:R-:W-:Y:S05]  /*1e430*/  @!P1 BRA `(.L_x_309) ;  /* 0x00000050006c9947 */ /* 0x002fea0003800000 */
.L_x_462:
[----:B------:R-:W-:Y:S01]  /*1e440*/  PLOP3.LUT P5, PT, P5, P6, PT, 0xf8, 0x8f ;  /* 0x00000000008f781c */ /* 0x000fe20002fadf70 */
[----:B------:R2:W-:Y:S01]  /*1e450*/  @!P0 SYNCS.ARRIVE.TRANS64 RZ, [UR8+0x28000], R2 ;  /* 0x02800002ffff89a7 */ /* 0x0005e20008000008 */
[----:B------:R-:W-:Y:S11]  /*1e460*/  BSSY.RECONVERGENT B0, `(.L_x_310) ;  /* 0x0000003000007945 */ /* 0x000ff60003800200 */
[----:B------:R-:W-:Y:S05]  /*1e470*/  @!P5 BRA `(.L_x_311) ;  /* 0x000000000004d947 */ /* 0x000fea0003800000 */
[----:B------:R-:W-:Y:S05]  /*1e480*/  BPT.TRAP 0x1 ;  /* 0x000000040000795c */ /* 0x000fea0000300000 */
.L_x_311:
[----:B------:R-:W-:Y:S05]  /*1e490*/  BSYNC.RECONVERGENT B0 ;  /* 0x0000000000007941 */ /* 0x000fea0003800200 */
.L_x_310:
[----:B------:R-:W-:Y:S01]  /*1e4a0*/  LOP3.LUT P1, R16, R16, 0x1f, RZ, 0xc0, !PT ;  /* 0x0000001f10107812 */ /* 0x000fe2000782c0ff */
[----:B------:R-:W-:Y:S03]  /*1e4b0*/  BSSY.RECONVERGENT B0, `(.L_x_312) ;  /* 0x0000004000007945 */ /* 0x000fe60003800200 */
[----:B------:R-:W-:-:S13]  /*1e4c0*/  PLOP3.LUT P1, PT, P1, P0, PT, 0x8f, 0xf8 ;  /* 0x0000000000f8781c */ /* 0x000fda0000f21177 */
[----:B------:R-:W-:Y:S05]  /*1e4d0*/  @P1 BRA `(.L_x_313) ;  /* 0x0000000000041947 */ /* 0x000fea0003800000 */
[----:B------:R-:W-:Y:S05]  /*1e4e0*/  BPT.TRAP 0x1 ;  /* 0x000000040000795c */ /* 0x000fea0000300000 */
.L_x_313:
[----:B------:R-:W-:Y:S05]  /*1e4f0*/  BSYNC.RECONVERGENT B0 ;  /* 0x0000000000007941 */ /* 0x000fea0003800200 */
.L_x_312:
[----:B------:R-:W3:Y:S01]  /*1e500*/  LDCU.64 UR4, c[0x0][0x348] ;  /* 0x00006900ff0477ac */ /* 0x000ee20008000a00 */
[----:B------:R-:W-:Y:S02]  /*1e510*/  UIADD3 UR9, UPT, UPT, UR8, 0x28000, URZ ;  /* 0x0002800008097890 */ /* 0x000fe4000fffe0ff */
[----:B------:R-:W-:Y:S01]  /*1e520*/  UIADD3 UR16, UPT, UPT, UR8, 0x4000, URZ ;  /* 0x0000400008107890 */ /* 0x000fe2000fffe0ff */
[----:B------:R-:W-:Y:S01]  /*1e530*/  UMOV UR6, 0x0 ;  /* 0x0000000000067882 */ /* 0x000fe20000000000 */
[----:B------:R-:W-:Y:S01]  /*1e540*/  UMOV UR7, 0x10000000 ;  /* 0x1000000000077882 */ /* 0x000fe20000000000 */
[----:B------:R-:W-:Y:S01]  /*1e550*/  UMOV UR10, URZ ;  /* 0x000000ff000a7c82 */ /* 0x000fe20008000000 */
[----:B------:R-:W-:Y:S01]  /*1e560*/  UMOV UR13, UR44 ;  /* 0x0000002c000d7c82 */ /* 0x000fe20008000000 */
[----:B------:R-:W-:Y:S01]  /*1e570*/  UMOV UR14, UR45 ;  /* 0x0000002d000e7c82 */ /* 0x000fe20008000000 */
[----:B------:R-:W-:Y:S01]  /*1e580*/  UMOV UR18, 0x40 ;  /* 0x0000004000127882 */ /* 0x000fe20000000000 */
[----:B------:R-:W-:Y:S01]  /*1e590*/  UMOV UR19, UR11 ;  /* 0x0000000b00137c82 */ /* 0x000fe20008000000 */
[----:B------:R-:W-:Y:S01]  /*1e5a0*/  UMOV UR20, UR12 ;  /* 0x0000000c00147c82 */ /* 0x000fe20008000000 */
[----:B------:R-:W-:Y:S01]  /*1e5b0*/  UMOV UR21, UR44 ;  /* 0x0000002c00157c82 */ /* 0x000fe20008000000 */
[----:B------:R-:W-:Y:S01]  /*1e5c0*/  UMOV UR22, UR45 ;  /* 0x0000002d00167c82 */ /* 0x000fe20008000000 */
[----:B---3--:R-:W-:Y:S01]  /*1e5d0*/  UIADD3 UR4, UP1, UPT, UR4, 0x80, URZ ;  /* 0x0000008004047890 */ /* 0x008fe2000ff3e0ff */
[----:B------:R-:W-:-:S03]  /*1e5e0*/  UMOV UR17, UR9 ;  /* 0x0000000900117c82 */ /* 0x000fc60008000000 */
[----:B------:R-:W-:-:S09]  /*1e5f0*/  UIADD3.X UR5, UPT, UPT, URZ, UR5, URZ, UP1, !UPT ;  /* 0x00000005ff057290 */ /* 0x000fd20008ffe4ff */
[----:B------:R3:W-:Y:S01]  /*1e600*/  UTMALDG.5D [UR8], [UR4], desc[UR6] ;  /* 0x00000608040075b4 */ /* 0x0007e20008021000 */
[----:B------:R3:W-:Y:S02]  /*1e610*/  UTMALDG.5D [UR16], [UR4], desc[UR6] ;  /* 0x00000610040075b4 */ /* 0x0007e40008021000 */
[----:B---3--:R-:W-:Y:S05]  /*1e620*/  BRA.U !UP0, `(.L_x_314) ;  /* 0x0000000108047547 */ /* 0x008fea000b800000 */
[----:B------:R-:W-:Y:S05]  /*1e630*/  BPT.TRAP 0x1 ;  /* 0x000000040000795c */ /* 0x000fea0000300000 */
.L_x_314:
[----:B------:R-:W3:Y:S01]  /*1e640*/  SYNCS.PHASECHK.TRANS64.TRYWAIT P1, [UR8+0x28038], R3 ;  /* 0x02803803ff0075a7 */ /* 0x000ee20008021108 */
[----:B--2---:R-:W-:Y:S01]  /*1e650*/  @!P0 MOV R2, 0x8000 ;  /* 0x0000800000028802 */ /* 0x004fe20000000f00 */
[----:B---3--:R-:W-:Y:S06]  /*1e660*/  @!P1 BRA `(.L_x_315) ;  /* 0x0000004c00f89947 */ /* 0x008fec0003800000 */
.L_x_464:
[----:B------:R2:W-:Y:S01]  /*1e670*/  @!P0 SYNCS.ARRIVE.TRANS64 RZ, [UR8+0x28020], R2 ;  /* 0x02802002ffff89a7 */ /* 0x0005e20008000008 */
[----:B------:R-:W-:-:S09]  /*1e680*/  UPLOP3.LUT UP2, UPT, UP2, UP3, UPT, 0xf8, 0x8f ;  /* 0x00000000008f789c */ /* 0x000fd20001747f70 */
[----:B------:R-:W-:Y:S05]  /*1e690*/  BRA.U !UP2, `(.L_x_316) ;  /* 0x000000010a047547 */ /* 0x000fea000b800000 */
[----:B------:R-:W-:Y:S05]  /*1e6a0*/  BPT.TRAP 0x1 ;  /* 0x000000040000795c */ /* 0x000fea0000300000 */
.L_x_316:
[----:B------:R-:W-:Y:S01]  /*1e6b0*/  ISETP.EQ.OR P1, PT, R16, RZ, P0 ;  /* 0x000000ff1000720c */ /* 0x000fe20000722670 */
[----:B------:R-:W-:-:S12]  /*1e6c0*/  BSSY.RECONVERGENT B0, `(.L_x_317) ;  /* 0x0000003000007945 */ /* 0x000fd80003800200 */
[----:B------:R-:W-:Y:S05]  /*1e6d0*/  @P1 BRA `(.L_x_318) ;  /* 0x0000000000041947 */ /* 0x000fea0003800000 */
[----:B------:R-:W-:Y:S05]  /*1e6e0*/  BPT.TRAP 0x1 ;  /* 0x000000040000795c */ /* 0x000fea0000300000 */
.L_x_318:
[----:B------:R-:W-:Y:S05]  /*1e6f0*/  BSYNC.RECONVERGENT B0 ;  /* 0x0000000000007941 */ /* 0x000fea0003800200 */
.L_x_317:
[----:B------:R-:W3:Y:S01]  /*1e700*/  LDCU.64 UR4, c[0x0][0x348] ;  /* 0x00006900ff0477ac */ /* 0x000ee20008000a00 */
[----:B------:R-:W-:Y:S01]  /*1e710*/  BSSY.RECONVERGENT B0, `(.L_x_319) ;  /* 0x0000015000007945 */ /* 0x000fe20003800200 */
[----:B------:R-:W-:Y:S02]  /*1e720*/  UIADD3 UR16, UPT, UPT, UR8, 0x10000, URZ ;  /* 0x0001000008107890 */ /* 0x000fe4000fffe0ff */
[----:B------:R-:W-:Y:S02]  /*1e730*/  UIADD3 UR17, UPT, UPT, UR8, 0x28020, URZ ;  /* 0x0002802008117890 */ /* 0x000fe4000fffe0ff */
[----:B------:R-:W-:Y:S01]  /*1e740*/  UIADD3 UR24, UPT, UPT, UR8, 0x14000, URZ ;  /* 0x0001400008187890 */ /* 0x000fe2000fffe0ff */
[----:B------:R-:W-:Y:S01]  /*1e750*/  UMOV UR19, URZ ;  /* 0x000000ff00137c82 */ /* 0x000fe20008000000 */
[----:B------:R-:W-:Y:S01]  /*1e760*/  UMOV UR6, 0x0 ;  /* 0x0000000000067882 */ /* 0x000fe20000000000 */
[----:B------:R-:W-:Y:S01]  /*1e770*/  UMOV UR7, 0x10000000 ;  /* 0x1000000000077882 */ /* 0x000fe20000000000 */
[----:B------:R-:W-:Y:S01]  /*1e780*/  UMOV UR18, URZ ;  /* 0x000000ff00127c82 */ /* 0x000fe20008000000 */
[----:B------:R-:W-:Y:S01]  /*1e790*/  UMOV UR20, UR44 ;  /* 0x0000002c00147c82 */ /* 0x000fe20008000000 */
[----:B------:R-:W-:Y:S01]  /*1e7a0*/  UMOV UR21, UR45 ;  /* 0x0000002d00157c82 */ /* 0x000fe20008000000 */
[----:B------:R-:W-:Y:S01]  /*1e7b0*/  UMOV UR26, 0x40 ;  /* 0x00000040001a7882 */ /* 0x000fe20000000000 */
[----:B------:R-:W-:Y:S01]  /*1e7c0*/  UMOV UR28, UR44 ;  /* 0x0000002c001c7c82 */ /* 0x000fe20008000000 */
[----:B---3--:R-:W-:Y:S01]  /*1e7d0*/  UIADD3 UR4, UP1, UPT, UR4, 0x180, URZ ;  /* 0x0000018004047890 */ /* 0x008fe2000ff3e0ff */
[----:B------:R-:W-:Y:S01]  /*1e7e0*/  UMOV UR29, UR45 ;  /* 0x0000002d001d7c82 */ /* 0x000fe20008000000 */
[----:B------:R-:W-:-:S02]  /*1e7f0*/  UMOV UR25, UR17 ;  /* 0x0000001100197c82 */ /* 0x000fc40008000000 */
[----:B------:R-:W-:Y:S01]  /*1e800*/  UIADD3.X UR5, UPT, UPT, URZ, UR5, URZ, UP1, !UPT ;  /* 0x00000005ff057290 */ /* 0x000fe20008ffe4ff */
[----:B------:R-:W-:-:S08]  /*1e810*/  UMOV UR27, UR19 ;  /* 0x00000013001b7c82 */ /* 0x000fd00008000000 */
[----:B------:R3:W-:Y:S01]  /*1e820*/  UTMALDG.4D [UR16], [UR4], desc[UR6] ;  /* 0x00000610040075b4 */ /* 0x0007e20008019000 */
[----:B------:R3:W-:Y:S02]  /*1e830*/  UTMALDG.4D [UR24], [UR4], desc[UR6] ;  /* 0x00000618040075b4 */ /* 0x0007e40008019000 */
[----:B---3--:R-:W-:Y:S05]  /*1e840*/  @!P3 BRA `(.L_x_320) ;  /* 0x000000000004b947 */ /* 0x008fea0003800000 */
[----:B------:R-:W-:Y:S05]  /*1e850*/  BPT.TRAP 0x1 ;  /* 0x000000040000795c */ /* 0x000fea0000300000 */
.L_x_320:
[----:B------:R-:W-:Y:S05]  /*1e860*/  BSYNC.RECONVERGENT B0 ;  /* 0x0000000000007941 */ /* 0x000fea0003800200 */
.L_x_319:
[----:B------:R-:W3:Y:S01]  /*1e870*/  SYNCS.PHASECHK.TRANS64.TRYWAIT P2, [UR8+0x28018], R3 ;  /* 0x02801803ff0075a7 */ /* 0x000ee20008041108 */
[----:B--2---:R-:W-:Y:S01]  /*1e880*/  @!P0 MOV R2, 0x8000 ;  /* 0x0000800000028802 */ /* 0x004fe20000000f00 */
[----:B---3--:R-:W-:Y:S06]  /*1e890*/  @!P2 BRA `(.L_x_321) ;  /* 0x0000004c0084a947 */ /* 0x008fec0003800000 */
.L_x_466:
[----:B------:R2:W-:Y:S01]  /*1e8a0*/  @!P0 SYNCS.ARRIVE.TRANS64 RZ, [UR8+0x28008], R2 ;  /* 0x02800802ffff89a7 */ /* 0x0005e20008000008 */
[----:B------:R-:W-:Y:S04]  /*1e8b0*/  BSSY.RECONVERGENT B0, `(.L_x_322) ;  /* 0x0000003000007945 */ /* 0x000fe80003800200 */
[----:B------:R-:W-:Y:S05]  /*1e8c0*/  @!P5 BRA `(.L_x_323) ;  /* 0x000000000004d947 */ /* 0x000fea0003800000 */
[----:B------:R-:W-:Y:S05]  /*1e8d0*/  BPT.TRAP 0x1 ;  /* 0x000000040000795c */ /* 0x000fea0000300000 */
.L_x_323:
[----:B------:R-:W-:Y:S05]  /*1e8e0*/  BSYNC.RECONVERGENT B0 ;  /* 0x0000000000007941 */ /* 0x000fea0003800200 */
.L_x_322:
[----:B------:R-:W-:Y:S04]  /*1e8f0*/  BSSY.RECONVERGENT B0, `(.L_x_324) ;  /* 0x0000003000007945 */ /* 0x000fe80003800200 */
[----:B------:R-:W-:Y:S05]  /*1e900*/  @P1 BRA `(.L_x_325) ;  /* 0x0000000000041947 */ /* 0x000fea0003800000 */
[----:B------:R-:W-:Y:S05]  /*1e910*/  BPT.TRAP 0x1 ;  /* 0x000000040000795c */ /* 0x000fea0000300000 */
.L_x_325:
[----:B------:R-:W-:Y:S05]  /*1e920*/  BSYNC.RECONVERGENT B0 ;  /* 0x0000000000007941 */ /* 0x000fea0003800200 */
.L_x_324:
[----:B------:R-:W3:Y:S01]  /*1e930*/  LDCU.64 UR4, c[0x0][0x348] ;  /* 0x00006900ff0477ac */ /* 0x000ee20008000a00 */
[----:B------:R-:W-:Y:S02]  /*1e940*/  UIADD3 UR27, UPT, UPT, UR11, 0x80, URZ ;  /* 0x000000800b1b7890 */ /* 0x000fe4000fffe0ff */
[----:B------:R-:W-:Y:S02]  /*1e950*/  UIADD3 UR24, UPT, UPT, UR8, 0x8000, URZ ;  /* 0x0000800008187890 */ /* 0x000fe4000fffe0ff */
[----:B------:R-:W-:Y:S02]  /*1e960*/  UIADD3 UR25, UPT, UPT, UR8, 0x28008, URZ ;  /* 0x0002800808197890 */ /* 0x000fe4000fffe0ff */
[----:B------:R-:W-:Y:S01]  /*1e970*/  UIADD3 UR16, UPT, UPT, UR8, 0xc000, URZ ;  /* 0x0000c00008107890 */ /* 0x000fe2000fffe0ff */
[----:B------:R-:W-:Y:S01]  /*1e980*/  UMOV UR6, 0x0 ;  /* 0x0000000000067882 */ /* 0x000fe20000000000 */
[----:B------:R-:W-:Y:S01]  /*1e990*/  UMOV UR7, 0x10000000 ;  /* 0x1000000000077882 */ /* 0x000fe20000000000 */
[----:B------:R-:W-:Y:S01]  /*1e9a0*/  UMOV UR26, URZ ;  /* 0x000000ff001a7c82 */ /* 0x000fe20008000000 */
[----:B------:R-:W-:Y:S01]  /*1e9b0*/  UMOV UR28, UR12 ;  /* 0x0000000c001c7c82 */ /* 0x000fe20008000000 */
[----:B------:R-:W-:Y:S01]  /*1e9c0*/  UMOV UR29, UR44 ;  /* 0x0000002c001d7c82 */ /* 0x000fe20008000000 */
[----:B------:R-:W-:Y:S01]  /*1e9d0*/  UMOV UR30, UR45 ;  /* 0x0000002d001e7c82 */ /* 0x000fe20008000000 */
[----:B---3--:R-:W-:Y:S01]  /*1e9e0*/  UIADD3 UR4, UP1, UPT, UR4, 0x80, URZ ;  /* 0x0000008004047890 */ /* 0x008fe2000ff3e0ff */
[----:B------:R-:W-:Y:S01]  /*1e9f0*/  UMOV UR18, 0x40 ;  /* 0x0000004000127882 */ /* 0x000fe20000000000 */
[----:B------:R-:W-:-:S02]  /*1ea00*/  UMOV UR20, UR12 ;  /* 0x0000000c00147c82 */ /* 0x000fc40008000000 */
[----:B------:R-:W-:Y:S01]  /*1ea10*/  UIADD3.X UR5, UPT, UPT, URZ, UR5, URZ, UP1, !UPT ;  /* 0x00000005ff057290 */ /* 0x000fe20008ffe4ff */
[----:B------:R-:W-:Y:S01]  /*1ea20*/  UMOV UR21, UR44 ;  /* 0x0000002c00157c82 */ /* 0x000fe20008000000 */
[----:B------:R-:W-:Y:S01]  /*1ea30*/  UMOV UR22, UR45 ;  /* 0x0000002d00167c82 */ /* 0x000fe20008000000 */
[----:B------:R-:W-:Y:S01]  /*1ea40*/  UMOV UR17, UR25 ;  /* 0x0000001900117c82 */ /* 0x000fe20008000000 */
[----:B------:R-:W-:-:S05]  /*1ea50*/  UMOV UR19, UR27 ;  /* 0x0000001b00137c82 */ /* 0x000fca0008000000 */
[----:B------:R3:W-:Y:S01]  /*1ea60*/  UTMALDG.5D [UR24], [UR4], desc[UR6] ;  /* 0x00000618040075b4 */ /* 0x0007e20008021000 */
[----:B------:R3:W-:Y:S02]  /*1ea70*/  UTMALDG.5D [UR16], [UR4], desc[UR6] ;  /* 0x00000610040075b4 */ /* 0x0007e40008021000 */
[----:B---3--:R-:W-:Y:S05]  /*1ea80*/  BRA.U !UP0, `(.L_x_326) ;  /* 0x0000000108047547 */ /* 0x008fea000b800000 */
[----:B------:R-:W-:Y:S05]  /*1ea90*/  BPT.TRAP 0x1 ;  /* 0x000000040000795c */ /* 0x000fea0000300000 */
.L_x_326:
[----:B------:R-:W3:Y:S01]  /*1eaa0*/  SYNCS.PHASECHK.TRANS64.TRYWAIT P2, [UR8+0x28040], R3 ;  /* 0x02804003ff0075a7 */ /* 0x000ee20008041108 */
[----:B--2---:R-:W-:Y:S01]  /*1eab0*/  @!P0 MOV R2, 0x8000 ;  /* 0x0000800000028802 */ /* 0x004fe20000000f00 */
[----:B---3--:R-:W-:Y:S06]  /*1eac0*/  @!P2 BRA `(.L_x_327) ;  /* 0x0000004c0010a947 */ /* 0x008fec0003800000 */
.L_x_468:
[----:B------:R2:W-:Y:S01]  /*1ead0*/  @!P0 SYNCS.ARRIVE.TRANS64 RZ, [UR8+0x28028], R2 ;  /* 0x02802802ffff89a7 */ /* 0x0005e20008000008 */
[----:B------:R-:W-:Y:S05]  /*1eae0*/  BRA.U !UP2, `(.L_x_328) ;  /* 0x000000010a047547 */ /* 0x000fea000b800000 */
[----:B------:R-:W-:Y:S05]  /*1eaf0*/  BPT.TRAP 0x1 ;  /* 0x000000040000795c */ /* 0x000fea0000300000 */
.L_x_328:
[----:B------:R-:W-:Y:S04]  /*1eb00*/  BSSY.RECONVERGENT B0, `(.L_x_329) ;  /* 0x0000003000007945 */ /* 0x000fe80003800200 */
[----:B------:R-:W-:Y:S05]  /*1eb10*/  @P1 BRA `(.L_x_330) ;  /* 0x0000000000041947 */ /* 0x000fea0003800000 */
[----:B------:R-:W-:Y:S05]  /*1eb20*/  BPT.TRAP 0x1 ;  /* 0x000000040000795c */ /* 0x000fea0000300000 */
.L_x_330:
[----:B------:R-:W-:Y:S05]  /*1eb30*/  BSYNC.RECONVERGENT B0 ;  /* 0x0000000000007941 */ /* 0x000fea0003800200 */
.L_x_329:
[----:B------:R-:W3:Y:S01]  /*1eb40*/  LDCU.64 UR4, c[0x0][0x348] ;  /* 0x00006900ff0477ac */ /* 0x000ee20008000a00 */
        /* <DEDUP_REMOVED lines=17> */
[----:B------:R3:W-:Y:S01]  /*1ec60*/  UTMALDG.4D [UR16], [UR4], desc[UR6] ;  /* 0x00000610040075b4 */ /* 0x0007e20008019000 */
[----:B------:R-:W-:Y:S01]  /*1ec70*/  NOP ;  /* 0x0000000000007918 */ /* 0x000fe20000000000 */
[----:B------:R-:W-:-:S06]  /*1ec80*/  UISETP.GE.AND UP1, UPT, UR15, 0x2, UPT ;  /* 0x000000020f00788c */ /* 0x000fcc000bf26270 */
[----:B------:R-:W-:-:S13]  /*1ec90*/  PLOP3.LUT P2, PT, PT, PT, UP1, 0x80, 0x8 ;  /* 0x000000000008781c */ /* 0x000fda0003f4f018 */
[----:B---3--:R-:W-:Y:S05]  /*1eca0*/  @!P2 EXIT ;  /* 0x000000000000a94d */ /* 0x008fea0003800000 */
[----:B------:R-:W-:Y:S01]  /*1ecb0*/  UIADD3 UR4, UPT, UPT, UR15, -0x2, URZ ;  /* 0xfffffffe0f047890 */ /* 0x000fe2000fffe0ff */
[----:B------:R-:W-:Y:S01]  /*1ecc0*/  HFMA2 R4, -RZ, RZ, 0, 5.9604644775390625e-08 ;  /* 0x00000001ff047431 */ /* 0x000fe200000001ff */
[----:B------:R-:W-:Y:S02]  /*1ecd0*/  UIADD3 UR6, UPT, UPT, UR15, -0x1, URZ ;  /* 0xffffffff0f067890 */ /* 0x000fe4000fffe0ff */
[----:B------:R-:W-:Y:S01]  /*1ece0*/  UISETP.GE.U32.AND UP1, UPT, UR4, 0x3, UPT ;  /* 0x000000030400788c */ /* 0x000fe2000bf26070 */
[----:B------:R-:W3:Y:S01]  /*1ecf0*/  LDCU.64 UR10, c[0x0][0x348] ;  /* 0x00006900ff0a77ac */ /* 0x000ee20008000a00 */
[----:B------:R-:W-:Y:S01]  /*1ed00*/  ULOP3.LUT UR22, UR6, 0x3, URZ, 0xc0, !UPT ;  /* 0x0000000306167892 */ /* 0x000fe2000f8ec0ff */
[----:B------:R-:W-:Y:S01]  /*1ed10*/  UMOV UR4, 0x2 ;  /* 0x0000000200047882 */ /* 0x000fe20000000000 */
[----:B------:R-:W-:-:S05]  /*1ed20*/  UMOV UR5, 0x1 ;  /* 0x0000000100057882 */ /* 0x000fca0000000000 */
[----:B------:R-:W-:Y:S05]  /*1ed30*/  BRA.U !UP1, `(.L_x_331) ;  /* 0x0000001109f07547 */ /* 0x000fea000b800000 */
[----:B------:R-:W-:Y:S01]  /*1ed40*/  ULOP3.LUT UR4, UR6, 0xfffffffc, URZ, 0xc0, !UPT ;  /* 0xfffffffc06047892 */ /* 0x000fe2000f8ec0ff */
[----:B------:R-:W-:Y:S01]  /*1ed50*/  MOV R4, 0x1 ;  /* 0x0000000100047802 */ /* 0x000fe20000000f00 */
[----:B------:R-:W-:Y:S01]  /*1ed60*/  UMOV UR14, URZ ;  /* 0x000000ff000e7c82 */ /* 0x000fe20008000000 */
[----:B------:R-:W-:Y:S01]  /*1ed70*/  UMOV UR35, 0x100 ;  /* 0x0000010000237882 */ /* 0x000fe20000000000 */
[----:B------:R-:W-:-:S03]  /*1ed80*/  UIADD3 UR9, UPT, UPT, -UR4, URZ, URZ ;  /* 0x000000ff04097290 */ /* 0x000fc6000fffe1ff */
[----:B------:R-:W-:-:S09]  /*1ed90*/  UMOV UR4, 0x2 ;  /* 0x0000000200047882 */ /* 0x000fd20000000000 */
.L_x_372:
[----:B-1----:R-:W-:Y:S05]  /*1eda0*/  BRA.U !UP0, `(.L_x_332) ;  /* 0x0000000108047547 */ /* 0x002fea000b800000 */
[----:B---3--:R-:W-:Y:S05]  /*1edb0*/  BPT.TRAP 0x1 ;  /* 0x000000040000795c */ /* 0x008fea0000300000 */
.L_x_332:
[----:B------:R-:W4:Y:S01]  /*1edc0*/  S2UR UR8, SR_CgaCtaId ;  /* 0x00000000000879c3 */ /* 0x000f220000008800 */
[----:B------:R-:W-:Y:S01]  /*1edd0*/  UMOV UR5, 0x400 ;  /* 0x0000040000057882 */ /* 0x000fe20000000000 */
[----:B-1----:R-:W-:Y:S02]  /*1ede0*/  SHF.L.U32 R3, R4, 0x1f, RZ ;  /* 0x0000001f04037819 */ /* 0x002fe400000006ff */
[----:B--2---:R-:W-:Y:S01]  /*1edf0*/  @!P0 MOV R2, 0x8000 ;  /* 0x0000800000028802 */ /* 0x004fe20000000f00 */
[----:B----4-:R-:W-:-:S04]  /*1ee00*/  ULEA UR8, UR8, UR5, 0x18 ;  /* 0x0000000508087291 */ /* 0x010fc8000f8ec0ff */
[----:B------:R-:W-:-:S09]  /*1ee10*/  ULEA UR41, UR4, UR8, 0x3 ;  /* 0x0000000804297291 */ /* 0x000fd2000f8e18ff */
[----:B------:R-:W1:Y:S02]  /*1ee20*/  SYNCS.PHASECHK.TRANS64.TRYWAIT P2, [UR41+0x28038], R3 ;  /* 0x02803803ff0075a7 */ /* 0x000e640008041129 */
[----:B-1----:R-:W-:Y:S05]  /*1ee30*/  @!P2 BRA `(.L_x_333) ;  /* 0x00000048004ca947 */ /* 0x002fea0003800000 */
.L_x_470:
[----:B------:R2:W-:Y:S01]  /*1ee40*/  @!P0 SYNCS.ARRIVE.TRANS64 RZ, [UR41+0x28020], R2 ;  /* 0x02802002ffff89a7 */ /* 0x0005e20008000029 */
[----:B------:R-:W-:Y:S05]  /*1ee50*/  BRA.U !UP2, `(.L_x_334) ;  /* 0x000000010a047547 */ /* 0x000fea000b800000 */
[----:B---3--:R-:W-:Y:S05]  /*1ee60*/  BPT.TRAP 0x1 ;  /* 0x000000040000795c */ /* 0x008fea0000300000 */
.L_x_334:
[----:B------:R-:W-:Y:S04]  /*1ee70*/  BSSY.RECONVERGENT B0, `(.L_x_335) ;  /* 0x0000003000007945 */ /* 0x000fe80003800200 */
[----:B------:R-:W-:Y:S05]  /*1ee80*/  @P1 BRA `(.L_x_336) ;  /* 0x0000000000041947 */ /* 0x000fea0003800000 */
[----:B---3--:R-:W-:Y:S05]  /*1ee90*/  BPT.TRAP 0x1 ;  /* 0x000000040000795c */ /* 0x008fea0000300000 */
.L_x_336:
[----:B---3--:R-:W-:Y:S05]  /*1eea0*/  BSYNC.RECONVERGENT B0 ;  /* 0x0000000000007941 */ /* 0x008fea0003800200 */
.L_x_335:
[----:B------:R-:W-:Y:S02]  /*1eeb0*/  ULEA UR16, UR4, UR8, 0xf ;  /* 0x0000000804107291 */ /* 0x000fe4000f8e78ff */
[----:B------:R-:W-:Y:S02]  /*1eec0*/  UIADD3 UR6, UP1, UPT, UR10, 0x180, URZ ;  /* 0x000001800a067890 */ /* 0x000fe4000ff3e0ff */
[----:B------:R-:W-:Y:S02]  /*1eed0*/  UIADD3 UR43, UPT, UPT, UR35, -0x80, URZ ;  /* 0xffffff80232b7890 */ /* 0x000fe4000fffe0ff */
[----:B------:R-:W-:Y:S02]  /*1eee0*/  UIADD3 UR41, UPT, UPT, UR41, 0x28020, URZ ;  /* 0x0002802029297890 */ /* 0x000fe4000fffe0ff */
[----:B------:R-:W-:Y:S02]  /*1eef0*/  UIADD3 UR40, UPT, UPT, UR16, 0x10000, URZ ;  /* 0x0001000010287890 */ /* 0x000fe4000fffe0ff */
[----:B------:R-:W-:-:S02]  /*1ef00*/  UIADD3.X UR7, UPT, UPT, URZ, UR11, URZ, UP1, !UPT ;  /* 0x0000000bff077290 */ /* 0x000fc40008ffe4ff */
[----:B------:R-:W-:Y:S01]  /*1ef10*/  UIADD3 UR16, UPT, UPT, UR16, 0x14000, URZ ;  /* 0x0001400010107890 */ /* 0x000fe2000fffe0ff */
[----:B------:R-:W-:Y:S01]  /*1ef20*/  UMOV UR12, 0x0 ;  /* 0x00000000000c7882 */ /* 0x000fe20000000000 */
[----:B------:R-:W-:Y:S01]  /*1ef30*/  UMOV UR13, 0x10000000 ;  /* 0x10000000000d7882 */ /* 0x000fe20000000000 */
[----:B------:R-:W-:Y:S01]  /*1ef40*/  UMOV UR42, URZ ;  /* 0x000000ff002a7c82 */ /* 0x000fe20008000000 */
[----:B------:R-:W-:Y:S01]  /*1ef50*/  UMOV UR18, 0x40 ;  /* 0x0000004000127882 */ /* 0x000fe20000000000 */
[----:B------:R-:W-:Y:S01]  /*1ef60*/  UMOV UR20, UR44 ;  /* 0x0000002c00147c82 */ /* 0x000fe20008000000 */
[----:B------:R-:W-:Y:S01]  /*1ef70*/  UMOV UR21, UR45 ;  /* 0x0000002d00157c82 */ /* 0x000fe20008000000 */
[----:B------:R-:W-:Y:S01]  /*1ef80*/  UMOV UR17, UR41 ;  /* 0x0000002900117c82 */ /* 0x000fe20008000000 */
[----:B------:R-:W-:Y:S01]  /*1ef90*/  UMOV UR19, UR43 ;  /* 0x0000002b00137c82 */ /* 0x000fe20008000000 */
[----:B------:R3:W-:Y:S01]  /*1efa0*/  UTMALDG.4D [UR40], [UR6], desc[UR12] ;  /* 0x00000c28060075b4 */ /* 0x0007e20008019000 */
[----:B------:R-:W-:-:S04]  /*1efb0*/  UIADD3 UR4, UPT, UPT, UR4, 0x1, URZ ;  /* 0x0000000104047890 */ /* 0x000fc8000fffe0ff */
[----:B------:R-:W-:Y:S01]  /*1efc0*/  UISETP.NE.AND UP1, UPT, UR4, 0x3, UPT ;  /* 0x000000030400788c */ /* 0x000fe2000bf25270 */
[----:B------:R3:W-:Y:S03]  /*1efd0*/  UTMALDG.4D [UR16], [UR6], desc[UR12] ;  /* 0x00000c10060075b4 */ /* 0x0007e60008019000 */
[----:B------:R-:W-:Y:S02]  /*1efe0*/  USEL UR5, URZ, 0x1, UP1 ;  /* 0x00000001ff057887 */ /* 0x000fe40008800000 */
[----:B------:R-:W-:-:S04]  /*1eff0*/  USEL UR4, UR4, URZ, UP1 ;  /* 0x000000ff04047287 */ /* 0x000fc80008800000 */
[----:B-1----:R-:W-:Y:S01]  /*1f000*/  LOP3.LUT R3, R4, UR5, RZ, 0x3c, !PT ;  /* 0x0000000504037c12 */ /* 0x002fe2000f8e3cff */
[----:B---3--:R-:W-:Y:S07]  /*1f010*/  BRA.U !UP0, `(.L_x_337) ;  /* 0x0000000108047547 */ /* 0x008fee000b800000 */
[----:B------:R-:W-:Y:S05]  /*1f020*/  BPT.TRAP 0x1 ;  /* 0x000000040000795c */ /* 0x000fea0000300000 */
.L_x_337:
[----:B------:R-:W-:Y:S01]  /*1f030*/  ULEA UR25, UR4, UR8, 0x3 ;  /* 0x0000000804197291 */ /* 0x000fe2000f8e18ff */
[----:B------:R-:W-:Y:S02]  /*1f040*/  SHF.L.U32 R5, R3, 0x1f, RZ ;  /* 0x0000001f03057819 */ /* 0x000fe400000006ff */
[----:B--2---:R-:W-:-:S06]  /*1f050*/  @!P0 MOV R2, 0x8000 ;  /* 0x0000800000028802 */ /* 0x004fcc0000000f00 */
[----:B------:R-:W1:Y:S02]  /*1f060*/  SYNCS.PHASECHK.TRANS64.TRYWAIT P2, [UR25+0x28038], R5 ;  /* 0x02803805ff0075a7 */ /* 0x000e640008041119 */
[----:B-1----:R-:W-:Y:S05]  /*1f070*/  @!P2 BRA `(.L_x_338) ;  /* 0x0000004400d4a947 */ /* 0x002fea0003800000 */
.L_x_472:
[----:B------:R2:W-:Y:S01]  /*1f080*/  @!P0 SYNCS.ARRIVE.TRANS64 RZ, [UR25+0x28020], R2 ;  /* 0x02802002ffff89a7 */ /* 0x0005e20008000019 */
[----:B------:R-:W-:Y:S05]  /*1f090*/  BRA.U !UP2, `(.L_x_339) ;  /* 0x000000010a047547 */ /* 0x000fea000b800000 */
[----:B------:R-:W-:Y:S05]  /*1f0a0*/  BPT.TRAP 0x1 ;  /* 0x000000040000795c */ /* 0x000fea0000300000 */
.L_x_339:
[----:B------:R-:W-:Y:S04]  /*1f0b0*/  BSSY.RECONVERGENT B0, `(.L_x_340) ;  /* 0x0000003000007945 */ /* 0x000fe80003800200 */
[----:B------:R-:W-:Y:S05]  /*1f0c0*/  @P1 BRA `(.L_x_341) ;  /* 0x0000000000041947 */ /* 0x000fea0003800000 */
[----:B------:R-:W-:Y:S05]  /*1f0d0*/  BPT.TRAP 0x1 ;  /* 0x000000040000795c */ /* 0x000fea0000300000 */
.L_x_341:
[----:B------:R-:W-:Y:S05]  /*1f0e0*/  BSYNC.RECONVERGENT B0 ;  /* 0x0000000000007941 */ /* 0x000fea0003800200 */
.L_x_340:
        /* <DEDUP_REMOVED lines=23> */
[----:B------:R-:W-:Y:S01]  /*1f260*/  LOP3.LUT R3, R3, UR5, RZ, 0x3c, !PT ;  /* 0x0000000503037c12 */ /* 0x000fe2000f8e3cff */
[----:B---3--:R-:W-:Y:S07]  /*1f270*/  BRA.U !UP0, `(.L_x_342) ;  /* 0x0000000108047547 */ /* 0x008fee000b800000 */
[----:B------:R-:W-:Y:S05]  /*1f280*/  BPT.TRAP 0x1 ;  /* 0x000000040000795c */ /* 0x000fea0000300000 */
.L_x_342:
[----:B------:R-:W-:Y:S01]  /*1f290*/  ULEA UR33, UR4, UR8, 0x3 ;  /* 0x0000000804217291 */ /* 0x000fe2000f8e18ff */
[----:B-1----:R-:W-:Y:S02]  /*1f2a0*/  SHF.L.U32 R5, R3, 0x1f, RZ ;  /* 0x0000001f03057819 */ /* 0x002fe400000006ff */
[----:B--2---:R-:W-:-:S06]  /*1f2b0*/  @!P0 MOV R2, 0x8000 ;  /* 0x0000800000028802 */ /* 0x004fcc0000000f00 */
[----:B------:R-:W1:Y:S02]  /*1f2c0*/  SYNCS.PHASECHK.TRANS64.TRYWAIT P2, [UR33+0x28038], R5 ;  /* 0x02803805ff0075a7 */ /* 0x000e640008041121 */
[----:B-1----:R-:W-:Y:S05]  /*1f2d0*/  @!P2 BRA `(.L_x_343) ;  /* 0x000000440054a947 */ /* 0x002fea0003800000 */
.L_x_474:
[----:B------:R2:W-:Y:S01]  /*1f2e0*/  @!P0 SYNCS.ARRIVE.TRANS64 RZ, [UR33+0x28020], R2 ;  /* 0x02802002ffff89a7 */ /* 0x0005e20008000021 */
[----:B------:R-:W-:Y:S05]  /*1f2f0*/  BRA.U !UP2, `(.L_x_344) ;  /* 0x000000010a047547 */ /* 0x000fea000b800000 */
[----:B------:R-:W-:Y:S05]  /*1f300*/  BPT.TRAP 0x1 ;  /* 0x000000040000795c */ /* 0x000fea0000300000 */
.L_x_344:
[----:B------:R-:W-:Y:S04]  /*1f310*/  BSSY.RECONVERGENT B0, `(.L_x_345) ;  /* 0x0000003000007945 */ /* 0x000fe80003800200 */
[----:B------:R-:W-:Y:S05]  /*1f320*/  @P1 BRA `(.L_x_346) ;  /* 0x0000000000041947 */ /* 0x000fea0003800000 */
[----:B------:R-:W-:Y:S05]  /*1f330*/  BPT.TRAP 0x1 ;  /* 0x000000040000795c */ /* 0x000fea0000300000 */
.L_x_346:
[----:B------:R-:W-:Y:S05]  /*1f340*/  BSYNC.RECONVERGENT B0 ;  /* 0x0000000000007941 */ /* 0x000fea0003800200 */
.L_x_345:
[----:B------:R-:W-:Y:S02]  /*1f350*/  ULEA UR16, UR4, UR8, 0xf ;  /* 0x0000000804107291 */ /* 0x000fe4000f8e78ff */
[----:B------:R-:W-:Y:S02]  /*1f360*/  UIADD3 UR6, UP1, UPT, UR10, 0x180, URZ ;  /* 0x000001800a067890 */ /* 0x000fe4000ff3e0ff */
[----:B------:R-:W-:Y:S02]  /*1f370*/  UIADD3 UR33, UPT, UPT, UR33, 0x28020, URZ ;  /* 0x0002802021217890 */ /* 0x000fe4000fffe0ff */
[----:B------:R-:W-:Y:S02]  /*1f380*/  UIADD3 UR32, UPT, UPT, UR16, 0x10000, URZ ;  /* 0x0001000010207890 */ /* 0x000fe4000fffe0ff */
[----:B------:R-:W-:Y:S02]  /*1f390*/  UIADD3.X UR7, UPT, UPT, URZ, UR11, URZ, UP1, !UPT ;  /* 0x0000000bff077290 */ /* 0x000fe40008ffe4ff */
        /* <DEDUP_REMOVED lines=20> */
.L_x_347:
[----:B------:R-:W-:Y:S01]  /*1f4e0*/  ULEA UR25, UR4, UR8, 0x3 ;  /* 0x0000000804197291 */ /* 0x000fe2000f8e18ff */
[----:B-1----:R-:W-:Y:S02]  /*1f4f0*/  SHF.L.U32 R5, R3, 0x1f, RZ ;  /* 0x0000001f03057819 */ /* 0x002fe400000006ff */
[----:B--2---:R-:W-:-:S06]  /*1f500*/  @!P0 MOV R2, 0x8000 ;  /* 0x0000800000028802 */ /* 0x004fcc0000000f00 */
[----:B------:R-:W1:Y:S02]  /*1f510*/  SYNCS.PHASECHK.TRANS64.TRYWAIT P2, [UR25+0x28038], R5 ;  /* 0x02803805ff0075a7 */ /* 0x000e640008041119 */
[----:B-1----:R-:W-:Y:S05]  /*1f520*/  @!P2 BRA `(.L_x_348) ;  /* 0x0000004000d8a947 */ /* 0x002fea0003800000 */
.L_x_476:
[----:B------:R2:W-:Y:S01]  /*1f530*/  @!P0 SYNCS.ARRIVE.TRANS64 RZ, [UR25+0x28020], R2 ;  /* 0x02802002ffff89a7 */ /* 0x0005e20008000019 */
[----:B------:R-:W-:Y:S05]  /*1f540*/  BRA.U !UP2, `(.L_x_349) ;  /* 0x000000010a047547 */ /* 0x000fea000b800000 */
[----:B------:R-:W-:Y:S05]  /*1f550*/  BPT.TRAP 0x1 ;  /* 0x000000040000795c */ /* 0x000fea0000300000 */
.L_x_349:
[----:B------:R-:W-:Y:S04]  /*1f560*/  BSSY.RECONVERGENT B0, `(.L_x_350) ;  /* 0x0000003000007945 */ /* 0x000fe80003800200 */
[----:B------:R-:W-:Y:S05]  /*1f570*/  @P1 BRA `(.L_x_351) ;  /* 0x0000000000041947 */ /* 0x000fea0003800000 */
[----:B------:R-:W-:Y:S05]  /*1f580*/  BPT.TRAP 0x1 ;  /* 0x000000040000795c */ /* 0x000fea0000300000 */
.L_x_351:
[----:B------:R-:W-:Y:S05]  /*1f590*/  BSYNC.RECONVERGENT B0 ;  /* 0x0000000000007941 */ /* 0x000fea0003800200 */
.L_x_350:
        /* <DEDUP_REMOVED lines=26> */
.L_x_352:
[----:B------:R-:W-:Y:S01]  /*1f740*/  ULEA UR25, UR4, UR8, 0x3 ;  /* 0x0000000804197291 */ /* 0x000fe2000f8e18ff */
[----:B-1----:R-:W-:Y:S02]  /*1f750*/  SHF.L.U32 R5, R3, 0x1f, RZ ;  /* 0x0000001f03057819 */ /* 0x002fe400000006ff */
[----:B--2---:R-:W-:-:S06]  /*1f760*/  @!P0 MOV R2, 0x8000 ;  /* 0x0000800000028802 */ /* 0x004fcc0000000f00 */
[----:B------:R-:W1:Y:S02]  /*1f770*/  SYNCS.PHASECHK.TRANS64.TRYWAIT P2, [UR25+0x28038], R5 ;  /* 0x02803805ff0075a7 */ /* 0x000e640008041119 */
[----:B-1----:R-:W-:Y:S05]  /*1f780*/  @!P2 BRA `(.L_x_353) ;  /* 0x000000400058a947 */ /* 0x002fea0003800000 */
.L_x_478:
[----:B------:R2:W-:Y:S01]  /*1f790*/  @!P0 SYNCS.ARRIVE.TRANS64 RZ, [UR25+0x28020], R2 ;  /* 0x02802002ffff89a7 */ /* 0x0005e20008000019 */
[----:B------:R-:W-:Y:S05]  /*1f7a0*/  BRA.U !UP2, `(.L_x_354) ;  /* 0x000000010a047547 */ /* 0x000fea000b800000 */
[----:B------:R-:W-:Y:S05]  /*1f7b0*/  BPT.TRAP 0x1 ;  /* 0x000000040000795c */ /* 0x000fea0000300000 */
.L_x_354:
[----:B------:R-:W-:Y:S04]  /*1f7c0*/  BSSY.RECONVERGENT B0, `(.L_x_355) ;  /* 0x0000003000007945 */ /* 0x000fe80003800200 */
[----:B------:R-:W-:Y:S05]  /*1f7d0*/  @P1 BRA `(.L_x_356) ;  /* 0x0000000000041947 */ /* 0x000fea0003800000 */
[----:B------:R-:W-:Y:S05]  /*1f7e0*/  BPT.TRAP 0x1 ;  /* 0x000000040000795c */ /* 0x000fea0000300000 */
.L_x_356:
[----:B------:R-:W-:Y:S05]  /*1f7f0*/  BSYNC.RECONVERGENT B0 ;  /* 0x0000000000007941 */ /* 0x000fea0003800200 */
.L_x_355:
[----:B------:R-:W-:Y:S02]  /*1f800*/  ULEA UR16, UR4, UR8, 0xf ;  /* 0x0000000804107291 */ /* 0x000fe4000f8e78ff */
[----:B------:R-:W-:Y:S02]  /*1f810*/  UIADD3 UR6, UP1, UPT, UR10, 0x180, URZ ;  /* 0x000001800a067890 */ /* 0x000fe4000ff3e0ff */
[----:B------:R-:W-:Y:S02]  /*1f820*/  UIADD3 UR27, UPT, UPT, UR35, 0x80, URZ ;  /* 0x00000080231b7890 */ /* 0x000fe4000fffe0ff */
        /* <DEDUP_REMOVED lines=23> */
.L_x_357:
[----:B------:R-:W-:Y:S01]  /*1f9a0*/  ULEA UR25, UR4, UR8, 0x3 ;  /* 0x0000000804197291 */ /* 0x000fe2000f8e18ff */
[----:B-1----:R-:W-:Y:S02]  /*1f9b0*/  SHF.L.U32 R5, R3, 0x1f, RZ ;  /* 0x0000001f03057819 */ /* 0x002fe400000006ff */
[----:B--2---:R-:W-:-:S06]  /*1f9c0*/  @!P0 MOV R2, 0x8000 ;  /* 0x0000800000028802 */ /* 0x004fcc0000000f00 */
[----:B------:R-:W1:Y:S02]  /*1f9d0*/  SYNCS.PHASECHK.TRANS64.TRYWAIT P2, [UR25+0x28038], R5 ;  /* 0x02803805ff0075a7 */ /* 0x000e640008041119 */
[----:B-1----:R-:W-:Y:S05]  /*1f9e0*/  @!P2 BRA `(.L_x_358) ;  /* 0x0000003c00d8a947 */ /* 0x002fea0003800000 */
.L_x_480:
[----:B------:R2:W-:Y:S01]  /*1f9f0*/  @!P0 SYNCS.ARRIVE.TRANS64 RZ, [UR25+0x28020], R2 ;  /* 0x02802002ffff89a7 */ /* 0x0005e20008000019 */
[----:B------:R-:W-:Y:S05]  /*1fa00*/  BRA.U !UP2, `(.L_x_359) ;  /* 0x000000010a047547 */ /* 0x000fea000b800000 */
[----:B------:R-:W-:Y:S05]  /*1fa10*/  BPT.TRAP 0x1 ;  /* 0x000000040000795c */ /* 0x000fea0000300000 */
.L_x_359:
[----:B------:R-:W-:Y:S04]  /*1fa20*/  BSSY.RECONVERGENT B0, `(.L_x_360) ;  /* 0x0000003000007945 */ /* 0x000fe80003800200 */
[----:B------:R-:W-:Y:S05]  /*1fa30*/  @P1 BRA `(.L_x_361) ;  /* 0x0000000000041947 */ /* 0x000fea0003800000 */
[----:B------:R-:W-:Y:S05]  /*1fa40*/  BPT.TRAP 0x1 ;  /* 0x000000040000795c */ /* 0x000fea0000300000 */
.L_x_361:
[----:B------:R-:W-:Y:S05]  /*1fa50*/  BSYNC.RECONVERGENT B0 ;  /* 0x0000000000007941 */ /* 0x000fea0003800200 */
.L_x_360:
        /* <DEDUP_REMOVED lines=26> */
.L_x_362:
[----:B------:R-:W-:Y:S01]  /*1fc00*/  ULEA UR25, UR4, UR8, 0x3 ;  /* 0x0000000804197291 */ /* 0x000fe2000f8e18ff */
[----:B-1----:R-:W-:Y:S02]  /*1fc10*/  SHF.L.U32 R5, R3, 0x1f, RZ ;  /* 0x0000001f03057819 */ /* 0x002fe400000006ff */
[----:B--2---:R-:W-:-:S06]  /*1fc20*/  @!P0 MOV R2, 0x8000 ;  /* 0x0000800000028802 */ /* 0x004fcc0000000f00 */
[----:B------:R-:W1:Y:S02]  /*1fc30*/  SYNCS.PHASECHK.TRANS64.TRYWAIT P2, [UR25+0x28038], R5 ;  /* 0x02803805ff0075a7 */ /* 0x000e640008041119 */
[----:B-1----:R-:W-:Y:S05]  /*1fc40*/  @!P2 BRA `(.L_x_363) ;  /* 0x0000003c0058a947 */ /* 0x002fea0003800000 */
.L_x_482:
[----:B------:R2:W-:Y:S01]  /*1fc50*/  @!P0 SYNCS.ARRIVE.TRANS64 RZ, [UR25+0x28020], R2 ;  /* 0x02802002ffff89a7 */ /* 0x0005e20008000019 */
[----:B------:R-:W-:Y:S05]  /*1fc60*/  BRA.U !UP2, `(.L_x_364) ;  /* 0x000000010a047547 */ /* 0x000fea000b800000 */
[----:B------:R-:W-:Y:S05]  /*1fc70*/  BPT.TRAP 0x1 ;  /* 0x000000040000795c */ /* 0x000fea0000300000 */
.L_x_364:
[----:B------:R-:W-:Y:S04]  /*1fc80*/  BSSY.RECONVERGENT B0, `(.L_x_365) ;  /* 0x0000003000007945 */ /* 0x000fe80003800200 */
[----:B------:R-:W-:Y:S05]  /*1fc90*/  @P1 BRA `(.L_x_366) ;  /* 0x0000000000041947 */ /* 0x000fea0003800000 */
[----:B------:R-:W-:Y:S05]  /*1fca0*/  BPT.TRAP 0x1 ;  /* 0x000000040000795c */ /* 0x000fea0000300000 */
.L_x_366:
[----:B------:R-:W-:Y:S05]  /*1fcb0*/  BSYNC.RECONVERGENT B0 ;  /* 0x0000000000007941 */ /* 0x000fea0003800200 */
.L_x_365:
        /* <DEDUP_REMOVED lines=26> */
.L_x_367:
[----:B------:R-:W-:Y:S01]  /*1fe60*/  ULEA UR25, UR4, UR8, 0x3 ;  /* 0x0000000804197291 */ /* 0x000fe2000f8e18ff */
[----:B-1----:R-:W-:Y:S02]  /*1fe70*/  SHF.L.U32 R5, R3, 0x1f, RZ ;  /* 0x0000001f03057819 */ /* 0x002fe400000006ff */
[----:B--2---:R-:W-:-:S06]  /*1fe80*/  @!P0 MOV R2, 0x8000 ;  /* 0x0000800000028802 */ /* 0x004fcc0000000f00 */
[----:B------:R-:W1:Y:S02]  /*1fe90*/  SYNCS.PHASECHK.TRANS64.TRYWAIT P2, [UR25+0x28038], R5 ;  /* 0x02803805ff0075a7 */ /* 0x000e640008041119 */
[----:B-1----:R-:W-:Y:S05]  /*1fea0*/  @!P2 BRA `(.L_x_368) ;  /* 0x0000003800d8a947 */ /* 0x002fea0003800000 */
.L_x_484:
[----:B------:R2:W-:Y:S01]  /*1feb0*/  @!P0 SYNCS.ARRIVE.TRANS64 RZ, [UR25+0x28020], R2 ;  /* 0x02802002ffff89a7 */ /* 0x0005e20008000019 */
[----:B------:R-:W-:Y:S05]  /*1fec0*/  BRA.U !UP2, `(.L_x_369) ;  /* 0x000000010a047547 */ /* 0x000fea000b800000 */
[----:B------:R-:W-:Y:S05]  /*1fed0*/  BPT.TRAP 0x1 ;  /* 0x000000040000795c */ /* 0x000fea0000300000 */
.L_x_369:
[----:B------:R-:W-:Y:S04]  /*1fee0*/  BSSY.RECONVERGENT B0, `(.L_x_370) ;  /* 0x0000003000007945 */ /* 0x000fe80003800200 */
[----:B------:R-:W-:Y:S05]  /*1fef0*/  @P1 BRA `(.L_x_371) ;  /* 0x0000000000041947 */ /* 0x000fea0003800000 */
[----:B------:R-:W-:Y:S05]  /*1ff00*/  BPT.TRAP 0x1 ;  /* 0x000000040000795c */ /* 0x000fea0000300000 */
.L_x_371:
[----:B------:R-:W-:Y:S05]  /*1ff10*/  BSYNC.RECONVERGENT B0 ;  /* 0x0000000000007941 */ /* 0x000fea0003800200 */
.L_x_370:
        /* <DEDUP_REMOVED lines=18> */
[----:B------:R-:W-:-:S02]  /*20040*/  UIADD3 UR4, UPT, UPT, UR4, 0x1, URZ ;  /* 0x0000000104047890 */ /* 0x000fc4000fffe0ff */
[----:B------:R-:W-:Y:S02]  /*20050*/  UIADD3 UR9, UPT, UPT, UR9, 0x4, URZ ;  /* 0x0000000409097890 */ /* 0x000fe4000fffe0ff */
[----:B------:R-:W-:Y:S02]  /*20060*/  UISETP.NE.AND UP1, UPT, UR4, 0x3, UPT ;  /* 0x000000030400788c */ /* 0x000fe4000bf25270 */
[----:B------:R-:W-:Y:S01]  /*20070*/  UIADD3 UR14, UPT, UPT, UR14, 0x4, URZ ;  /* 0x000000040e0e7890 */ /* 0x000fe2000fffe0ff */
[----:B------:R4:W-:Y:S01]  /*20080*/  UTMALDG.4D [UR16], [UR6], desc[UR12] ;  /* 0x00000c10060075b4 */ /* 0x0009e20008019000 */
[----:B------:R-:W-:Y:S02]  /*20090*/  USEL UR5, URZ, 0x1, UP1 ;  /* 0x00000001ff057887 */ /* 0x000fe40008800000 */
[----:B------:R-:W-:Y:S02]  /*200a0*/  USEL UR4, UR4, URZ, UP1 ;  /* 0x000000ff04047287 */ /* 0x000fe40008800000 */
[----:B------:R-:W-:-:S02]  /*200b0*/  UISETP.NE.AND UP1, UPT, UR9, URZ, UPT ;  /* 0x000000ff0900728c */ /* 0x000fc4000bf25270 */
[----:B------:R-:W-:Y:S01]  /*200c0*/  LOP3.LUT R4, R3, UR5, RZ, 0x3c, !PT ;  /* 0x0000000503047c12 */ /* 0x000fe2000f8e3cff */
[----:B------:R-:W-:-:S06]  /*200d0*/  UIADD3 UR35, UPT, UPT, UR35, 0x200, URZ ;  /* 0x0000020023237890 */ /* 0x000fcc000fffe0ff */
[----:B----4-:R-:W-:Y:S06]  /*200e0*/  BRA.U UP1, `(.L_x_372) ;  /* 0xffffffed012c7547 */ /* 0x010fec000b83ffff */
[----:B------:R-:W-:Y:S02]  /*200f0*/  UIADD3 UR5, UPT, UPT, UR14, 0x1, URZ ;  /* 0x000000010e057890 */ /* 0x000fe4000fffe0ff */
.L_x_331:
[----:B------:R-:W-:-:S13]  /*20100*/  ISETP.NE.AND P2, PT, RZ, UR22, PT ;  /* 0x00000016ff007c0c */ /* 0x000fda000bf45270 */
[----:B---3--:R-:W-:Y:S05]  /*20110*/  @!P2 EXIT ;  /* 0x000000000000a94d */ /* 0x008fea0003800000 */
[----:B------:R-:W-:Y:S02]  /*20120*/  UIADD3 UR9, UPT, UPT, -UR22, URZ, URZ ;  /* 0x000000ff16097290 */ /* 0x000fe4000fffe1ff */
[----:B------:R-:W-:-:S12]  /*20130*/  USHF.L.U32 UR27, UR5, 0x7, URZ ;  /* 0x00000007051b7899 */ /* 0x000fd800080006ff */
.L_x_383:
[----:B------:R-:W-:Y:S05]  /*20140*/  BRA.U !UP0, `(.L_x_373) ;  /* 0x0000000108047547 */ /* 0x000fea000b800000 */
[----:B------:R-:W-:Y:S05]  /*20150*/  BPT.TRAP 0x1 ;  /* 0x000000040000795c */ /* 0x000fea0000300000 */
.L_x_373:
[----:B------:R-:W-:Y:S01]  /*20160*/  ULEA UR25, UR4, UR8, 0x3 ;  /* 0x0000000804197291 */ /* 0x000fe2000f8e18ff */
[----:B-1----:R-:W-:Y:S02]  /*20170*/  SHF.L.U32 R3, R4, 0x1f, RZ ;  /* 0x0000001f04037819 */ /* 0x002fe400000006ff */
[----:B--2---:R-:W-:-:S06]  /*20180*/  @!P0 MOV R2, 0x8000 ;  /* 0x0000800000028802 */ /* 0x004fcc0000000f00 */
[----:B------:R-:W1:Y:S02]  /*20190*/  SYNCS.PHASECHK.TRANS64.TRYWAIT P2, [UR25+0x28038], R3 ;  /* 0x02803803ff0075a7 */ /* 0x000e640008041119 */
[----:B-1----:R-:W-:Y:S05]  /*201a0*/  @!P2 BRA `(.L_x_374) ;  /* 0x000000380030a947 */ /* 0x002fea0003800000 */
.L_x_486:
[----:B------:R2:W-:Y:S01]  /*201b0*/  @!P0 SYNCS.ARRIVE.TRANS64 RZ, [UR25+0x28020], R2 ;  /* 0x02802002ffff89a7 */ /* 0x0005e20008000019 */
[----:B------:R-:W-:Y:S05]  /*201c0*/  BRA.U !UP2, `(.L_x_375) ;  /* 0x000000010a047547 */ /* 0x000fea000b800000 */
[----:B------:R-:W-:Y:S05]  /*201d0*/  BPT.TRAP 0x1 ;  /* 0x000000040000795c */ /* 0x000fea0000300000 */
.L_x_375:
[----:B------:R-:W-:Y:S04]  /*201e0*/  BSSY.RECONVERGENT B0, `(.L_x_376) ;  /* 0x0000003000007945 */ /* 0x000fe80003800200 */
[----:B------:R-:W-:Y:S05]  /*201f0*/  @P1 BRA `(.L_x_377) ;  /* 0x0000000000041947 */ /* 0x000fea0003800000 */
[----:B------:R-:W-:Y:S05]  /*20200*/  BPT.TRAP 0x1 ;  /* 0x000000040000795c */ /* 0x000fea0000300000 */
.L_x_377:
[----:B------:R-:W-:Y:S05]  /*20210*/  BSYNC.RECONVERGENT B0 ;  /* 0x0000000000007941 */ /* 0x000fea0003800200 */
.L_x_376:
        /* <DEDUP_REMOVED lines=25> */
.L_x_378:
[----:B------:R-:W-:Y:S01]  /*203b0*/  ULEA UR25, UR4, UR8, 0x3 ;  /* 0x0000000804197291 */ /* 0x000fe2000f8e18ff */
[----:B------:R-:W-:Y:S02]  /*203c0*/  SHF.L.U32 R5, R3, 0x1f, RZ ;  /* 0x0000001f03057819 */ /* 0x000fe400000006ff */
[----:B--2---:R-:W-:-:S06]  /*203d0*/  @!P0 MOV R2, 0x8000 ;  /* 0x0000800000028802 */ /* 0x004fcc0000000f00 */
[----:B------:R-:W1:Y:S02]  /*203e0*/  SYNCS.PHASECHK.TRANS64.TRYWAIT P2, [UR25+0x28038], R5 ;  /* 0x02803805ff0075a7 */ /* 0x000e640008041119 */
[----:B-1----:R-:W-:Y:S05]  /*203f0*/  @!P2 BRA `(.L_x_379) ;  /* 0x0000003400b4a947 */ /* 0x002fea0003800000 */
.L_x_488:
[----:B------:R2:W-:Y:S01]  /*20400*/  @!P0 SYNCS.ARRIVE.TRANS64 RZ, [UR25+0x28020], R2 ;  /* 0x02802002ffff89a7 */ /* 0x0005e20008000019 */
[----:B------:R-:W-:Y:S05]  /*20410*/  BRA.U !UP2, `(.L_x_380) ;  /* 0x000000010a047547 */ /* 0x000fea000b800000 */
[----:B------:R-:W-:Y:S05]  /*20420*/  BPT.TRAP 0x1 ;  /* 0x000000040000795c */ /* 0x000fea0000300000 */
.L_x_380:
[----:B------:R-:W-:Y:S04]  /*20430*/  BSSY.RECONVERGENT B0, `(.L_x_381) ;  /* 0x0000003000007945 */ /* 0x000fe80003800200 */
[----:B------:R-:W-:Y:S05]  /*20440*/  @P1 BRA `(.L_x_382) ;  /* 0x0000000000041947 */ /* 0x000fea0003800000 */
[----:B------:R-:W-:Y:S05]  /*20450*/  BPT.TRAP 0x1 ;  /* 0x000000040000795c */ /* 0x000fea0000300000 */
.L_x_382:
[----:B------:R-:W-:Y:S05]  /*20460*/  BSYNC.RECONVERGENT B0 ;  /* 0x0000000000007941 */ /* 0x000fea0003800200 */
.L_x_381:
        /* <DEDUP_REMOVED lines=19> */
[----:B------:R-:W-:Y:S01]  /*205a0*/  UISETP.NE.AND UP1, UPT, UR4, 0x3, UPT ;  /* 0x000000030400788c */ /* 0x000fe2000bf25270 */
[----:B------:R4:W-:Y:S03]  /*205b0*/  UTMALDG.4D [UR16], [UR6], desc[UR12] ;  /* 0x00000c10060075b4 */ /* 0x0009e60008019000 */
[----:B------:R-:W-:Y:S02]  /*205c0*/  USEL UR5, URZ, 0x1, UP1 ;  /* 0x00000001ff057887 */ /* 0x000fe40008800000 */
[----:B------:R-:W-:Y:S02]  /*205d0*/  USEL UR4, UR4, URZ, UP1 ;  /* 0x000000ff04047287 */ /* 0x000fe40008800000 */
[----:B------:R-:W-:-:S02]  /*205e0*/  UISETP.NE.AND UP1, UPT, UR9, URZ, UPT ;  /* 0x000000ff0900728c */ /* 0x000fc4000bf25270 */
[----:B------:R-:W-:Y:S01]  /*205f0*/  LOP3.LUT R4, R3, UR5, RZ, 0x3c, !PT ;  /* 0x0000000503047c12 */ /* 0x000fe2000f8e3cff */
[----:B---3--:R-:W-:-:S06]  /*20600*/  UIADD3 UR27, UPT, UPT, UR27, 0x80, URZ ;  /* 0x000000801b1b7890 */ /* 0x008fcc000fffe0ff */
[----:B----4-:R-:W-:Y:S05]  /*20610*/  BRA.U UP1, `(.L_x_383) ;  /* 0xfffffff901c87547 */ /* 0x010fea000b83ffff */
[----:B------:R-:W-:Y:S05]  /*20620*/  EXIT ;  /* 0x000000000000794d */ /* 0x000fea0003800000 */
.L_x_507:
[----:B------:R-:W-:-:S08]  /*20630*/  NOP ;  /* 0x0000000000007918 */ /* 0x000fd00000000000 */
[----:B------:R-:W1:-:S00]  /*20640*/  USETMAXREG.DEALLOC.CTAPOOL 0x20 ;  /* 0x00000020000079c8 */ /* 0x000e4000080e0500 */
[----:B------:R-:W2:Y:S08]  /*20650*/  S2UR UR26, SR_CTAID.X ;  /* 0x00000000001a79c3 */ /* 0x000eb00000002500 */
[----:B-1----:R-:W1:Y:S01]  /*20660*/  LDC R0, c[0x0][0x380] ;  /* 0x0000e000ff007b82 */ /* 0x002e620000000800 */
[----:B--2---:R-:W-:-:S06]  /*20670*/  USHF.L.U32 UR26, UR26, 0x8, URZ ;  /* 0x000000081a1a7899 */ /* 0x004fcc00080006ff */
[----:B-1----:R-:W-:-:S13]  /*20680*/  ISETP.LE.U32.AND P0, PT, R0, UR26, PT ;  /* 0x0000001a00007c0c */ /* 0x002fda000bf03070 */
[----:B------:R-:W-:Y:S05]  /*20690*/  @P0 EXIT ;  /* 0x000000000000094d */ /* 0x000fea0003800000 */
[----:B------:R-:W1:Y:S01]  /*206a0*/  LDCU UR7, c[0x0][0x38c] ;  /* 0x00007180ff0777ac */ /* 0x000e620008000800 */
[----:B------:R-:W2:Y:S01]  /*206b0*/  S2UR UR8, SR_CTAID.Y ;  /* 0x00000000000879c3 */ /* 0x000ea20000002600 */
[----:B------:R-:W-:Y:S01]  /*206c0*/  ELECT P1, URZ, PT ;  /* 0x0000000000ff782f */ /* 0x000fe20003820000 */
[----:B-1----:R-:W1:Y:S01]  /*206d0*/  I2F.U32.RP R2, UR7 ;  /* 0x0000000700027d06 */ /* 0x002e620008209000 */
[----:B------:R-:W-:-:S07]  /*206e0*/  UISETP.NE.U32.AND UP0, UPT, UR7, URZ, UPT ;  /* 0x000000ff0700728c */ /* 0x000fce000bf05070 */
[----:B-1----:R-:W1:Y:S02]  /*206f0*/  MUFU.RCP R0, R2 ;  /* 0x0000000200007308 */ /* 0x002e640000001000 */
[----:B-1----:R-:W-:-:S06]  /*20700*/  VIADD R0, R0, 0xffffffe ;  /* 0x0ffffffe00007836 */ /* 0x002fcc0000000000 */
[----:B------:R-:W1:Y:S02]  /*20710*/  F2I.FTZ.U32.TRUNC.NTZ R0, R0 ;  /* 0x0000000000007305 */ /* 0x000e64000021f000 */
[----:B-1----:R-:W-:-:S13]  /*20720*/  R2UR UR5, R0 ;  /* 0x00000000000572ca */ /* 0x002fda00000e0000 */
[----:B------:R-:W-:-:S04]  /*20730*/  UIADD3 UR4, UPT, UPT, URZ, -UR5, URZ ;  /* 0x80000005ff047290 */ /* 0x000fc8000fffe0ff */
[----:B------:R-:W-:-:S03]  /*20740*/  UIMAD UR6, UR4, UR7, URZ ;  /* 0x00000007040672a4 */ /* 0x000fc6000f8e02ff */
[----:B------:R-:W-:Y:S02]  /*20750*/  UMOV UR4, URZ ;  /* 0x000000ff00047c82 */ /* 0x000fe40008000000 */
[----:B------:R-:W-:-:S07]  /*20760*/  UIMAD.WIDE.U32 UR4, UR5, UR6, UR4 ;  /* 0x00000006050472a5 */ /* 0x000fce000f8e0004 */
[----:B------:R-:W-:Y:S02]  /*20770*/  UMOV UR4, UR5 ;  /* 0x0000000500047c82 */ /* 0x000fe40008000000 */
[----:B--2---:R-:W-:-:S07]  /*20780*/  UIMAD.WIDE.U32 UR28, UR4, UR8, URZ ;  /* 0x00000008041c72a5 */ /* 0x004fce000f8e00ff */
[----:B------:R-:W-:Y:S02]  /*20790*/  UMOV UR28, UR29 ;  /* 0x0000001d001c7c82 */ /* 0x000fe40008000000 */
[----:B------:R-:W-:Y:S02]  /*207a0*/  UIADD3 UR4, UPT, UPT, -UR28, URZ, URZ ;  /* 0x000000ff1c047290 */ /* 0x000fe4000fffe1ff */
[----:B------:R-:W1:Y:S02]  /*207b0*/  S2UR UR29, SR_CTAID.Z ;  /* 0x00000000001d79c3 */ /* 0x000e640000002700 */
[----:B------:R-:W-:-:S04]  /*207c0*/  UIMAD UR4, UR7, UR4, UR8 ;  /* 0x00000004070472a4 */ /* 0x000fc8000f8e0208 */
[----:B------:R-:W-:-:S11]  /*207d0*/  UISETP.GE.U32.AND UP2, UPT, UR4, UR7, UPT ;  /* 0x000000070400728c */ /* 0x000fd6000bf46070 */
[----:B------:R-:W-:Y:S02]  /*207e0*/  @UP2 UIADD3 UR4, UPT, UPT, UR4, -UR7, URZ ;  /* 0x8000000704042290 */ /* 0x000fe4000fffe0ff */
[----:B------:R-:W-:Y:S02]  /*207f0*/  @UP2 UIADD3 UR28, UPT, UPT, UR28, 0x1, URZ ;  /* 0x000000011c1c2890 */ /* 0x000fe4000fffe0ff */
[----:B------:R-:W-:-:S11]  /*20800*/  UISETP.GE.U32.AND UP1, UPT, UR4, UR7, UPT ;  /* 0x000000070400728c */ /* 0x000fd6000bf26070 */
[----:B------:R-:W-:Y:S02]  /*20810*/  @UP1 UIADD3 UR28, UPT, UPT, UR28, 0x1, URZ ;  /* 0x000000011c1c1890 */ /* 0x000fe4000fffe0ff */
[----:B------:R-:W-:-:S04]  /*20820*/  @!UP0 ULOP3.LUT UR28, URZ, UR7, URZ, 0x33, !UPT ;  /* 0x00000007ff1c8292 */ /* 0x000fc8000f8e33ff */
[----:B------:R-:W-:-:S04]  /*20830*/  UIADD3 UR27, UPT, UPT, -UR28, URZ, URZ ;  /* 0x000000ff1c1b7290 */ /* 0x000fc8000fffe1ff */
[----:B------:R-:W-:Y:S01]  /*20840*/  UIMAD UR27, UR7, UR27, UR8 ;  /* 0x0000001b071b72a4 */ /* 0x000fe2000f8e0208 */
[----:B-1----:R-:W-:Y:S11]  /*20850*/  BRA.U UP6, `(.L_x_384) ;  /* 0x0000000106047547 */ /* 0x002ff6000b800000 */
[----:B------:R-:W-:Y:S05]  /*20860*/  BPT.TRAP 0x1 ;  /* 0x000000040000795c */ /* 0x000fea0000300000 */
.L_x_384:
[----:B------:R-:W1:Y:S01]  /*20870*/  S2UR UR6, SR_CgaCtaId ;  /* 0x00000000000679c3 */ /* 0x000e620000008800 */
[----:B------:R-:W-:Y:S01]  /*20880*/  UMOV UR24, 0x400 ;  /* 0x0000040000187882 */ /* 0x000fe20000000000 */
[----:B------:R-:W-:Y:S01]  /*20890*/  SHF.L.U32 R0, RZ, 0x1f, RZ ;  /* 0x0000001fff007819 */ /* 0x000fe200000006ff */
[----:B-1----:R-:W-:-:S09]  /*208a0*/  ULEA UR24, UR6, UR24, 0x18 ;  /* 0x0000001806187291 */ /* 0x002fd2000f8ec0ff */
[----:B------:R-:W1:Y:S02]  /*208b0*/  SYNCS.PHASECHK.TRANS64.TRYWAIT P0, [UR24+0x280b0], R0 ;  /* 0x0280b000ff0075a7 */ /* 0x000e640008001118 */
[----:B-1----:R-:W-:Y:S05]  /*208c0*/  @!P0 BRA `(.L_x_385) ;  /* 0x0000003000988947 */ /* 0x002fea0003800000 */
.L_x_490:
[----:B------:R-:W-:Y:S04]  /*208d0*/  BSSY.RECONVERGENT B0, `(.L_x_386) ;  /* 0x00000c3000007945 */ /* 0x000fe80003800200 */
[----:B------:R-:W-:Y:S05]  /*208e0*/  @!P1 BRA `(.L_x_387) ;  /* 0x0000000c00049947 */ /* 0x000fea0003800000 */
[----:B------:R-:W2:Y:S01]  /*208f0*/  LDCU.64 UR4, c[0x0][0x348] ;  /* 0x00006900ff0477ac */ /* 0x000ea20008000a00 */
[----:B------:R-:W-:Y:S02]  /*20900*/  UIADD3 UR66, UPT, UPT, UR26, 0x70, URZ ;  /* 0x000000701a427890 */ /* 0x000fe4000fffe0ff */
[----:B------:R-:W-:Y:S02]  /*20910*/  UIADD3 UR64, UPT, UPT, UR24, 0x7000, URZ ;  /* 0x0000700018407890 */ /* 0x000fe4000fffe0ff */
[----:B------:R-:W-:Y:S02]  /*20920*/  UIADD3 UR34, UPT, UPT, UR26, 0x8, URZ ;  /* 0x000000081a227890 */ /* 0x000fe4000fffe0ff */
[----:B------:R-:W-:Y:S01]  /*20930*/  UIADD3 UR32, UPT, UPT, UR24, 0x800, URZ ;  /* 0x0000080018207890 */ /* 0x000fe2000fffe0ff */
[----:B------:R-:W-:Y:S01]  /*20940*/  MOV.SPILL R19, UR66 ;  /* 0x0000004200137c02 */ /* 0x000fe20009000f00 */
[----:B------:R-:W-:Y:S01]  /*20950*/  UIADD3 UR18, UPT, UPT, UR26, 0x10, URZ ;  /* 0x000000101a127890 */ /* 0x000fe2000fffe0ff */
[----:B------:R-:W-:Y:S01]  /*20960*/  MOV.SPILL R18, UR64 ;  /* 0x0000004000127c02 */ /* 0x000fe20009000f00 */
[----:B------:R-:W-:Y:S01]  /*20970*/  UIADD3 UR16, UPT, UPT, UR24, 0x1000, URZ ;  /* 0x0000100018107890 */ /* 0x000fe2000fffe0ff */
[----:B------:R-:W-:Y:S01]  /*20980*/  MOV.SPILL R14, UR34 ;  /* 0x00000022000e7c02 */ /* 0x000fe20009000f00 */
[----:B------:R-:W-:-:S02]  /*20990*/  UIADD3 UR50, UPT, UPT, UR26, 0x18, URZ ;  /* 0x000000181a327890 */ /* 0x000fc4000fffe0ff */
[----:B--2---:R-:W-:Y:S01]  /*209a0*/  UIADD3 UR4, UP0, UPT, UR4, 0x400, URZ ;  /* 0x0000040004047890 */ /* 0x004fe2000ff1e0ff */
[----:B------:R-:W-:Y:S01]  /*209b0*/  MOV.SPILL R9, UR18 ;  /* 0x0000001200097c02 */ /* 0x000fe20009000f00 */
[----:B------:R-:W-:Y:S02]  /*209c0*/  UIADD3 UR48, UPT, UPT, UR24, 0x1800, URZ ;  /* 0x0000180018307890 */ /* 0x000fe4000fffe0ff */
[----:B------:R-:W-:Y:S01]  /*209d0*/  UIADD3.X UR5, UPT, UPT, URZ, UR5, URZ, UP0, !UPT ;  /* 0x00000005ff057290 */ /* 0x000fe200087fe4ff */
[----:B------:R-:W-:Y:S01]  /*209e0*/  MOV.SPILL R2, UR50 ;  /* 0x0000003200027c02 */ /* 0x000fe20009000f00 */
[----:B------:R-:W-:Y:S02]  /*209f0*/  UIADD3 UR64, UPT, UPT, UR24, 0x2000, URZ ;  /* 0x0000200018407890 */ /* 0x000fe4000fffe0ff */
[----:B------:R-:W-:Y:S01]  /*20a00*/  UIADD3 UR66, UPT, UPT, UR26, 0x20, URZ ;  /* 0x000000201a427890 */ /* 0x000fe2000fffe0ff */
[----:B------:R-:W-:Y:S01]  /*20a10*/  UMOV UR25, URZ ;  /* 0x000000ff00197c82 */ /* 0x000fe20008000000 */
[----:B------:R-:W-:Y:S01]  /*20a20*/  UMOV UR35, UR27 ;  /* 0x0000001b00237c82 */ /* 0x000fe20008000000 */
[----:B------:R-:W-:Y:S01]  /*20a30*/  UMOV UR36, UR28 ;  /* 0x0000001c00247c82 */ /* 0x000fe20008000000 */
[----:B------:R-:W-:Y:S01]  /*20a40*/  UMOV UR37, UR29 ;  /* 0x0000001d00257c82 */ /* 0x000fe20008000000 */
[----:B------:R-:W-:Y:S01]  /*20a50*/  UMOV UR33, UR25 ;  /* 0x0000001900217c82 */ /* 0x000fe20008000000 */
[----:B------:R-:W-:Y:S01]  /*20a60*/  UMOV UR19, UR27 ;  /* 0x0000001b00137c82 */ /* 0x000fe20008000000 */
[----:B------:R-:W-:Y:S01]  /*20a70*/  UMOV UR20, UR28 ;  /* 0x0000001c00147c82 */ /* 0x000fe20008000000 */
[----:B------:R-:W-:Y:S01]  /*20a80*/  UMOV UR21, UR29 ;  /* 0x0000001d00157c82 */ /* 0x000fe20008000000 */
[----:B------:R-:W-:Y:S01]  /*20a90*/  UTMASTG.5D [UR24], [UR4] ;  /* 0x00000018040073b5 */ /* 0x000fe20008020000 */
[----:B------:R-:W-:Y:S01]  /*20aa0*/  UMOV UR17, UR25 ;  /* 0x0000001900117c82 */ /* 0x000fe20008000000 */
[----:B------:R-:W-:Y:S01]  /*20ab0*/  UMOV UR51, UR27 ;  /* 0x0000001b00337c82 */ /* 0x000fe20008000000 */
[----:B------:R-:W-:Y:S01]  /*20ac0*/  UMOV UR52, UR28 ;  /* 0x0000001c00347c82 */ /* 0x000fe20008000000 */
[----:B------:R-:W-:Y:S01]  /*20ad0*/  UMOV UR53, UR29 ;  /* 0x0000001d00357c82 */ /* 0x000fe20008000000 */
[----:B------:R-:W-:Y:S01]  /*20ae0*/  UMOV UR49, UR25 ;  /* 0x0000001900317c82 */ /* 0x000fe20008000000 */
[----:B------:R-:W-:Y:S01]  /*20af0*/  UMOV UR67, UR27 ;  /* 0x0000001b00437c82 */ /* 0x000fe20008000000 */
[----:B------:R-:W-:Y:S01]  /*20b00*/  UMOV UR68, UR28 ;  /* 0x0000001c00447c82 */ /* 0x000fe20008000000 */
[----:B------:R2:W-:Y:S01]  /*20b10*/  UTMASTG.5D [UR32], [UR4] ;  /* 0x00000020040073b5 */ /* 0x0005e20008020000 */
[----:B------:R-:W-:Y:S01]  /*20b20*/  UMOV UR69, UR29 ;  /* 0x0000001d00457c82 */ /* 0x000fe20008000000 */
[----:B------:R-:W-:Y:S01]  /*20b30*/  UMOV UR65, UR25 ;  /* 0x0000001900417c82 */ /* 0x000fe20008000000 */
[----:B------:R-:W-:Y:S01]  /*20b40*/  UMOV UR30, UR66 ;  /* 0x00000042001e7c82 */ /* 0x000fe20008000000 */
[----:B------:R-:W-:Y:S01]  /*20b50*/  UIADD3 UR40, UPT, UPT, UR24, 0x400, URZ ;  /* 0x0000040018287890 */ /* 0x000fe2000fffe0ff */
[----:B------:R-:W-:Y:S01]  /*20b60*/  MOV.SPILL R22, UR69 ;  /* 0x0000004500167c02 */ /* 0x000fe20009000f00 */
[----:B------:R-:W-:Y:S01]  /*20b70*/  UIADD3 UR10, UPT, UPT, UR26, 0x40, URZ ;  /* 0x000000401a0a7890 */ /* 0x000fe2000fffe0ff */
[----:B------:R-:W-:Y:S01]  /*20b80*/  MOV.SPILL R21, UR68 ;  /* 0x0000004400157c02 */ /* 0x000fe20009000f00 */
[----:B------:R3:W-:Y:S01]  /*20b90*/  UTMASTG.5D [UR16], [UR4] ;  /* 0x00000010040073b5 */ /* 0x0007e20008020000 */
[----:B------:R-:W-:Y:S01]  /*20ba0*/  UIADD3 UR8, UPT, UPT, UR24, 0x4000, URZ ;  /* 0x0000400018087890 */ /* 0x000fe2000fffe0ff */
[----:B-1----:R-:W-:Y:S01]  /*20bb0*/  MOV.SPILL R3, UR40 ;  /* 0x0000002800037c02 */ /* 0x002fe20009000f00 */
[----:B------:R-:W-:Y:S01]  /*20bc0*/  UMOV UR42, UR26 ;  /* 0x0000001a002a7c82 */ /* 0x000fe20008000000 */
[----:B------:R-:W-:Y:S01]  /*20bd0*/  UIADD3 UR40, UPT, UPT, UR24, 0x5800, URZ ;  /* 0x0000580018287890 */ /* 0x000fe2000fffe0ff */
[----:B------:R-:W-:Y:S01]  /*20be0*/  MOV.SPILL R5, UR42 ;  /* 0x0000002a00057c02 */ /* 0x000fe20009000f00 */
[----:B------:R-:W-:Y:S01]  /*20bf0*/  UIADD3 UR42, UPT, UPT, UR26, 0x58, URZ ;  /* 0x000000581a2a7890 */ /* 0x000fe2000fffe0ff */
[----:B------:R-:W-:Y:S01]  /*20c00*/  MOV.SPILL R20, UR67 ;  /* 0x0000004300147c02 */ /* 0x000fe20009000f00 */
[----:B------:R1:W-:Y:S01]  /*20c10*/  UTMASTG.5D [UR48], [UR4] ;  /* 0x00000030040073b5 */ /* 0x0003e20008020000 */
[----:B------:R-:W-:Y:S01]  /*20c20*/  UMOV UR11, UR27 ;  /* 0x0000001b000b7c82 */ /* 0x000fe20008000000 */
[----:B------:R-:W-:Y:S01]  /*20c30*/  UMOV UR12, UR28 ;  /* 0x0000001c000c7c82 */ /* 0x000fe20008000000 */
[----:B------:R-:W-:Y:S01]  /*20c40*/  UMOV UR13, UR29 ;  /* 0x0000001d000d7c82 */ /* 0x000fe20008000000 */
[----:B------:R-:W-:Y:S01]  /*20c50*/  UMOV UR41, 0x40 ;  /* 0x0000004000297882 */ /* 0x000fe20000000000 */
[----:B------:R-:W-:Y:S01]  /*20c60*/  UMOV UR43, UR27 ;  /* 0x0000001b002b7c82 */ /* 0x000fe20008000000 */
[----:B------:R-:W-:Y:S01]  /*20c70*/  UMOV UR44, UR28 ;  /* 0x0000001c002c7c82 */ /* 0x000fe20008000000 */
[----:B------:R-:W-:Y:S01]  /*20c80*/  UMOV UR45, UR29 ;  /* 0x0000001d002d7c82 */ /* 0x000fe20008000000 */
[----:B------:R4:W-:Y:S01]  /*20c90*/  UTMASTG.5D [UR64], [UR4] ;  /* 0x00000040040073b5 */ /* 0x0009e20008020000 */
[----:B------:R-:W-:Y:S01]  /*20ca0*/  UMOV UR9, UR25 ;  /* 0x0000001900097c82 */ /* 0x000fe20008000000 */
[----:B------:R-:W-:Y:S01]  /*20cb0*/  MOV.SPILL R8, UR45 ;  /* 0x0000002d00087c02 */ /* 0x000fe20009000f00 */
[----:B------:R-:W-:Y:S01]  /*20cc0*/  UMOV UR14, UR42 ;  /* 0x0000002a000e7c82 */ /* 0x000fe20008000000 */
[----:B------:R-:W-:Y:S01]  /*20cd0*/  MOV.SPILL R7, UR44 ;  /* 0x0000002c00077c02 */ /* 0x000fe20009000f00 */
[----:B------:R-:W-:Y:S01]  /*20ce0*/  UIADD3 UR74, UPT, UPT, UR26, 0x68, URZ ;  /* 0x000000681a4a7890 */ /* 0x000fe2000fffe0ff */
[----:B------:R-:W-:Y:S01]  /*20cf0*/  MOV.SPILL R6, UR43 ;  /* 0x0000002b00067c02 */ /* 0x000fe20009000f00 */
[----:B------:R-:W-:Y:S01]  /*20d00*/  UIADD3 UR72, UPT, UPT, UR24, 0x6800, URZ ;  /* 0x0000680018487890 */ /* 0x000fe2000fffe0ff */
[----:B------:R-:W-:Y:S01]  /*20d10*/  MOV.SPILL R4, UR41 ;  /* 0x0000002900047c02 */ /* 0x000fe20009000f00 */
[----:B------:R-:W-:Y:S01]  /*20d20*/  UMOV UR41, UR25 ;  /* 0x0000001900297c82 */ /* 0x000fe20008000000 */
[----:B------:R-:W-:Y:S01]  /*20d30*/  MOV.SPILL R17, UR37 ;  /* 0x0000002500117c02 */ /* 0x000fe20009000f00 */
[----:B------:R-:W-:Y:S01]  /*20d40*/  UIADD3 UR58, UPT, UPT, UR26, 0x78, URZ ;  /* 0x000000781a3a7890 */ /* 0x000fe2000fffe0ff */
[----:B------:R-:W-:Y:S01]  /*20d50*/  MOV.SPILL R16, UR36 ;  /* 0x0000002400107c02 */ /* 0x000fe20009000f00 */
[----:B--2---:R-:W-:Y:S01]  /*20d60*/  UIADD3 UR32, UPT, UPT, UR24, 0xc00, URZ ;  /* 0x00000c0018207890 */ /* 0x004fe2000fffe0ff */
[----:B------:R-:W-:Y:S01]  /*20d70*/  MOV.SPILL R15, UR35 ;  /* 0x00000023000f7c02 */ /* 0x000fe20009000f00 */
[----:B------:R-:W-:Y:S01]  /*20d80*/  UIADD3 UR34, UPT, UPT, UR26, 0x48, URZ ;  /* 0x000000481a227890 */ /* 0x000fe2000fffe0ff */
[----:B------:R-:W-:Y:S01]  /*20d90*/  UMOV UR33, 0x40 ;  /* 0x0000004000217882 */ /* 0x000fe20000000000 */
[----:B------:R-:W-:-:S02]  /*20da0*/  UIADD3 UR56, UPT, UPT, UR24, 0x7800, URZ ;  /* 0x0000780018387890 */ /* 0x000fc4000fffe0ff */
[----:B------:R-:W-:Y:S01]  /*20db0*/  MOV.SPILL R12, UR32 ;  /* 0x00000020000c7c02 */ /* 0x000fe20009000f00 */
[----:B------:R-:W-:Y:S01]  /*20dc0*/  UIADD3 UR32, UPT, UPT, UR24, 0x4800, URZ ;  /* 0x0000480018207890 */ /* 0x000fe2000fffe0ff */
[----:B------:R-:W-:Y:S01]  /*20dd0*/  MOV.SPILL R13, UR33 ;  /* 0x00000021000d7c02 */ /* 0x000fe20009000f00 */
[----:B---3--:R-:W-:Y:S02]  /*20de0*/  UIADD3 UR16, UPT, UPT, UR24, 0x5000, URZ ;  /* 0x0000500018107890 */ /* 0x008fe4000fffe0ff */
[----:B------:R-:W-:Y:S01]  /*20df0*/  UIADD3 UR18, UPT, UPT, UR26, 0x50, URZ ;  /* 0x000000501a127890 */ /* 0x000fe2000fffe0ff */
[----:B------:R-:W-:Y:S01]  /*20e00*/  UMOV UR33, UR25 ;  /* 0x0000001900217c82 */ /* 0x000fe20008000000 */
[----:B------:R-:W-:Y:S01]  /*20e10*/  UMOV UR75, UR27 ;  /* 0x0000001b004b7c82 */ /* 0x000fe20008000000 */
[----:B------:R-:W-:Y:S01]  /*20e20*/  UMOV UR76, UR28 ;  /* 0x0000001c004c7c82 */ /* 0x000fe20008000000 */
[----:B-1----:R-:W-:Y:S02]  /*20e30*/  UIADD3 UR48, UPT, UPT, UR24, 0x6000, URZ ;  /* 0x0000600018307890 */ /* 0x002fe4000fffe0ff */
[----:B------:R-:W-:Y:S01]  /*20e40*/  UIADD3 UR50, UPT, UPT, UR26, 0x60, URZ ;  /* 0x000000601a327890 */ /* 0x000fe2000fffe0ff */
[----:B------:R-:W-:Y:S01]  /*20e50*/  UMOV UR77, UR29 ;  /* 0x0000001d004d7c82 */ /* 0x000fe20008000000 */
[----:B------:R-:W-:Y:S01]  /*20e60*/  UMOV UR73, UR25 ;  /* 0x0000001900497c82 */ /* 0x000fe20008000000 */
[----:B------:R-:W-:Y:S01]  /*20e70*/  UMOV UR59, UR27 ;  /* 0x0000001b003b7c82 */ /* 0x000fe20008000000 */
[----:B------:R-:W-:Y:S01]  /*20e80*/  UMOV UR60, UR28 ;  /* 0x0000001c003c7c82 */ /* 0x000fe20008000000 */
[----:B----4-:R-:W-:-:S02]  /*20e90*/  UIADD3 UR64, UPT, UPT, UR24, 0x2800, URZ ;  /* 0x0000280018407890 */ /* 0x010fc4000fffe0ff */
[----:B------:R-:W-:Y:S01]  /*20ea0*/  UIADD3 UR66, UPT, UPT, UR26, 0x28, URZ ;  /* 0x000000281a427890 */ /* 0x000fe2000fffe0ff */
[----:B------:R-:W-:Y:S01]  /*20eb0*/  UMOV UR7, UR50 ;  /* 0x0000003200077c82 */ /* 0x000fe20008000000 */
[----:B------:R-:W-:Y:S01]  /*20ec0*/  UMOV UR61, UR29 ;  /* 0x0000001d003d7c82 */ /* 0x000fe20008000000 */
[----:B------:R-:W-:-:S04]  /*20ed0*/  UMOV UR57, UR25 ;  /* 0x0000001900397c82 */ /* 0x000fc80008000000 */
[----:B------:R-:W-:Y:S02]  /*20ee0*/  UMOV UR23, UR66 ;  /* 0x0000004200177c82 */ /* 0x000fe40008000000 */
[----:B------:R1:W-:Y:S01]  /*20ef0*/  UTMASTG.5D [UR64], [UR4] ;  /* 0x00000040040073b5 */ /* 0x0003e20008020000 */
[----:B------:R-:W-:-:S04]  /*20f00*/  MOV.SPILL R11, UR23 ;  /* 0x00000017000b7c02 */ /* 0x000fc80009000f00 */
[----:B------:R-:W-:Y:S01]  /*20f10*/  R2UR.FILL UR23, R11 ;  /* 0x000000000b1772ca */ /* 0x000fe200004e0000 */
[----:B-1----:R-:W-:Y:S02]  /*20f20*/  UIADD3 UR64, UPT, UPT, UR24, 0x3000, URZ ;  /* 0x0000300018407890 */ /* 0x002fe4000fffe0ff */
[----:B------:R-:W-:-:S07]  /*20f30*/  UIADD3 UR66, UPT, UPT, UR26, 0x30, URZ ;  /* 0x000000301a427890 */ /* 0x000fce000fffe0ff */
        /* <DEDUP_REMOVED lines=8> */
[----:B------:R2:W-:Y:S01]  /*20fc0*/  UTMASTG.5D [UR8], [UR4] ;  /* 0x00000008040073b5 */ /* 0x0005e20008020000 */
[----:B------:R3:W-:Y:S01]  /*20fd0*/  UTMASTG.5D [UR32], [UR4] ;  /* 0x00000020040073b5 */ /* 0x0007e20008020000 */
[----:B------:R4:W-:Y:S01]  /*20fe0*/  UTMASTG.5D [UR16], [UR4] ;  /* 0x00000010040073b5 */ /* 0x0009e20008020000 */
[----:B------:R5:W-:Y:S01]  /*20ff0*/  UTMASTG.5D [UR40], [UR4] ;  /* 0x00000028040073b5 */ /* 0x000be20008020000 */
[----:B-1----:R-:W-:Y:S02]  /*21000*/  R2UR.FILL UR69, R22 ;  /* 0x00000000164572ca */ /* 0x002fe400004e0000 */
[----:B------:R-:W-:Y:S01]  /*21010*/  R2UR.FILL UR68, R21 ;  /* 0x00000000154472ca */ /* 0x000fe200004e0000 */
[----:B------:R1:W-:Y:S01]  /*21020*/  UTMASTG.5D [UR48], [UR4] ;  /* 0x00000030040073b5 */ /* 0x0003e20008020000 */
[----:B------:R-:W-:-:S02]  /*21030*/  R2UR.FILL UR67, R20 ;  /* 0x00000000144372ca */ /* 0x000fc400004e0000 */
[----:B------:R-:W-:Y:S02]  /*21040*/  R2UR.FILL UR66, R19 ;  /* 0x00000000134272ca */ /* 0x000fe400004e0000 */
[----:B------:R-:W-:Y:S01]  /*21050*/  R2UR.FILL UR64, R18 ;  /* 0x00000000124072ca */ /* 0x000fe200004e0000 */
[----:B--2---:R-:W-:Y:S01]  /*21060*/  UMOV UR8, UR34 ;  /* 0x0000002200087c82 */ /* 0x004fe20008000000 */
[----:B------:R-:W-:Y:S01]  /*21070*/  UMOV UR13, UR18 ;  /* 0x00000012000d7c82 */ /* 0x000fe20008000000 */
[----:B------:R-:W-:Y:S01]  /*21080*/  UTMASTG.5D [UR72], [UR4] ;  /* 0x00000048040073b5 */ /* 0x000fe20008020000 */
[----:B------:R-:W-:Y:S01]  /*21090*/  UMOV UR9, 0x40 ;  /* 0x0000004000097882 */ /* 0x000fe20000000000 */
[----:B---3--:R-:W-:Y:S02]  /*210a0*/  R2UR.FILL UR37, R17 ;  /* 0x00000000112572ca */ /* 0x008fe400004e0000 */
[----:B------:R-:W-:Y:S02]  /*210b0*/  R2UR.FILL UR36, R16 ;  /* 0x00000000102472ca */ /* 0x000fe400004e0000 */
[----:B------:R-:W-:-:S04]  /*210c0*/  R2UR.FILL UR35, R15 ;  /* 0x000000000f2372ca */ /* 0x000fc800004e0000 */
[----:B------:R-:W-:Y:S01]  /*210d0*/  UTMASTG.5D [UR64], [UR4] ;  /* 0x00000040040073b5 */ /* 0x000fe20008020000 */
[----:B------:R-:W-:Y:S02]  /*210e0*/  R2UR.FILL UR34, R14 ;  /* 0x000000000e2272ca */ /* 0x000fe400004e0000 */
[----:B------:R-:W-:Y:S01]  /*210f0*/  R2UR.FILL UR33, R13 ;  /* 0x000000000d2172ca */ /* 0x000fe200004e0000 */
[----:B----4-:R-:W-:Y:S01]  /*21100*/  UIADD3 UR16, UPT, UPT, UR24, 0x1400, URZ ;  /* 0x0000140018107890 */ /* 0x010fe2000fffe0ff */
[----:B------:R-:W-:Y:S01]  /*21110*/  R2UR.FILL UR32, R12 ;  /* 0x000000000c2072ca */ /* 0x000fe200004e0000 */
[----:B------:R-:W-:Y:S01]  /*21120*/  UMOV UR17, 0x40 ;  /* 0x0000004000117882 */ /* 0x000fe20000000000 */
[----:B------:R-:W-:Y:S01]  /*21130*/  R2UR.FILL UR18, R9 ;  /* 0x00000000091272ca */ /* 0x000fe200004e0000 */
[----:B------:R-:W-:Y:S01]  /*21140*/  UTMASTG.5D [UR56], [UR4] ;  /* 0x00000038040073b5 */ /* 0x000fe20008020000 */
[----:B-----5:R-:W-:Y:S02]  /*21150*/  R2UR.FILL UR45, R8 ;  /* 0x00000000082d72ca */ /* 0x020fe400004e0000 */
[----:B------:R-:W-:-:S02]  /*21160*/  R2UR.FILL UR44, R7 ;  /* 0x00000000072c72ca */ /* 0x000fc400004e0000 */
[----:B------:R-:W-:Y:S02]  /*21170*/  R2UR.FILL UR43, R6 ;  /* 0x00000000062b72ca */ /* 0x000fe400004e0000 */
[----:B------:R-:W-:Y:S02]  /*21180*/  R2UR.FILL UR42, R5 ;  /* 0x00000000052a72ca */ /* 0x000fe400004e0000 */
[----:B------:R-:W-:Y:S01]  /*21190*/  R2UR.FILL UR41, R4 ;  /* 0x00000000042972ca */ /* 0x000fe200004e0000 */
[----:B-1----:R-:W-:Y:S01]  /*211a0*/  UIADD3 UR48, UPT, UPT, UR24, 0x1c00, URZ ;  /* 0x00001c0018307890 */ /* 0x002fe2000fffe0ff */
[----:B------:R-:W-:Y:S01]  /*211b0*/  R2UR.FILL UR40, R3 ;  /* 0x00000000032872ca */ /* 0x000fe200004e0000 */
[----:B------:R-:W-:Y:S01]  /*211c0*/  UMOV UR49, 0x40 ;  /* 0x0000004000317882 */ /* 0x000fe20000000000 */
[----:B------:R-:W-:-:S11]  /*211d0*/  R2UR.FILL UR50, R2 ;  /* 0x00000000023272ca */ /* 0x000fd600004e0000 */
[----:B------:R1:W-:Y:S01]  /*211e0*/  UTMASTG.5D [UR40], [UR4] ;  /* 0x00000028040073b5 */ /* 0x0003e20008020000 */
[----:B------:R2:W-:Y:S01]  /*211f0*/  UTMASTG.5D [UR32], [UR4] ;  /* 0x00000020040073b5 */ /* 0x0005e20008020000 */
[----:B------:R3:W-:Y:S01]  /*21200*/  UTMASTG.5D [UR16], [UR4] ;  /* 0x00000010040073b5 */ /* 0x0007e20008020000 */
[----:B------:R4:W-:Y:S01]  /*21210*/  UTMASTG.5D [UR48], [UR4] ;  /* 0x00000030040073b5 */ /* 0x0009e20008020000 */
[----:B-1----:R-:W-:Y:S01]  /*21220*/  UIADD3 UR40, UPT, UPT, UR24, 0x2400, URZ ;  /* 0x0000240018287890 */ /* 0x002fe2000fffe0ff */
[----:B------:R-:W-:Y:S01]  /*21230*/  UMOV UR41, 0x40 ;  /* 0x0000004000297882 */ /* 0x000fe20000000000 */
[----:B------:R-:W-:Y:S01]  /*21240*/  UMOV UR43, UR27 ;  /* 0x0000001b002b7c82 */ /* 0x000fe20008000000 */
[----:B------:R-:W-:Y:S01]  /*21250*/  UMOV UR44, UR28 ;  /* 0x0000001c002c7c82 */ /* 0x000fe20008000000 */
[----:B------:R-:W-:Y:S01]  /*21260*/  UMOV UR45, UR29 ;  /* 0x0000001d002d7c82 */ /* 0x000fe20008000000 */
[----:B------:R-:W-:Y:S01]  /*21270*/  UMOV UR42, UR30 ;  /* 0x0000001e002a7c82 */ /* 0x000fe20008000000 */
[----:B--2---:R-:W-:-:S03]  /*21280*/  UIADD3 UR32, UPT, UPT, UR24, 0x2c00, URZ ;  /* 0x00002c0018207890 */ /* 0x004fc6000fffe0ff */
[----:B------:R1:W-:Y:S01]  /*21290*/  UTMASTG.5D [UR40], [UR4] ;  /* 0x00000028040073b5 */ /* 0x0003e20008020000 */
[----:B------:R-:W-:Y:S01]  /*212a0*/  UMOV UR33, 0x40 ;  /* 0x0000004000217882 */ /* 0x000fe20000000000 */
[----:B------:R-:W-:Y:S01]  /*212b0*/  UMOV UR35, UR27 ;  /* 0x0000001b00237c82 */ /* 0x000fe20008000000 */
[----:B------:R-:W-:Y:S01]  /*212c0*/  UMOV UR36, UR28 ;  /* 0x0000001c00247c82 */ /* 0x000fe20008000000 */
[----:B------:R-:W-:Y:S01]  /*212d0*/  UMOV UR37, UR29 ;  /* 0x0000001d00257c82 */ /* 0x000fe20008000000 */
[----:B------:R-:W-:Y:S01]  /*212e0*/  UMOV UR34, UR23 ;  /* 0x0000001700227c82 */ /* 0x000fe20008000000 */
[----:B---3--:R-:W-:Y:S01]  /*212f0*/  UIADD3 UR16, UPT, UPT, UR24, 0x3400, URZ ;  /* 0x0000340018107890 */ /* 0x008fe2000fffe0ff */
[----:B------:R2:W-:Y:S01]  /*21300*/  UTMASTG.5D [UR32], [UR4] ;  /* 0x00000020040073b5 */ /* 0x0005e20008020000 */
[----:B------:R-:W-:Y:S01]  /*21310*/  UMOV UR18, UR22 ;  /* 0x0000001600127c82 */ /* 0x000fe20008000000 */
[----:B----4-:R-:W-:-:S06]  /*21320*/  UIADD3 UR48, UPT, UPT, UR24, 0x3c00, URZ ;  /* 0x00003c0018307890 */ /* 0x010fcc000fffe0ff */
[----:B------:R3:W-:Y:S01]  /*21330*/  UTMASTG.5D [UR16], [UR4] ;  /* 0x00000010040073b5 */ /* 0x0007e20008020000 */
[----:B------:R-:W-:Y:S02]  /*21340*/  UMOV UR50, UR15 ;  /* 0x0000000f00327c82 */ /* 0x000fe40008000000 */
[----:B------:R-:W-:Y:S01]  /*21350*/  UTMASTG.5D [UR48], [UR4] ;  /* 0x00000030040073b5 */ /* 0x000fe20008020000 */
[----:B-1----:R-:W-:Y:S01]  /*21360*/  UIADD3 UR40, UPT, UPT, UR24, 0x4400, URZ ;  /* 0x0000440018287890 */ /* 0x002fe2000fffe0ff */
[----:B------:R-:W-:Y:S01]  /*21370*/  UMOV UR42, UR10 ;  /* 0x0000000a002a7c82 */ /* 0x000fe20008000000 */
[----:B------:R-:W-:Y:S01]  /*21380*/  UMOV UR10, UR14 ;  /* 0x0000000e000a7c82 */ /* 0x000fe20008000000 */
[----:B--2---:R-:W-:-:S06]  /*21390*/  UIADD3 UR32, UPT, UPT, UR24, 0x4c00, URZ ;  /* 0x00004c0018207890 */ /* 0x004fcc000fffe0ff */
[----:B------:R1:W-:Y:S01]  /*213a0*/  UTMASTG.5D [UR40], [UR4] ;  /* 0x00000028040073b5 */ /* 0x0003e20008020000 */
[----:B------:R-:W-:Y:S01]  /*213b0*/  UMOV UR34, UR8 ;  /* 0x0000000800227c82 */ /* 0x000fe20008000000 */
[----:B------:R-:W-:Y:S02]  /*213c0*/  UIADD3 UR8, UPT, UPT, UR24, 0x5c00, URZ ;  /* 0x00005c0018087890 */ /* 0x000fe4000fffe0ff */
[----:B---3--:R-:W-:Y:S01]  /*213d0*/  UIADD3 UR16, UPT, UPT, UR24, 0x5400, URZ ;  /* 0x0000540018107890 */ /* 0x008fe2000fffe0ff */
[----:B------:R2:W-:Y:S01]  /*213e0*/  UTMASTG.5D [UR32], [UR4] ;  /* 0x00000020040073b5 */ /* 0x0005e20008020000 */
[----:B------:R-:W-:Y:S01]  /*213f0*/  UMOV UR18, UR13 ;  /* 0x0000000d00127c82 */ /* 0x000fe20008000000 */
[----:B------:R-:W-:-:S06]  /*21400*/  UMOV UR13, UR29 ;  /* 0x0000001d000d7c82 */ /* 0x000fcc0008000000 */
[----:B------:R3:W-:Y:S01]  /*21410*/  UTMASTG.5D [UR16], [UR4] ;  /* 0x00000010040073b5 */ /* 0x0007e20008020000 */
[----:B------:R4:W-:Y:S01]  /*21420*/  UTMASTG.5D [UR8], [UR4] ;  /* 0x00000008040073b5 */ /* 0x0009e20008020000 */
[----:B-1----:R-:W-:Y:S01]  /*21430*/  UIADD3 UR40, UPT, UPT, UR24, 0x6400, URZ ;  /* 0x0000640018287890 */ /* 0x002fe2000fffe0ff */
[----:B------:R-:W-:Y:S01]  /*21440*/  UMOV UR42, UR7 ;  /* 0x00000007002a7c82 */ /* 0x000fe20008000000 */
[----:B--2---:R-:W-:-:S07]  /*21450*/  UIADD3 UR32, UPT, UPT, UR24, 0x6c00, URZ ;  /* 0x00006c0018207890 */ /* 0x004fce000fffe0ff */
[----:B------:R2:W-:Y:S01]  /*21460*/  UTMASTG.5D [UR40], [UR4] ;  /* 0x00000028040073b5 */ /* 0x0005e20008020000 */
[----:B------:R-:W-:Y:S01]  /*21470*/  UMOV UR34, UR74 ;  /* 0x0000004a00227c82 */ /* 0x000fe20008000000 */
[----:B---3--:R-:W-:Y:S01]  /*21480*/  UIADD3 UR16, UPT, UPT, UR24, 0x7400, URZ ;  /* 0x0000740018107890 */ /* 0x008fe2000fffe0ff */
[----:B------:R2:W-:Y:S01]  /*21490*/  UTMASTG.5D [UR32], [UR4] ;  /* 0x00000020040073b5 */ /* 0x0005e20008020000 */
[----:B------:R-:W-:Y:S01]  /*214a0*/  UMOV UR18, UR66 ;  /* 0x0000004200127c82 */ /* 0x000fe20008000000 */
[----:B----4-:R-:W-:-:S06]  /*214b0*/  UIADD3 UR8, UPT, UPT, UR24, 0x7c00, URZ ;  /* 0x00007c0018087890 */ /* 0x010fcc000fffe0ff */
[----:B------:R2:W-:Y:S01]  /*214c0*/  UTMASTG.5D [UR16], [UR4] ;  /* 0x00000010040073b5 */ /* 0x0005e20008020000 */
[----:B------:R-:W-:Y:S02]  /*214d0*/  UMOV UR10, UR58 ;  /* 0x0000003a000a7c82 */ /* 0x000fe40008000000 */
[----:B------:R2:W-:Y:S02]  /*214e0*/  UTMASTG.5D [UR8], [UR4] ;  /* 0x00000008040073b5 */ /* 0x0005e40008020000 */
[----:B--2---:R-:W-:Y:S01]  /*214f0*/  NOP ;  /* 0x0000000000007918 */ /* 0x004fe20000000000 */
.L_x_387:
[----:B------:R-:W-:Y:S05]  /*21500*/  BSYNC.RECONVERGENT B0 ;  /* 0x0000000000007941 */ /* 0x000fea0003800200 */
.L_x_386:
[----:B------:R0:W-:Y:S01]  /*21510*/  UTMACMDFLUSH ;  /* 0x00000000000079b7 */ /* 0x0001e20000000000 */
[----:B------:R-:W-:Y:S05]  /*21520*/  BRA.U UP6, `(.L_x_388) ;  /* 0x0000000106047547 */ /* 0x000fea000b800000 */
[----:B------:R-:W-:Y:S05]  /*21530*/  BPT.TRAP 0x1 ;  /* 0x000000040000795c */ /* 0x000fea0000300000 */
.L_x_388:
[----:B------:R-:W2:Y:S02]  /*21540*/  SYNCS.PHASECHK.TRANS64.TRYWAIT P0, [UR24+0x280b8], R0 ;  /* 0x0280b800ff0075a7 */ /* 0x000ea40008001118 */
[----:B--2---:R-:W-:Y:S05]  /*21550*/  @!P0 BRA `(.L_x_389) ;  /* 0x00000024008c8947 */ /* 0x004fea0003800000 */
.L_x_492:
[----:B------:R-:W-:Y:S04]  /*21560*/  BSSY.RECONVERGENT B0, `(.L_x_390) ;  /* 0x00000ea000007945 */ /* 0x000fe80003800200 */
[----:B------:R-:W-:Y:S05]  /*21570*/  @!P1 BRA `(.L_x_391) ;  /* 0x0000000c00a09947 */ /* 0x000fea0003800000 */
[----:B------:R-:W2:Y:S01]  /*21580*/  LDCU.64 UR4, c[0x0][0x348] ;  /* 0x00006900ff0477ac */ /* 0x000ea20008000a00 */
[----:B-1----:R-:W-:Y:S01]  /*21590*/  IMAD.U32 R3, RZ, RZ, UR27 ;  /* 0x0000001bff037e24 */ /* 0x002fe2000f8e00ff */
[----:B------:R-:W-:Y:S01]  /*215a0*/  MOV.SPILL R23, UR29 ;  /* 0x0000001d00177c02 */ /* 0x000fe20009000f00 */
[----:B------:R-:W-:Y:S01]  /*215b0*/  IMAD.U32 R2, RZ, RZ, UR28 ;  /* 0x0000001cff027e24 */ /* 0x000fe2000f8e00ff */
[----:B------:R-:W-:Y:S01]  /*215c0*/  UIADD3 UR66, UPT, UPT, UR26, 0xf0, URZ ;  /* 0x000000f01a427890 */ /* 0x000fe2000fffe0ff */
[----:B------:R-:W-:Y:S01]  /*215d0*/  IMAD.U32 R0, RZ, RZ, UR29 ;  /* 0x0000001dff007e24 */ /* 0x000fe2000f8e00ff */
[----:B------:R-:W-:Y:S01]  /*215e0*/  UIADD3 UR64, UPT, UPT, UR24, 0xf000, URZ ;  /* 0x0000f00018407890 */ /* 0x000fe2000fffe0ff */
[----:B------:R-:W-:Y:S01]  /*215f0*/  IMAD.U32 R6, RZ, RZ, UR27 ;  /* 0x0000001bff067e24 */ /* 0x000fe2000f8e00ff */
[----:B------:R-:W-:Y:S01]  /*21600*/  UIADD3 UR18, UPT, UPT, UR26, 0x80, URZ ;  /* 0x000000801a127890 */ /* 0x000fe2000fffe0ff */
[----:B------:R-:W-:Y:S01]  /*21610*/  IMAD.U32 R5, RZ, RZ, UR28 ;  /* 0x0000001cff057e24 */ /* 0x000fe2000f8e00ff */
[----:B------:R-:W-:Y:S01]  /*21620*/  UIADD3 UR16, UPT, UPT, UR24, 0x8000, URZ ;  /* 0x0000800018107890 */ /* 0x000fe2000fffe0ff */
[----:B------:R-:W-:Y:S01]  /*21630*/  MOV.SPILL R26, UR66 ;  /* 0x00000042001a7c02 */ /* 0x000fe20009000f00 */
[----:B------:R-:W-:Y:S01]  /*21640*/  UIADD3 UR34, UPT, UPT, UR26, 0x88, URZ ;  /* 0x000000881a227890 */ /* 0x000fe2000fffe0ff */
[----:B------:R-:W-:Y:S01]  /*21650*/  MOV.SPILL R25, UR64 ;  /* 0x0000004000197c02 */ /* 0x000fe20009000f00 */
[----:B------:R-:W-:Y:S01]  /*21660*/  UIADD3 UR32, UPT, UPT, UR24, 0x8800, URZ ;  /* 0x0000880018207890 */ /* 0x000fe2000fffe0ff */
[----:B------:R-:W-:Y:S01]  /*21670*/  IMAD.U32 R4, RZ, RZ, UR29 ;  /* 0x0000001dff047e24 */ /* 0x000fe2000f8e00ff */
[----:B------:R-:W-:Y:S01]  /*21680*/  UIADD3 UR58, UPT, UPT, UR26, 0x90, URZ ;  /* 0x000000901a3a7890 */ /* 0x000fe2000fffe0ff */
[----:B------:R-:W-:Y:S01]  /*21690*/  MOV.SPILL R22, UR28 ;  /* 0x0000001c00167c02 */ /* 0x000fe20009000f00 */
[----:B--2---:R-:W-:Y:S01]  /*216a0*/  UIADD3 UR4, UP0, UPT, UR4, 0x400, URZ ;  /* 0x0000040004047890 */ /* 0x004fe2000ff1e0ff */
[----:B------:R-:W-:Y:S01]  /*216b0*/  MOV.SPILL R14, UR34 ;  /* 0x00000022000e7c02 */ /* 0x000fe20009000f00 */
[----:B------:R-:W-:Y:S01]  /*216c0*/  UIADD3 UR56, UPT, UPT, UR24, 0x9000, URZ ;  /* 0x0000900018387890 */ /* 0x000fe2000fffe0ff */
[----:B------:R-:W-:Y:S01]  /*216d0*/  MOV.SPILL R21, UR27 ;  /* 0x0000001b00157c02 */ /* 0x000fe20009000f00 */
[----:B------:R-:W-:Y:S01]  /*216e0*/  UIADD3.X UR5, UPT, UPT, URZ, UR5, URZ, UP0, !UPT ;  /* 0x00000005ff057290 */ /* 0x000fe200087fe4ff */
[----:B------:R-:W-:Y:S01]  /*216f0*/  MOV.SPILL R20, UR26 ;  /* 0x0000001a00147c02 */ /* 0x000fe20009000f00 */
[----:B------:R-:W-:Y:S01]  /*21700*/  UIADD3 UR50, UPT, UPT, UR26, 0x98, URZ ;  /* 0x000000981a327890 */ /* 0x000fe2000fffe0ff */
[----:B------:R-:W-:Y:S01]  /*21710*/  MOV.SPILL R18, UR24 ;  /* 0x0000001800127c02 */ /* 0x000fe20009000f00 */
[----:B------:R-:W-:-:S02]  /*21720*/  UIADD3 UR48, UPT, UPT, UR24, 0x9800, URZ ;  /* 0x0000980018307890 */ /* 0x000fc4000fffe0ff */
[----:B------:R-:W-:Y:S02]  /*21730*/  UIADD3 UR42, UPT, UPT, UR26, 0xa0, URZ ;  /* 0x000000a01a2a7890 */ /* 0x000fe4000fffe0ff */
[----:B------:R-:W-:Y:S01]  /*21740*/  UIADD3 UR40, UPT, UPT, UR24, 0xa000, URZ ;  /* 0x0000a00018287890 */ /* 0x000fe2000fffe0ff */
        /* <DEDUP_REMOVED lines=10> */
[----:B------:R-:W-:Y:S01]  /*217f0*/  UIADD3 UR9, UPT, UPT, UR26, 0xc8, URZ ;  /* 0x000000c81a097890 */ /* 0x000fe2000fffe0ff */
[----:B------:R-:W-:Y:S01]  /*21800*/  UTMASTG.5D [UR16], [UR4] ;  /* 0x00000010040073b5 */ /* 0x000fe20008020000 */
[----:B------:R-:W-:Y:S01]  /*21810*/  UIADD3 UR7, UPT, UPT, UR24, 0xc800, URZ ;  /* 0x0000c80018077890 */ /* 0x000fe2000fffe0ff */
[----:B------:R-:W-:Y:S01]  /*21820*/  MOV.SPILL R17, UR37 ;  /* 0x0000002500117c02 */ /* 0x000fe20009000f00 */
[----:B------:R-:W-:Y:S01]  /*21830*/  UMOV UR33, UR17 ;  /* 0x0000001100217c82 */ /* 0x000fe20008000000 */
        /* <DEDUP_REMOVED lines=18> */
[----:B------:R-:W-:Y:S01]  /*21960*/  IMAD.U32 R10, RZ, RZ, UR9 ;  /* 0x00000009ff0a7e24 */ /* 0x000fe2000f8e00ff */
[----:B------:R-:W-:Y:S01]  /*21970*/  UMOV UR23, UR66 ;  /* 0x0000004200177c82 */ /* 0x000fe20008000000 */
[----:B------:R-:W-:Y:S01]  /*21980*/  IMAD.U32 R8, RZ, RZ, UR7 ;  /* 0x00000007ff087e24 */ /* 0x000fe2000f8e00ff */
[----:B------:R-:W-:Y:S01]  /*21990*/  UIADD3 UR9, UPT, UPT, UR26, 0xd0, URZ ;  /* 0x000000d01a097890 */ /* 0x000fe2000fffe0ff */
[----:B------:R-:W-:Y:S01]  /*219a0*/  MOV.SPILL R29, UR69 ;  /* 0x00000045001d7c02 */ /* 0x000fe20009000f00 */
[----:B------:R3:W-:Y:S01]  /*219b0*/  UTMASTG.5D [UR48], [UR4] ;  /* 0x00000030040073b5 */ /* 0x0007e20008020000 */
[----:B------:R-:W-:Y:S01]  /*219c0*/  UIADD3 UR7, UPT, UPT, UR24, 0xd000, URZ ;  /* 0x0000d00018077890 */ /* 0x000fe2000fffe0ff */
[----:B------:R-:W-:Y:S01]  /*219d0*/  MOV.SPILL R28, UR68 ;  /* 0x00000044001c7c02 */ /* 0x000fe20009000f00 */
[----:B------:R-:W-:Y:S01]  /*219e0*/  UMOV UR30, UR58 ;  /* 0x0000003a001e7c82 */ /* 0x000fe20008000000 */
[----:B------:R-:W-:Y:S01]  /*219f0*/  IMAD.U32 R9, RZ, RZ, UR9 ;  /* 0x00000009ff097e24 */ /* 0x000fe2000f8e00ff */
[----:B------:R-:W-:Y:S01]  /*21a00*/  UIADD3 UR10, UPT, UPT, UR26, 0xc0, URZ ;  /* 0x000000c01a0a7890 */ /* 0x000fe2000fffe0ff */
[----:B------:R-:W-:Y:S01]  /*21a10*/  MOV.SPILL R27, UR67 ;  /* 0x00000043001b7c02 */ /* 0x000fe20009000f00 */
[----:B------:R-:W-:Y:S01]  /*21a20*/  IMAD.U32 R7, RZ, RZ, UR7 ;  /* 0x00000007ff077e24 */ /* 0x000fe2000f8e00ff */
[----:B------:R4:W-:Y:S01]  /*21a30*/  UTMASTG.5D [UR40], [UR4] ;  /* 0x00000028040073b5 */ /* 0x0009e20008020000 */
[----:B------:R-:W-:Y:S01]  /*21a40*/  UIADD3 UR8, UPT, UPT, UR24, 0xc000, URZ ;  /* 0x0000c00018087890 */ /* 0x000fe2000fffe0ff */
[----:B------:R-:W-:Y:S01]  /*21a50*/  MOV.SPILL R24, UR30 ;  /* 0x0000001e00187c02 */ /* 0x000fe20009000f00 */
[----:B------:R-:W-:Y:S01]  /*21a60*/  UMOV UR11, UR27 ;  /* 0x0000001b000b7c82 */ /* 0x000fe20008000000 */
[----:B------:R-:W-:Y:S01]  /*21a70*/  UMOV UR12, UR28 ;  /* 0x0000001c000c7c82 */ /* 0x000fe20008000000 */
[----:B------:R-:W-:Y:S01]  /*21a80*/  UMOV UR13, UR29 ;  /* 0x0000001d000d7c82 */ /* 0x000fe20008000000 */
[----:B------:R-:W-:Y:S01]  /*21a90*/  UIADD3 UR74, UPT, UPT, UR26, 0xe8, URZ ;  /* 0x000000e81a4a7890 */ /* 0x000fe2000fffe0ff */
[----:B------:R-:W-:Y:S01]  /*21aa0*/  MOV.SPILL R16, UR36 ;  /* 0x0000002400107c02 */ /* 0x000fe20009000f00 */
[----:B------:R5:W-:Y:S01]  /*21ab0*/  UTMASTG.5D [UR64], [UR4] ;  /* 0x00000040040073b5 */ /* 0x000be20008020000 */
[----:B------:R-:W-:Y:S01]  /*21ac0*/  UIADD3 UR72, UPT, UPT, UR24, 0xe800, URZ ;  /* 0x0000e80018487890 */ /* 0x000fe2000fffe0ff */
[----:B------:R-:W-:Y:S01]  /*21ad0*/  MOV.SPILL R15, UR35 ;  /* 0x00000023000f7c02 */ /* 0x000fe20009000f00 */
[----:B------:R-:W-:Y:S01]  /*21ae0*/  UMOV UR75, UR27 ;  /* 0x0000001b004b7c82 */ /* 0x000fe20008000000 */
[----:B------:R-:W-:Y:S01]  /*21af0*/  UMOV UR76, UR28 ;  /* 0x0000001c004c7c82 */ /* 0x000fe20008000000 */
[----:B-1----:R-:W-:Y:S01]  /*21b00*/  UIADD3 UR32, UPT, UPT, UR24, 0x8c00, URZ ;  /* 0x00008c0018207890 */ /* 0x002fe2000fffe0ff */
[----:B------:R-:W-:Y:S01]  /*21b10*/  R2UR UR27, R3 ;  /* 0x00000000031b72ca */ /* 0x000fe200000e0000 */
[----:B------:R-:W-:Y:S01]  /*21b20*/  UMOV UR77, UR29 ;  /* 0x0000001d004d7c82 */ /* 0x000fe20008000000 */
[----:B------:R-:W-:Y:S01]  /*21b30*/  UIADD3 UR34, UPT, UPT, UR26, 0xd8, URZ ;  /* 0x000000d81a227890 */ /* 0x000fe2000fffe0ff */
[----:B------:R-:W-:Y:S01]  /*21b40*/  R2UR UR28, R2 ;  /* 0x00000000021c72ca */ /* 0x000fe200000e0000 */
[----:B------:R-:W-:Y:S01]  /*21b50*/  UMOV UR25, UR42 ;  /* 0x0000002a00197c82 */ /* 0x000fe20008000000 */
[----:B------:R-:W-:Y:S01]  /*21b60*/  MOV.SPILL R12, UR32 ;  /* 0x00000020000c7c02 */ /* 0x000fe20009000f00 */
[----:B------:R-:W-:Y:S01]  /*21b70*/  UIADD3 UR32, UPT, UPT, UR24, 0xd800, URZ ;  /* 0x0000d80018207890 */ /* 0x000fe2000fffe0ff */
[----:B------:R-:W-:Y:S01]  /*21b80*/  R2UR UR29, R0 ;  /* 0x00000000001d72ca */ /* 0x000fe200000e0000 */
[----:B--2---:R-:W-:Y:S01]  /*21b90*/  UIADD3 UR58, UPT, UPT, UR26, 0xf8, URZ ;  /* 0x000000f81a3a7890 */ /* 0x004fe2000fffe0ff */
[----:B------:R-:W-:Y:S01]  /*21ba0*/  MOV.SPILL R19, UR25 ;  /* 0x0000001900137c02 */ /* 0x000fe20009000f00 */
[----:B------:R-:W-:Y:S01]  /*21bb0*/  UIADD3 UR56, UPT, UPT, UR24, 0xf800, URZ ;  /* 0x0000f80018387890 */ /* 0x000fe2000fffe0ff */
[----:B------:R-:W-:Y:S01]  /*21bc0*/  R2UR.FILL UR30, R24 ;  /* 0x00000000181e72ca */ /* 0x000fe200004e0000 */
[----:B------:R-:W-:Y:S01]  /*21bd0*/  UMOV UR25, UR17 ;  /* 0x0000001100197c82 */ /* 0x000fe20008000000 */
[----:B------:R-:W-:Y:S01]  /*21be0*/  UMOV UR9, UR17 ;  /* 0x0000001100097c82 */ /* 0x000fe20008000000 */
[----:B------:R-:W-:Y:S01]  /*21bf0*/  MOV.SPILL R2, UR25 ;  /* 0x0000001900027c02 */ /* 0x000fe20009000f00 */
[----:B---3--:R-:W-:-:S02]  /*21c00*/  UIADD3 UR48, UPT, UPT, UR24, 0xe000, URZ ;  /* 0x0000e00018307890 */ /* 0x008fc4000fffe0ff */
[----:B------:R-:W-:Y:S01]  /*21c10*/  UIADD3 UR50, UPT, UPT, UR26, 0xe0, URZ ;  /* 0x000000e01a327890 */ /* 0x000fe2000fffe0ff */
[----:B------:R-:W-:Y:S01]  /*21c20*/  UMOV UR33, 0x40 ;  /* 0x0000004000217882 */ /* 0x000fe20000000000 */
[----:B------:R-:W-:Y:S01]  /*21c30*/  UMOV UR14, UR34 ;  /* 0x00000022000e7c82 */ /* 0x000fe20008000000 */
[----:B------:R-:W-:Y:S01]  /*21c40*/  MOV.SPILL R13, UR33 ;  /* 0x00000021000d7c02 */ /* 0x000fe20009000f00 */
[----:B------:R-:W-:Y:S01]  /*21c50*/  UMOV UR33, UR17 ;  /* 0x0000001100217c82 */ /* 0x000fe20008000000 */
[----:B----4-:R-:W-:Y:S01]  /*21c60*/  UIADD3 UR40, UPT, UPT, UR24, 0x8400, URZ ;  /* 0x0000840018287890 */ /* 0x010fe2000fffe0ff */
[----:B------:R-:W-:Y:S01]  /*21c70*/  UMOV UR73, UR17 ;  /* 0x0000001100497c82 */ /* 0x000fe20008000000 */
[----:B------:R-:W-:Y:S01]  /*21c80*/  UMOV UR7, UR50 ;  /* 0x0000003200077c82 */ /* 0x000fe20008000000 */
[----:B------:R-:W-:Y:S01]  /*21c90*/  UMOV UR41, 0x40 ;  /* 0x0000004000297882 */ /* 0x000fe20000000000 */
[----:B------:R-:W-:Y:S01]  /*21ca0*/  UMOV UR42, UR18 ;  /* 0x00000012002a7c82 */ /* 0x000fe20008000000 */
[----:B------:R-:W-:Y:S01]  /*21cb0*/  UMOV UR17, 0x40 ;  /* 0x0000004000117882 */ /* 0x000fe20000000000 */
[----:B------:R-:W-:Y:S01]  /*21cc0*/  UMOV UR18, UR30 ;  /* 0x0000001e00127c82 */ /* 0x000fe20008000000 */
[----:B-----5:R-:W-:-:S02]  /*21cd0*/  UIADD3 UR64, UPT, UPT, UR24, 0xb000, URZ ;  /* 0x0000b00018407890 */ /* 0x020fc4000fffe0ff */
[----:B------:R-:W-:-:S07]  /*21ce0*/  UIADD3 UR66, UPT, UPT, UR26, 0xb0, URZ ;  /* 0x000000b01a427890 */ /* 0x000fce000fffe0ff */
[----:B------:R-:W-:Y:S02]  /*21cf0*/  UMOV UR22, UR66 ;  /* 0x0000004200167c82 */ /* 0x000fe40008000000 */
[----:B------:R1:W-:Y:S02]  /*21d00*/  UTMASTG.5D [UR64], [UR4] ;  /* 0x00000040040073b5 */ /* 0x0003e40008020000 */
[----:B-1----:R-:W-:Y:S01]  /*21d10*/  UIADD3 UR64, UPT, UPT, UR24, 0xb800, URZ ;  /* 0x0000b80018407890 */ /* 0x002fe2000fffe0ff */
[----:B------:R-:W-:Y:S01]  /*21d20*/  R2UR UR24, R7 ;  /* 0x00000000071872ca */ /* 0x000fe200000e0000 */
[----:B------:R-:W-:Y:S01]  /*21d30*/  UIADD3 UR66, UPT, UPT, UR26, 0xb8, URZ ;  /* 0x000000b81a427890 */ /* 0x000fe2000fffe0ff */
[----:B------:R-:W-:Y:S02]  /*21d40*/  R2UR UR26, R9 ;  /* 0x00000000091a72ca */ /* 0x000fe400000e0000 */
[----:B------:R-:W-:Y:S02]  /*21d50*/  MOV.SPILL R9, UR28 ;  /* 0x0000001c00097c02 */ /* 0x000fe40009000f00 */
[----:B------:R-:W-:-:S02]  /*21d60*/  MOV.SPILL R7, UR27 ;  /* 0x0000001b00077c02 */ /* 0x000fc40009000f00 */
[----:B------:R-:W-:Y:S01]  /*21d70*/  R2UR UR27, R6 ;  /* 0x00000000061b72ca */ /* 0x000fe200000e0000 */
[----:B------:R-:W-:Y:S01]  /*21d80*/  UMOV UR15, UR66 ;  /* 0x00000042000f7c82 */ /* 0x000fe20008000000 */
[----:B------:R1:W-:Y:S01]  /*21d90*/  UTMASTG.5D [UR64], [UR4] ;  /* 0x00000040040073b5 */ /* 0x0003e20008020000 */
[----:B------:R-:W-:Y:S02]  /*21da0*/  R2UR UR28, R5 ;  /* 0x00000000051c72ca */ /* 0x000fe400000e0000 */
[----:B------:R-:W-:Y:S02]  /*21db0*/  MOV.SPILL R0, UR24 ;  /* 0x0000001800007c02 */ /* 0x000fe40009000f00 */
[----:B------:R-:W-:Y:S02]  /*21dc0*/  MOV.SPILL R3, UR26 ;  /* 0x0000001a00037c02 */ /* 0x000fe40009000f00 */
[----:B------:R-:W-:Y:S01]  /*21dd0*/  R2UR UR24, R8 ;  /* 0x00000000081872ca */ /* 0x000fe200000e0000 */
[----:B------:R2:W-:Y:S01]  /*21de0*/  UTMASTG.5D [UR8], [UR4] ;  /* 0x00000008040073b5 */ /* 0x0005e20008020000 */
[----:B------:R-:W-:-:S02]  /*21df0*/  R2UR UR26, R10 ;  /* 0x000000000a1a72ca */ /* 0x000fc400000e0000 */
[----:B-1----:R-:W-:Y:S02]  /*21e00*/  R2UR.FILL UR64, R25 ;  /* 0x00000000194072ca */ /* 0x002fe400004e0000 */
[----:B------:R-:W-:Y:S02]  /*21e10*/  MOV.SPILL R25, UR29 ;  /* 0x0000001d00197c02 */ /* 0x000fe40009000f00 */
[----:B------:R-:W-:Y:S02]  /*21e20*/  R2UR UR29, R4 ;  /* 0x00000000041d72ca */ /* 0x000fe400000e0000 */
[----:B------:R-:W-:-:S05]  /*21e30*/  R2UR.FILL UR69, R29 ;  /* 0x000000001d4572ca */ /* 0x000fca00004e0000 */
[----:B--2---:R-:W-:Y:S01]  /*21e40*/  UMOV UR8, UR26 ;  /* 0x0000001a00087c82 */ /* 0x004fe20008000000 */
[----:B------:R-:W-:Y:S01]  /*21e50*/  R2UR.FILL UR68, R28 ;  /* 0x000000001c4472ca */ /* 0x000fe200004e0000 */
[----:B------:R-:W-:Y:S01]  /*21e60*/  UMOV UR9, 0x40 ;  /* 0x0000004000097882 */ /* 0x000fe20000000000 */
[----:B------:R-:W-:Y:S02]  /*21e70*/  R2UR.FILL UR67, R27 ;  /* 0x000000001b4372ca */ /* 0x000fe400004e0000 */
[----:B------:R-:W-:Y:S01]  /*21e80*/  R2UR.FILL UR66, R26 ;  /* 0x000000001a4272ca */ /* 0x000fe200004e0000 */
[----:B------:R1:W-:Y:S02]  /*21e90*/  UTMASTG.5D [UR24], [UR4] ;  /* 0x00000018040073b5 */ /* 0x0003e40008020000 */
[----:B-1----:R-:W-:Y:S02]  /*21ea0*/  R2UR.FILL UR29, R25 ;  /* 0x00000000191d72ca */ /* 0x002fe400004e0000 */
[----:B------:R-:W-:-:S02]  /*21eb0*/  R2UR.FILL UR28, R9 ;  /* 0x00000000091c72ca */ /* 0x000fc400004e0000 */
[----:B------:R-:W-:Y:S02]  /*21ec0*/  R2UR.FILL UR27, R7 ;  /* 0x00000000071b72ca */ /* 0x000fe400004e0000 */
[----:B------:R-:W-:Y:S02]  /*21ed0*/  R2UR.FILL UR26, R3 ;  /* 0x00000000031a72ca */ /* 0x000fe400004e0000 */
[----:B------:R-:W-:Y:S02]  /*21ee0*/  R2UR.FILL UR25, R2 ;  /* 0x00000000021972ca */ /* 0x000fe400004e0000 */
[----:B------:R-:W-:-:S09]  /*21ef0*/  R2UR.FILL UR24, R0 ;  /* 0x00000000001872ca */ /* 0x000fd200004e0000 */
[----:B------:R-:W-:-:S04]  /*21f00*/  UMOV UR13, UR26 ;  /* 0x0000001a000d7c82 */ /* 0x000fc80008000000 */
[----:B------:R1:W-:Y:S01]  /*21f10*/  UTMASTG.5D [UR24], [UR4] ;  /* 0x00000018040073b5 */ /* 0x0003e20008020000 */
[----:B------:R2:W-:Y:S01]  /*21f20*/  UTMASTG.5D [UR32], [UR4] ;  /* 0x00000020040073b5 */ /* 0x0005e20008020000 */
[----:B------:R3:W-:Y:S01]  /*21f30*/  UTMASTG.5D [UR48], [UR4] ;  /* 0x00000030040073b5 */ /* 0x0007e20008020000 */
[----:B------:R-:W-:Y:S01]  /*21f40*/  UTMASTG.5D [UR72], [UR4] ;  /* 0x00000048040073b5 */ /* 0x000fe20008020000 */
[----:B------:R-:W-:Y:S01]  /*21f50*/  UTMASTG.5D [UR64], [UR4] ;  /* 0x00000040040073b5 */ /* 0x000fe20008020000 */
[----:B-1----:R-:W-:Y:S02]  /*21f60*/  R2UR.FILL UR24, R18 ;  /* 0x00000000121872ca */ /* 0x002fe400004e0000 */
[----:B------:R-:W-:Y:S01]  /*21f70*/  R2UR.FILL UR29, R23 ;  /* 0x00000000171d72ca */ /* 0x000fe200004e0000 */
[----:B------:R-:W-:Y:S01]  /*21f80*/  UTMASTG.5D [UR56], [UR4] ;  /* 0x00000038040073b5 */ /* 0x000fe20008020000 */
[----:B------:R-:W-:Y:S02]  /*21f90*/  R2UR.FILL UR28, R22 ;  /* 0x00000000161c72ca */ /* 0x000fe400004e0000 */
[----:B------:R-:W-:-:S02]  /*21fa0*/  R2UR.FILL UR27, R21 ;  /* 0x00000000151b72ca */ /* 0x000fc400004e0000 */
[----:B--2---:R-:W-:Y:S02]  /*21fb0*/  R2UR.FILL UR37, R17 ;  /* 0x00000000112572ca */ /* 0x004fe400004e0000 */
[----:B------:R-:W-:Y:S01]  /*21fc0*/  R2UR.FILL UR36, R16 ;  /* 0x00000000102472ca */ /* 0x000fe200004e0000 */
[----:B------:R1:W-:Y:S01]  /*21fd0*/  UTMASTG.5D [UR40], [UR4] ;  /* 0x00000028040073b5 */ /* 0x0003e20008020000 */
[----:B------:R-:W-:Y:S01]  /*21fe0*/  R2UR.FILL UR35, R15 ;  /* 0x000000000f2372ca */ /* 0x000fe200004e0000 */
[----:B------:R-:W-:Y:S01]  /*21ff0*/  UIADD3 UR16, UPT, UPT, UR24, 0x9400, URZ ;  /* 0x0000940018107890 */ /* 0x000fe2000fffe0ff */
[----:B------:R-:W-:Y:S01]  /*22000*/  R2UR.FILL UR34, R14 ;  /* 0x000000000e2272ca */ /* 0x000fe200004e0000 */
[----:B------:R-:W-:Y:S01]  /*22010*/  UMOV UR21, UR29 ;  /* 0x0000001d00157c82 */ /* 0x000fe20008000000 */
[----:B------:R-:W-:Y:S01]  /*22020*/  R2UR.FILL UR33, R13 ;  /* 0x000000000d2172ca */ /* 0x000fe200004e0000 */
[----:B------:R-:W-:Y:S01]  /*22030*/  UMOV UR20, UR28 ;  /* 0x0000001c00147c82 */ /* 0x000fe20008000000 */
[----:B------:R-:W-:Y:S01]  /*22040*/  R2UR.FILL UR32, R12 ;  /* 0x000000000c2072ca */ /* 0x000fe200004e0000 */
[----:B------:R-:W-:Y:S01]  /*22050*/  UMOV UR19, UR27 ;  /* 0x0000001b00137c82 */ /* 0x000fe20008000000 */
[----:B------:R-:W-:Y:S01]  /*22060*/  R2UR.FILL UR25, R19 ;  /* 0x00000000131972ca */ /* 0x000fe200004e0000 */
[----:B---3--:R-:W-:Y:S01]  /*22070*/  UIADD3 UR48, UPT, UPT, UR24, 0x9c00, URZ ;  /* 0x00009c0018307890 */ /* 0x008fe2000fffe0ff */
[----:B------:R-:W-:Y:S01]  /*22080*/  R2UR.FILL UR50, R11 ;  /* 0x000000000b3272ca */ /* 0x000fe200004e0000 */
[----:B------:R-:W-:Y:S01]  /*22090*/  UMOV UR49, 0x40 ;  /* 0x0000004000317882 */ /* 0x000fe20000000000 */
[----:B------:R-:W-:Y:S01]  /*220a0*/  UMOV UR51, UR27 ;  /* 0x0000001b00337c82 */ /* 0x000fe20008000000 */
[----:B------:R-:W-:Y:S01]  /*220b0*/  UMOV UR52, UR28 ;  /* 0x0000001c00347c82 */ /* 0x000fe20008000000 */
[----:B------:R-:W-:Y:S01]  /*220c0*/  UMOV UR53, UR29 ;  /* 0x0000001d00357c82 */ /* 0x000fe20008000000 */
[----:B------:R-:W-:Y:S01]  /*220d0*/  UMOV UR11, UR27 ;  /* 0x0000001b000b7c82 */ /* 0x000fe20008000000 */
[----:B------:R-:W-:Y:S01]  /*220e0*/  UMOV UR12, UR28 ;  /* 0x0000001c000c7c82 */ /* 0x000fe20008000000 */
[----:B------:R-:W-:-:S02]  /*220f0*/  R2UR.FILL UR26, R20 ;  /* 0x00000000141a72ca */ /* 0x000fc400004e0000 */
[----:B------:R2:W-:Y:S01]  /*22100*/  UTMASTG.5D [UR32], [UR4] ;  /* 0x00000020040073b5 */ /* 0x0005e20008020000 */
[----:B------:R3:W-:Y:S03]  /*22110*/  UTMASTG.5D [UR16], [UR4] ;  /* 0x00000010040073b5 */ /* 0x0007e60008020000 */
[----:B------:R4:W-:Y:S01]  /*22120*/  UTMASTG.5D [UR48], [UR4] ;  /* 0x00000030040073b5 */ /* 0x0009e20008020000 */
[----:B-1----:R-:W-:Y:S01]  /*22130*/  UIADD3 UR40, UPT, UPT, UR24, 0xa400, URZ ;  /* 0x0000a40018287890 */ /* 0x002fe2000fffe0ff */
[----:B------:R-:W-:Y:S01]  /*22140*/  UMOV UR43, UR27 ;  /* 0x0000001b002b7c82 */ /* 0x000fe20008000000 */
[----:B------:R-:W-:Y:S01]  /*22150*/  UMOV UR44, UR28 ;  /* 0x0000001c002c7c82 */ /* 0x000fe20008000000 */
[----:B------:R-:W-:Y:S01]  /*22160*/  UMOV UR45, UR29 ;  /* 0x0000001d002d7c82 */ /* 0x000fe20008000000 */
[----:B------:R-:W-:-:S05]  /*22170*/  UMOV UR42, UR25 ;  /* 0x00000019002a7c82 */ /* 0x000fca0008000000 */
[----:B------:R1:W-:Y:S01]  /*22180*/  UTMASTG.5D [UR40], [UR4] ;  /* 0x00000028040073b5 */ /* 0x0003e20008020000 */
[----:B--2---:R-:W-:Y:S01]  /*22190*/  UIADD3 UR32, UPT, UPT, UR24, 0xac00, URZ ;  /* 0x0000ac0018207890 */ /* 0x004fe2000fffe0ff */
[----:B------:R-:W-:Y:S01]  /*221a0*/  UMOV UR33, 0x40 ;  /* 0x0000004000217882 */ /* 0x000fe20000000000 */
[----:B------:R-:W-:Y:S01]  /*221b0*/  UMOV UR35, UR27 ;  /* 0x0000001b00237c82 */ /* 0x000fe20008000000 */
[----:B------:R-:W-:Y:S01]  /*221c0*/  UMOV UR36, UR28 ;  /* 0x0000001c00247c82 */ /* 0x000fe20008000000 */
[----:B------:R-:W-:Y:S01]  /*221d0*/  UMOV UR37, UR29 ;  /* 0x0000001d00257c82 */ /* 0x000fe20008000000 */
[----:B------:R-:W-:Y:S01]  /*221e0*/  UMOV UR34, UR23 ;  /* 0x0000001700227c82 */ /* 0x000fe20008000000 */
[----:B---3--:R-:W-:-:S03]  /*221f0*/  UIADD3 UR16, UPT, UPT, UR24, 0xb400, URZ ;  /* 0x0000b40018107890 */ /* 0x008fc6000fffe0ff */
[----:B------:R2:W-:Y:S01]  /*22200*/  UTMASTG.5D [UR32], [UR4] ;  /* 0x00000020040073b5 */ /* 0x0005e20008020000 */
[----:B------:R-:W-:Y:S01]  /*22210*/  UMOV UR18, UR22 ;  /* 0x0000001600127c82 */ /* 0x000fe20008000000 */
[----:B----4-:R-:W-:-:S04]  /*22220*/  UIADD3 UR48, UPT, UPT, UR24, 0xbc00, URZ ;  /* 0x0000bc0018307890 */ /* 0x010fc8000fffe0ff */
[----:B------:R3:W-:Y:S01]  /*22230*/  UTMASTG.5D [UR16], [UR4] ;  /* 0x00000010040073b5 */ /* 0x0007e20008020000 */
[----:B------:R-:W-:-:S04]  /*22240*/  UMOV UR50, UR15 ;  /* 0x0000000f00327c82 */ /* 0x000fc80008000000 */
[----:B------:R-:W-:Y:S01]  /*22250*/  UTMASTG.5D [UR48], [UR4] ;  /* 0x00000030040073b5 */ /* 0x000fe20008020000 */
[----:B-1----:R-:W-:Y:S01]  /*22260*/  UIADD3 UR40, UPT, UPT, UR24, 0xc400, URZ ;  /* 0x0000c40018287890 */ /* 0x002fe2000fffe0ff */
[----:B------:R-:W-:Y:S01]  /*22270*/  UMOV UR42, UR10 ;  /* 0x0000000a002a7c82 */ /* 0x000fe20008000000 */
[----:B------:R-:W-:-:S07]  /*22280*/  UMOV UR10, UR14 ;  /* 0x0000000e000a7c82 */ /* 0x000fce0008000000 */
[----:B------:R1:W-:Y:S01]  /*22290*/  UTMASTG.5D [UR40], [UR4] ;  /* 0x00000028040073b5 */ /* 0x0003e20008020000 */
[----:B--2---:R-:W-:Y:S01]  /*222a0*/  UIADD3 UR32, UPT, UPT, UR24, 0xcc00, URZ ;  /* 0x0000cc0018207890 */ /* 0x004fe2000fffe0ff */
[----:B------:R-:W-:Y:S01]  /*222b0*/  UMOV UR34, UR8 ;  /* 0x0000000800227c82 */ /* 0x000fe20008000000 */
[----:B------:R-:W-:Y:S02]  /*222c0*/  UIADD3 UR8, UPT, UPT, UR24, 0xdc00, URZ ;  /* 0x0000dc0018087890 */ /* 0x000fe4000fffe0ff */
[----:B---3--:R-:W-:-:S05]  /*222d0*/  UIADD3 UR16, UPT, UPT, UR24, 0xd400, URZ ;  /* 0x0000d40018107890 */ /* 0x008fca000fffe0ff */
[----:B------:R2:W-:Y:S01]  /*222e0*/  UTMASTG.5D [UR32], [UR4] ;  /* 0x00000020040073b5 */ /* 0x0005e20008020000 */
[----:B------:R-:W-:Y:S01]  /*222f0*/  UMOV UR18, UR13 ;  /* 0x0000000d00127c82 */ /* 0x000fe20008000000 */
[----:B------:R-:W-:Y:S02]  /*22300*/  UMOV UR13, UR29 ;  /* 0x0000001d000d7c82 */ /* 0x000fe40008000000 */
[----:B------:R3:W-:Y:S01]  /*22310*/  UTMASTG.5D [UR16], [UR4] ;  /* 0x00000010040073b5 */ /* 0x0007e20008020000 */
[----:B------:R4:W-:Y:S01]  /*22320*/  UTMASTG.5D [UR8], [UR4] ;  /* 0x00000008040073b5 */ /* 0x0009e20008020000 */
[----:B-1----:R-:W-:Y:S01]  /*22330*/  UIADD3 UR40, UPT, UPT, UR24, 0xe400, URZ ;  /* 0x0000e40018287890 */ /* 0x002fe2000fffe0ff */
[----:B------:R-:W-:-:S08]  /*22340*/  UMOV UR42, UR7 ;  /* 0x00000007002a7c82 */ /* 0x000fd00008000000 */
[----:B------:R1:W-:Y:S01]  /*22350*/  UTMASTG.5D [UR40], [UR4] ;  /* 0x00000028040073b5 */ /* 0x0003e20008020000 */
[----:B--2---:R-:W-:Y:S01]  /*22360*/  UIADD3 UR32, UPT, UPT, UR24, 0xec00, URZ ;  /* 0x0000ec0018207890 */ /* 0x004fe2000fffe0ff */
[----:B------:R-:W-:Y:S01]  /*22370*/  UMOV UR34, UR74 ;  /* 0x0000004a00227c82 */ /* 0x000fe20008000000 */
[----:B---3--:R-:W-:-:S07]  /*22380*/  UIADD3 UR16, UPT, UPT, UR24, 0xf400, URZ ;  /* 0x0000f40018107890 */ /* 0x008fce000fffe0ff */
[----:B------:R1:W-:Y:S01]  /*22390*/  UTMASTG.5D [UR32], [UR4] ;  /* 0x00000020040073b5 */ /* 0x0003e20008020000 */
[----:B------:R-:W-:Y:S01]  /*223a0*/  UMOV UR18, UR66 ;  /* 0x0000004200127c82 */ /* 0x000fe20008000000 */
[----:B----4-:R-:W-:Y:S01]  /*223b0*/  UIADD3 UR8, UPT, UPT, UR24, 0xfc00, URZ ;  /* 0x0000fc0018087890 */ /* 0x010fe2000fffe0ff */
[----:B------:R1:W-:Y:S01]  /*223c0*/  UTMASTG.5D [UR16], [UR4] ;  /* 0x00000010040073b5 */ /* 0x0003e20008020000 */
[----:B------:R-:W-:-:S07]  /*223d0*/  UMOV UR10, UR58 ;  /* 0x0000003a000a7c82 */ /* 0x000fce0008000000 */
[----:B------:R1:W-:Y:S02]  /*223e0*/  UTMASTG.5D [UR8], [UR4] ;  /* 0x00000008040073b5 */ /* 0x0003e40008020000 */
[----:B-1----:R-:W-:Y:S01]  /*223f0*/  NOP ;  /* 0x0000000000007918 */ /* 0x002fe20000000000 */
.L_x_391:
[----:B------:R-:W-:Y:S05]  /*22400*/  BSYNC.RECONVERGENT B0 ;  /* 0x0000000000007941 */ /* 0x000fea0003800200 */
.L_x_390:
[----:B------:R0:W-:Y:S01]  /*22410*/  UTMACMDFLUSH ;  /* 0x00000000000079b7 */ /* 0x0001e20000000000 */
[----:B------:R-:W-:-:S04]  /*22420*/  DEPBAR.LE SB0, 0x1 ;  /* 0x000080400000791a */ /* 0x000fc80000000000 */
[----:B------:R-:W-:Y:S05]  /*22430*/  BRA.U UP6, `(.L_x_392) ;  /* 0x0000000106047547 */ /* 0x000fea000b800000 */
[----:B------:R-:W-:Y:S05]  /*22440*/  BPT.TRAP 0x1 ;  /* 0x000000040000795c */ /* 0x000fea0000300000 */
.L_x_392:
[----:B------:R-:W-:-:S04]  /*22450*/  UIADD3 UR4, UPT, UPT, UR24, 0x280c0, URZ ;  /* 0x000280c018047890 */ /* 0x000fc8000fffe0ff */
[----:B------:R-:W-:-:S09]  /*22460*/  UPRMT UR4, UR6, 0x654, UR4 ;  /* 0x0000065406047896 */ /* 0x000fd20008000004 */
[----:B------:R-:W-:Y:S01]  /*22470*/  SYNCS.ARRIVE.TRANS64.RED.A1T0 RZ, [UR4], RZ ;  /* 0x000000ffffff79a7 */ /* 0x000fe20008100404 */
[----:B------:R-:W-:-:S04]  /*22480*/  DEPBAR.LE SB0, 0x0 ;  /* 0x000080000000791a */ /* 0x000fc80000000000 */
[----:B------:R-:W-:Y:S05]  /*22490*/  BRA.U UP6, `(.L_x_393) ;  /* 0x0000000106047547 */ /* 0x000fea000b800000 */
[----:B------:R-:W-:Y:S05]  /*224a0*/  BPT.TRAP 0x1 ;  /* 0x000000040000795c */ /* 0x000fea0000300000 */
.L_x_393:
[----:B------:R-:W-:Y:S01]  /*224b0*/  UIADD3 UR4, UPT, UPT, UR24, 0x280c8, URZ ;  /* 0x000280c818047890 */ /* 0x000fe2000fffe0ff */
[----:B------:R-:W-:Y:S02]  /*224c0*/  IMAD.MOV.U32 R2, RZ, RZ, 0xffff ;  /* 0x0000ffffff027424 */ /* 0x000fe400078e00ff */
[----:B-1----:R-:W-:Y:S01]  /*224d0*/  IMAD.MOV.U32 R0, RZ, RZ, 0x1 ;  /* 0x00000001ff007424 */ /* 0x002fe200078e00ff */
[----:B------:R-:W-:-:S09]  /*224e0*/  UPRMT UR4, UR6, 0x654, UR4 ;  /* 0x0000065406047896 */ /* 0x000fd20008000004 */
[----:B------:R-:W-:Y:S01]  /*224f0*/  SYNCS.ARRIVE.TRANS64.RED.A1T0 RZ, [UR4], RZ ;  /* 0x000000ffffff79a7 */ /* 0x000fe20008100404 */
[----:B------:R-:W1:Y:S01]  /*22500*/  LDS R3, [UR24+0x280e0] ;  /* 0x0280e018ff037984 */ /* 0x000e620008000800 */
[----:B------:R-:W-:Y:S02]  /*22510*/  UMOV UR4, 0x40 ;  /* 0x0000004000047882 */ /* 0x000fe40000000000 */
[----:B------:R-:W-:Y:S01]  /*22520*/  ULEA UR5, UR6, UR4, 0x18 ;  /* 0x0000000406057291 */ /* 0x000fe2000f8ec0ff */
[----:B------:R-:W-:-:S08]  /*22530*/  NOP ;  /* 0x0000000000007918 */ /* 0x000fd00000000000 */
[----:B------:R-:W2:Y:S01]  /*22540*/  LDS R5, [UR5+0x14] ;  /* 0x00001405ff057984 */ /* 0x000ea20008000800 */
[----:B-1----:R-:W-:-:S04]  /*22550*/  LOP3.LUT R3, R3, 0xffff, RZ, 0xc0, !PT ;  /* 0x0000ffff03037812 */ /* 0x002fc800078ec0ff */
[----:B------:R-:W-:-:S04]  /*22560*/  SHF.R.U32.HI R3, RZ, 0x5, R3 ;  /* 0x00000005ff037819 */ /* 0x000fc80000011603 */
[-C--:B------:R-:W-:Y:S02]  /*22570*/  SHF.L.U32 R2, R2, R3.reuse, RZ ;  /* 0x0000000302027219 */ /* 0x080fe400000006ff */
[----:B------:R-:W-:Y:S02]  /*22580*/  SHF.L.U32 R0, R0, R3, RZ ;  /* 0x0000000300007219 */ /* 0x000fe400000006ff */
[----:B--2---:R-:W-:-:S04]  /*22590*/  LOP3.LUT R5, R5, R2, RZ, 0xc0, !PT ;  /* 0x0000000205057212 */ /* 0x004fc800078ec0ff */
[----:B------:R-:W-:-:S13]  /*225a0*/  ISETP.NE.AND P0, PT, R5, R2, PT ;  /* 0x000000020500720c */ /* 0x000fda0003f05270 */
[----:B------:R-:W-:Y:S05]  /*225b0*/  @P0 BRA `(.L_x_394) ;  /* 0x00000000005c0947 */ /* 0x000fea0003800000 */
[----:B------:R-:W1:Y:S02]  /*225c0*/  LDS R3, [UR5+0x18] ;  /* 0x00001805ff037984 */ /* 0x000e640008000800 */
[----:B-1----:R-:W-:-:S04]  /*225d0*/  LOP3.LUT R3, R3, R0, RZ, 0xc0, !PT ;  /* 0x0000000003037212 */ /* 0x002fc800078ec0ff */
[----:B------:R-:W-:-:S13]  /*225e0*/  ISETP.NE.AND P0, PT, R3, R0, PT ;  /* 0x000000000300720c */ /* 0x000fda0003f05270 */
[----:B------:R-:W-:Y:S05]  /*225f0*/  @P0 BRA `(.L_x_395) ;  /* 0x0000000000400947 */ /* 0x000fea0003800000 */
[----:B------:R-:W-:Y:S01]  /*22600*/  R2UR UR4, R2 ;  /* 0x00000000020472ca */ /* 0x000fe200000e0000 */
[----:B------:R-:W1:Y:S01]  /*22610*/  S2R R3, SR_LANEID ;  /* 0x0000000000037919 */ /* 0x000e620000000000 */
[----:B------:R-:W-:-:S04]  /*22620*/  LOP3.LUT R4, RZ, R0, RZ, 0x33, !PT ;  /* 0x00000000ff047212 */ /* 0x000fc800078e33ff */
[----:B------:R-:W2:Y:S07]  /*22630*/  REDUX UR7, R4 ;  /* 0x00000000040773c4 */ /* 0x000eae0000000000 */
[----:B------:R-:W-:-:S03]  /*22640*/  ULOP3.LUT UR6, URZ, UR4, URZ, 0x33, !UPT ;  /* 0x00000004ff067292 */ /* 0x000fc6000f8e33ff */
[----:B------:R-:W-:Y:S02]  /*22650*/  VOTEU.ANY UR4, UPT, PT ;  /* 0x0000000000047886 */ /* 0x000fe400038e0100 */
[----:B------:R-:W-:Y:S01]  /*22660*/  UFLO.U32 UR4, UR4 ;  /* 0x00000004000472bd */ /* 0x000fe200080e0000 */
[----:B------:R-:W-:-:S04]  /*22670*/  IMAD.U32 R2, RZ, RZ, UR6 ;  /* 0x00000006ff027e24 */ /* 0x000fc8000f8e00ff */
[----:B------:R-:W3:Y:S02]  /*22680*/  REDUX UR8, R2 ;  /* 0x00000000020873c4 */ /* 0x000ee40000000000 */
[----:B------:R4:W-:Y:S01]  /*22690*/  UTCATOMSWS.AND URZ, UR6 ;  /* 0x0000000600ff79e3 */ /* 0x0009e20008000000 */
[----:B--2---:R-:W-:Y:S01]  /*226a0*/  IMAD.U32 R0, RZ, RZ, UR7 ;  /* 0x00000007ff007e24 */ /* 0x004fe2000f8e00ff */
[----:B-1----:R-:W-:Y:S01]  /*226b0*/  ISETP.EQ.U32.AND P0, PT, R3, UR4, PT ;  /* 0x0000000403007c0c */ /* 0x002fe2000bf02070 */
[----:B---3--:R-:W-:-:S12]  /*226c0*/  IMAD.U32 R3, RZ, RZ, UR8 ;  /* 0x00000008ff037e24 */ /* 0x008fd8000f8e00ff */
[----:B------:R4:W-:Y:S04]  /*226d0*/  @P0 ATOMS.AND RZ, [UR5+0x14], R3 ;  /* 0x00001403ffff098c */ /* 0x0009e8000a800005 */
[----:B------:R4:W-:Y:S01]  /*226e0*/  @P0 ATOMS.AND RZ, [UR5+0x18], R0 ;  /* 0x00001800ffff098c */ /* 0x0009e2000a800005 */
[----:B------:R-:W-:Y:S05]  /*226f0*/  BRA `(.L_x_396) ;  /* 0x0000000000147947 */ /* 0x000fea0003800000 */
.L_x_395:
[----:B------:R-:W-:Y:S02]  /*22700*/  MOV R2, 0x22720 ;  /* 0x0002272000027802 */ /* 0x000fe40000000f00 */
[----:B------:R-:W-:Y:S05]  /*22710*/  CALL.REL.NOINC `($__internal_0_$__cuda_sm10x_tcgen05_guardrail_trap_col_being_dealloced_not_returned_by_alloc) ;  /* 0x0000001400347944 */ /* 0x000fea0003c00000 */
[----:B------:R-:W-:Y:S05]  /*22720*/  BRA `(.L_x_396) ;  /* 0x0000000000087947 */ /* 0x000fea0003800000 */
.L_x_394:
[----:B------:R-:W-:Y:S02]  /*22730*/  MOV R2, 0x22750 ;  /* 0x0002275000027802 */ /* 0x000fe40000000f00 */
[----:B------:R-:W-:Y:S05]  /*22740*/  CALL.REL.NOINC `($__internal_2_$__cuda_sm10x_tcgen05_guardrail_trap_unallocated_columns_being_dealloced) ;  /* 0x0000001400407944 */ /* 0x000fea0003c00000 */
.L_x_396:
[----:B------:R-:W-:Y:S01]  /*22750*/  NOP ;  /* 0x0000000000007918 */ /* 0x000fe20000000000 */
[----:B----4-:R-:W-:Y:S05]  /*22760*/  EXIT ;  /* 0x000000000000794d */ /* 0x010fea0003800000 */
.L_x_35:
[----:B-1----:R-:W-:-:S07]  /*22770*/  MOV R3, UR20 ;  /* 0x0000001400037c02 */ /* 0x002fce0008000f00 */
.L_x_397:
[----:B-1----:R1:W2:Y:S02]  /*22780*/  SYNCS.PHASECHK.TRANS64.TRYWAIT P0, [R3+URZ+0x28000], R6 ;  /* 0x02800006030075a7 */ /* 0x0022a400080011ff */
[----:B--2---:R-:W-:Y:S05]  /*22790*/  @!P0 NANOSLEEP.SYNCS 0x989680 ;  /* 0x009896800000895d */ /* 0x004fea0003900000 */
[----:B------:R-:W2:Y:S02]  /*227a0*/  @!P0 SYNCS.PHASECHK.TRANS64 P0, [R3+URZ+0x28000], R6 ;  /* 0x02800006030085a7 */ /* 0x000ea400080010ff */
[----:B--2---:R-:W-:Y:S05]  /*227b0*/  @!P0 BRA `(.L_x_397) ;  /* 0xfffffffc00f08947 */ /* 0x004fea000383ffff */
[----:B------:R-:W-:Y:S05]  /*227c0*/  BRA `(.L_x_398) ;  /* 0xfffffdf400007947 */ /* 0x000fea000383ffff */
.L_x_37:
[----:B-1----:R-:W-:-:S07]  /*227d0*/  MOV R3, UR20 ;  /* 0x0000001400037c02 */ /* 0x002fce0008000f00 */
.L_x_399:
[----:B-1----:R1:W2:Y:S02]  /*227e0*/  SYNCS.PHASECHK.TRANS64.TRYWAIT P0, [R3+URZ+0x28020], R6 ;  /* 0x02802006030075a7 */ /* 0x0022a400080011ff */
[----:B--2---:R-:W-:Y:S05]  /*227f0*/  @!P0 NANOSLEEP.SYNCS 0x989680 ;  /* 0x009896800000895d */ /* 0x004fea0003900000 */
[----:B------:R-:W2:Y:S02]  /*22800*/  @!P0 SYNCS.PHASECHK.TRANS64 P0, [R3+URZ+0x28020], R6 ;  /* 0x02802006030085a7 */ /* 0x000ea400080010ff */
[----:B--2---:R-:W-:Y:S05]  /*22810*/  @!P0 BRA `(.L_x_399) ;  /* 0xfffffffc00f08947 */ /* 0x004fea000383ffff */
[----:B------:R-:W-:Y:S05]  /*22820*/  BRA `(.L_x_400) ;  /* 0xfffffdf000fc7947 */ /* 0x000fea000383ffff */
.L_x_39:
[----:B------:R-:W-:-:S07]  /*22830*/  MOV R4, UR20 ;  /* 0x0000001400047c02 */ /* 0x000fce0008000f00 */
.L_x_401:
[----:B-1----:R1:W2:Y:S02]  /*22840*/  SYNCS.PHASECHK.TRANS64.TRYWAIT P0, [R4+URZ+0x28058], R5 ;  /* 0x02805805040075a7 */ /* 0x0022a400080011ff */
[----:B--2---:R-:W-:Y:S05]  /*22850*/  @!P0 NANOSLEEP.SYNCS 0x989680 ;  /* 0x009896800000895d */ /* 0x004fea0003900000 */
[----:B------:R-:W2:Y:S02]  /*22860*/  @!P0 SYNCS.PHASECHK.TRANS64 P0, [R4+URZ+0x28058], R5 ;  /* 0x02805805040085a7 */ /* 0x000ea400080010ff */
[----:B--2---:R-:W-:Y:S05]  /*22870*/  @!P0 BRA `(.L_x_401) ;  /* 0xfffffffc00f08947 */ /* 0x004fea000383ffff */
[----:B------:R-:W-:Y:S05]  /*22880*/  BRA `(.L_x_402) ;  /* 0xfffffdf400087947 */ /* 0x000fea000383ffff */
.L_x_43:
[----:B------:R-:W-:-:S07]  /*22890*/  MOV R3, UR20 ;  /* 0x0000001400037c02 */ /* 0x000fce0008000f00 */
.L_x_403:
[----:B--2---:R2:W3:Y:S02]  /*228a0*/  SYNCS.PHASECHK.TRANS64.TRYWAIT P0, [R3+URZ+0x28008], R6 ;  /* 0x02800806030075a7 */ /* 0x0044e400080011ff */
[----:B---3--:R-:W-:Y:S05]  /*228b0*/  @!P0 NANOSLEEP.SYNCS 0x989680 ;  /* 0x009896800000895d */ /* 0x008fea0003900000 */
[----:B------:R-:W3:Y:S02]  /*228c0*/  @!P0 SYNCS.PHASECHK.TRANS64 P0, [R3+URZ+0x28008], R6 ;  /* 0x02800806030085a7 */ /* 0x000ee400080010ff */
[----:B---3--:R-:W-:Y:S05]  /*228d0*/  @!P0 BRA `(.L_x_403) ;  /* 0xfffffffc00f08947 */ /* 0x008fea000383ffff */
[----:B------:R-:W-:Y:S05]  /*228e0*/  BRA `(.L_x_404) ;  /* 0xfffffdf800207947 */ /* 0x000fea000383ffff */
.L_x_45:
[----:B-1----:R-:W-:-:S07]  /*228f0*/  MOV R4, UR20 ;  /* 0x0000001400047c02 */ /* 0x002fce0008000f00 */
.L_x_405:
[----:B-1----:R1:W2:Y:S02]  /*22900*/  SYNCS.PHASECHK.TRANS64.TRYWAIT P0, [R4+URZ+0x28068], R5 ;  /* 0x02806805040075a7 */ /* 0x0022a400080011ff */
[----:B--2---:R-:W-:Y:S05]  /*22910*/  @!P0 NANOSLEEP.SYNCS 0x989680 ;  /* 0x009896800000895d */ /* 0x004fea0003900000 */
[----:B------:R-:W2:Y:S02]  /*22920*/  @!P0 SYNCS.PHASECHK.TRANS64 P0, [R4+URZ+0x28068], R5 ;  /* 0x02806805040085a7 */ /* 0x000ea400080010ff */
[----:B--2---:R-:W-:Y:S05]  /*22930*/  @!P0 BRA `(.L_x_405) ;  /* 0xfffffffc00f08947 */ /* 0x004fea000383ffff */
[----:B------:R-:W-:Y:S05]  /*22940*/  BRA `(.L_x_406) ;  /* 0xfffffdf800287947 */ /* 0x000fea000383ffff */
.L_x_49:
[----:B------:R-:W-:-:S07]  /*22950*/  MOV R3, UR20 ;  /* 0x0000001400037c02 */ /* 0x000fce0008000f00 */
.L_x_407:
[----:B---3--:R3:W4:Y:S02]  /*22960*/  SYNCS.PHASECHK.TRANS64.TRYWAIT P0, [R3+URZ+0x28028], R6 ;  /* 0x02802806030075a7 */ /* 0x00872400080011ff */
[----:B----4-:R-:W-:Y:S05]  /*22970*/  @!P0 NANOSLEEP.SYNCS 0x989680 ;  /* 0x009896800000895d */ /* 0x010fea0003900000 */
[----:B------:R-:W4:Y:S02]  /*22980*/  @!P0 SYNCS.PHASECHK.TRANS64 P0, [R3+URZ+0x28028], R6 ;  /* 0x02802806030085a7 */ /* 0x000f2400080010ff */
[----:B----4-:R-:W-:Y:S05]  /*22990*/  @!P0 BRA `(.L_x_407) ;  /* 0xfffffffc00f08947 */ /* 0x010fea000383ffff */
[----:B------:R-:W-:Y:S05]  /*229a0*/  BRA `(.L_x_408) ;  /* 0xfffffdfc00387947 */ /* 0x000fea000383ffff */
.L_x_51:
[----:B------:R-:W-:-:S07]  /*229b0*/  MOV R0, UR20 ;  /* 0x0000001400007c02 */ /* 0x000fce0008000f00 */
.L_x_409:
[----:B----4-:R4:W1:Y:S02]  /*229c0*/  SYNCS.PHASECHK.TRANS64.TRYWAIT P0, [R0+URZ+0x280a0], R5 ;  /* 0x0280a005000075a7 */ /* 0x01086400080011ff */
[----:B-1----:R-:W-:Y:S05]  /*229d0*/  @!P0 NANOSLEEP.SYNCS 0x989680 ;  /* 0x009896800000895d */ /* 0x002fea0003900000 */
[----:B------:R-:W1:Y:S02]  /*229e0*/  @!P0 SYNCS.PHASECHK.TRANS64 P0, [R0+URZ+0x280a0], R5 ;  /* 0x0280a005000085a7 */ /* 0x000e6400080010ff */
[----:B-1----:R-:W-:Y:S05]  /*229f0*/  @!P0 BRA `(.L_x_409) ;  /* 0xfffffffc00f08947 */ /* 0x002fea000383ffff */
[----:B------:R-:W-:Y:S05]  /*22a00*/  BRA `(.L_x_410) ;  /* 0xfffffdfc00307947 */ /* 0x000fea000383ffff */
.L_x_53:
[----:B---3--:R-:W-:-:S07]  /*22a10*/  MOV R3, UR20 ;  /* 0x0000001400037c02 */ /* 0x008fce0008000f00 */
.L_x_411:
[----:B---3--:R3:W4:Y:S02]  /*22a20*/  SYNCS.PHASECHK.TRANS64.TRYWAIT P0, [R3+URZ+0x28058], R6 ;  /* 0x02805806030075a7 */ /* 0x00872400080011ff */
[----:B----4-:R-:W-:Y:S05]  /*22a30*/  @!P0 NANOSLEEP.SYNCS 0x989680 ;  /* 0x009896800000895d */ /* 0x010fea0003900000 */
[----:B------:R-:W4:Y:S02]  /*22a40*/  @!P0 SYNCS.PHASECHK.TRANS64 P0, [R3+URZ+0x28058], R6 ;  /* 0x02805806030085a7 */ /* 0x000f2400080010ff */
[----:B----4-:R-:W-:Y:S05]  /*22a50*/  @!P0 BRA `(.L_x_411) ;  /* 0xfffffffc00f08947 */ /* 0x010fea000383ffff */
[----:B------:R-:W-:Y:S05]  /*22a60*/  BRA `(.L_x_412) ;  /* 0xfffffdfc00307947 */ /* 0x000fea000383ffff */
.L_x_57:
[----:B------:R-:W-:Y:S07]  /*22a70*/  MOV R3, UR5 ;  /* 0x0000000500037c02 */ /* 0x000fee0008000f00 */
.L_x_413:
[----:B-1----:R1:W2:Y:S02]  /*22a80*/  SYNCS.PHASECHK.TRANS64.TRYWAIT P0, [R3+URZ+0x28020], R4 ;  /* 0x02802004030075a7 */ /* 0x0022a400080011ff */
[----:B--2---:R-:W-:Y:S05]  /*22a90*/  @!P0 NANOSLEEP.SYNCS 0x989680 ;  /* 0x009896800000895d */ /* 0x004fea0003900000 */
[----:B------:R-:W2:Y:S02]  /*22aa0*/  @!P0 SYNCS.PHASECHK.TRANS64 P0, [R3+URZ+0x28020], R4 ;  /* 0x02802004030085a7 */ /* 0x000ea400080010ff */
[----:B--2---:R-:W-:Y:S05]  /*22ab0*/  @!P0 BRA `(.L_x_413) ;  /* 0xfffffffc00f08947 */ /* 0x004fea000383ffff */
[----:B------:R-:W-:Y:S05]  /*22ac0*/  BRA `(.L_x_414) ;  /* 0xfffffe00009c7947 */ /* 0x000fea000383ffff */
.L_x_60:
[----:B------:R-:W-:Y:S07]  /*22ad0*/  MOV R0, UR24 ;  /* 0x0000001800007c02 */ /* 0x000fee0008000f00 */
.L_x_415:
[----:B--2---:R2:W3:Y:S02]  /*22ae0*/  SYNCS.PHASECHK.TRANS64.TRYWAIT P0, [R0+URZ+0x280a8], R3 ;  /* 0x0280a803000075a7 */ /* 0x0044e400080011ff */
[----:B---3--:R-:W-:Y:S05]  /*22af0*/  @!P0 NANOSLEEP.SYNCS 0x989680 ;  /* 0x009896800000895d */ /* 0x008fea0003900000 */
[----:B------:R-:W3:Y:S02]  /*22b00*/  @!P0 SYNCS.PHASECHK.TRANS64 P0, [R0+URZ+0x280a8], R3 ;  /* 0x0280a803000085a7 */ /* 0x000ee400080010ff */
[----:B---3--:R-:W-:Y:S05]  /*22b10*/  @!P0 BRA `(.L_x_415) ;  /* 0xfffffffc00f08947 */ /* 0x008fea000383ffff */
[----:B------:R-:W-:Y:S05]  /*22b20*/  BRA `(.L_x_416) ;  /* 0xfffffe0400d47947 */ /* 0x000fea000383ffff */
.L_x_62:
[----:B------:R-:W-:Y:S07]  /*22b30*/  MOV R0, UR24 ;  /* 0x0000001800007c02 */ /* 0x000fee0008000f00 */
.L_x_417:
[----:B--2---:R2:W3:Y:S02]  /*22b40*/  SYNCS.PHASECHK.TRANS64.TRYWAIT P0, [R0+URZ+0x28068], R9 ;  /* 0x02806809000075a7 */ /* 0x0044e400080011ff */
[----:B---3--:R-:W-:Y:S05]  /*22b50*/  @!P0 NANOSLEEP.SYNCS 0x989680 ;  /* 0x009896800000895d */ /* 0x008fea0003900000 */
[----:B------:R-:W3:Y:S02]  /*22b60*/  @!P0 SYNCS.PHASECHK.TRANS64 P0, [R0+URZ+0x28068], R9 ;  /* 0x02806809000085a7 */ /* 0x000ee400080010ff */
[----:B---3--:R-:W-:Y:S05]  /*22b70*/  @!P0 BRA `(.L_x_417) ;  /* 0xfffffffc00f08947 */ /* 0x008fea000383ffff */
[----:B------:R-:W-:Y:S05]  /*22b80*/  BRA `(.L_x_418) ;  /* 0xfffffe0400d87947 */ /* 0x000fea000383ffff */
.L_x_68:
[----:B------:R-:W-:Y:S07]  /*22b90*/  MOV R0, UR4 ;  /* 0x0000000400007c02 */ /* 0x000fee0008000f00 */
.L_x_419:
[----:B--2---:R2:W3:Y:S02]  /*22ba0*/  SYNCS.PHASECHK.TRANS64.TRYWAIT P0, [R0+URZ+0x28020], R3 ;  /* 0x02802003000075a7 */ /* 0x0044e400080011ff */
[----:B---3--:R-:W-:Y:S05]  /*22bb0*/  @!P0 NANOSLEEP.SYNCS 0x989680 ;  /* 0x009896800000895d */ /* 0x008fea0003900000 */
[----:B------:R-:W3:Y:S02]  /*22bc0*/  @!P0 SYNCS.PHASECHK.TRANS64 P0, [R0+URZ+0x28020], R3 ;  /* 0x02802003000085a7 */ /* 0x000ee400080010ff */
[----:B---3--:R-:W-:Y:S05]  /*22bd0*/  @!P0 BRA `(.L_x_419) ;  /* 0xfffffffc00f08947 */ /* 0x008fea000383ffff */
[----:B------:R-:W-:Y:S05]  /*22be0*/  BRA `(.L_x_420) ;  /* 0xfffffe1000647947 */ /* 0x000fea000383ffff */
.L_x_70:
[----:B------:R-:W-:Y:S07]  /*22bf0*/  MOV R0, UR24 ;  /* 0x0000001800007c02 */ /* 0x000fee0008000f00 */
.L_x_421:
[----:B--2---:R2:W3:Y:S02]  /*22c00*/  SYNCS.PHASECHK.TRANS64.TRYWAIT P0, [R0+URZ+0x280a0], R3 ;  /* 0x0280a003000075a7 */ /* 0x0044e400080011ff */
[----:B---3--:R-:W-:Y:S05]  /*22c10*/  @!P0 NANOSLEEP.SYNCS 0x989680 ;  /* 0x009896800000895d */ /* 0x008fea0003900000 */
[----:B------:R-:W3:Y:S02]  /*22c20*/  @!P0 SYNCS.PHASECHK.TRANS64 P0, [R0+URZ+0x280a0], R3 ;  /* 0x0280a003000085a7 */ /* 0x000ee400080010ff */
[----:B---3--:R-:W-:Y:S05]  /*22c30*/  @!P0 BRA `(.L_x_421) ;  /* 0xfffffffc00f08947 */ /* 0x008fea000383ffff */
[----:B------:R-:W-:Y:S05]  /*22c40*/  BRA `(.L_x_422) ;  /* 0xfffffe1000607947 */ /* 0x000fea000383ffff */
.L_x_72:
[----:B------:R-:W-:Y:S07]  /*22c50*/  MOV R3, UR24 ;  /* 0x0000001800037c02 */ /* 0x000fee0008000f00 */
.L_x_423:
[----:B--2---:R2:W3:Y:S02]  /*22c60*/  SYNCS.PHASECHK.TRANS64.TRYWAIT P0, [R3+URZ+0x28058], R4 ;  /* 0x02805804030075a7 */ /* 0x0044e400080011ff */
[----:B---3--:R-:W-:Y:S05]  /*22c70*/  @!P0 NANOSLEEP.SYNCS 0x989680 ;  /* 0x009896800000895d */ /* 0x008fea0003900000 */
[----:B------:R-:W3:Y:S02]  /*22c80*/  @!P0 SYNCS.PHASECHK.TRANS64 P0, [R3+URZ+0x28058], R4 ;  /* 0x02805804030085a7 */ /* 0x000ee400080010ff */
[----:B---3--:R-:W-:Y:S05]  /*22c90*/  @!P0 BRA `(.L_x_423) ;  /* 0xfffffffc00f08947 */ /* 0x008fea000383ffff */
[----:B------:R-:W-:Y:S05]  /*22ca0*/  BRA `(.L_x_424) ;  /* 0xfffffe1000647947 */ /* 0x000fea000383ffff */
.L_x_80:
[----:B------:R-:W-:-:S07]  /*22cb0*/  MOV R0, UR21 ;  /* 0x0000001500007c02 */ /* 0x000fce0008000f00 */
.L_x_425:
[----:B-1----:R1:W2:Y:S02]  /*22cc0*/  SYNCS.PHASECHK.TRANS64.TRYWAIT P0, [R0+URZ+0x280a8], R3 ;  /* 0x0280a803000075a7 */ /* 0x0022a400080011ff */
[----:B--2---:R-:W-:Y:S05]  /*22cd0*/  @!P0 NANOSLEEP.SYNCS 0x989680 ;  /* 0x009896800000895d */ /* 0x004fea0003900000 */
[----:B------:R-:W2:Y:S02]  /*22ce0*/  @!P0 SYNCS.PHASECHK.TRANS64 P0, [R0+URZ+0x280a8], R3 ;  /* 0x0280a803000085a7 */ /* 0x000ea400080010ff */
[----:B--2---:R-:W-:Y:S05]  /*22cf0*/  @!P0 BRA `(.L_x_425) ;  /* 0xfffffffc00f08947 */ /* 0x004fea000383ffff */
[----:B------:R-:W-:Y:S05]  /*22d00*/  BRA `(.L_x_426) ;  /* 0xfffffe1400fc7947 */ /* 0x000fea000383ffff */
.L_x_82:
[----:B------:R-:W-:-:S07]  /*22d10*/  MOV R0, UR21 ;  /* 0x0000001500007c02 */ /* 0x000fce0008000f00 */
.L_x_427:
[----:B-1----:R1:W2:Y:S02]  /*22d20*/  SYNCS.PHASECHK.TRANS64.TRYWAIT P0, [R0+URZ+0x28068], R7 ;  /* 0x02806807000075a7 */ /* 0x0022a400080011ff */
[----:B--2---:R-:W-:Y:S05]  /*22d30*/  @!P0 NANOSLEEP.SYNCS 0x989680 ;  /* 0x009896800000895d */ /* 0x004fea0003900000 */
[----:B------:R-:W2:Y:S02]  /*22d40*/  @!P0 SYNCS.PHASECHK.TRANS64 P0, [R0+URZ+0x28068], R7 ;  /* 0x02806807000085a7 */ /* 0x000ea400080010ff */
[----:B--2---:R-:W-:Y:S05]  /*22d50*/  @!P0 BRA `(.L_x_427) ;  /* 0xfffffffc00f08947 */ /* 0x004fea000383ffff */
[----:B------:R-:W-:Y:S05]  /*22d60*/  BRA `(.L_x_428) ;  /* 0xfffffe1800007947 */ /* 0x000fea000383ffff */
.L_x_89:
[----:B-1----:R1:W2:Y:S02]  /*22d70*/  SYNCS.PHASECHK.TRANS64.TRYWAIT P0, [R17+URZ+0x280c0], R0 ;  /* 0x0280c000110075a7 */ /* 0x0022a400080011ff */
[----:B--2---:R-:W-:Y:S05]  /*22d80*/  @!P0 NANOSLEEP.SYNCS 0x989680 ;  /* 0x009896800000895d */ /* 0x004fea0003900000 */
[----:B------:R-:W2:Y:S02]  /*22d90*/  @!P0 SYNCS.PHASECHK.TRANS64 P0, [R17+URZ+0x280c0], R0 ;  /* 0x0280c000110085a7 */ /* 0x000ea400080010ff */
[----:B--2---:R-:W-:Y:S05]  /*22da0*/  @!P0 BRA `(.L_x_89) ;  /* 0xfffffffc00f08947 */ /* 0x004fea000383ffff */
[----:B------:R-:W-:Y:S05]  /*22db0*/  BRA `(.L_x_429) ;  /* 0xfffffe1c00a47947 */ /* 0x000fea000383ffff */
.L_x_155:
[----:B--2---:R2:W3:Y:S02]  /*22dc0*/  SYNCS.PHASECHK.TRANS64.TRYWAIT P0, [R17+URZ+0x280c8], R4 ;  /* 0x0280c804110075a7 */ /* 0x0044e400080011ff */
[----:B---3--:R-:W-:Y:S05]  /*22dd0*/  @!P0 NANOSLEEP.SYNCS 0x989680 ;  /* 0x009896800000895d */ /* 0x008fea0003900000 */
[----:B------:R-:W3:Y:S02]  /*22de0*/  @!P0 SYNCS.PHASECHK.TRANS64 P0, [R17+URZ+0x280c8], R4 ;  /* 0x0280c804110085a7 */ /* 0x000ee400080010ff */
[----:B---3--:R-:W-:Y:S05]  /*22df0*/  @!P0 BRA `(.L_x_155) ;  /* 0xfffffffc00f08947 */ /* 0x008fea000383ffff */
[----:B------:R-:W-:Y:S05]  /*22e00*/  BRA `(.L_x_430) ;  /* 0xfffffe7000747947 */ /* 0x000fea000383ffff */
.L_x_160:
[----:B-1----:R-:W-:-:S04]  /*22e10*/  MOV R0, UR36 ;  /* 0x0000002400007c02 */ /* 0x002fc80008000f00 */
[----:B------:R1:W2:Y:S03]  /*22e20*/  SYNCS.PHASECHK.TRANS64.TRYWAIT P0, [R0+URZ+0x28070], R3 ;  /* 0x02807003000075a7 */ /* 0x0002a600080011ff */
[----:B--2---:R-:W-:Y:S05]  /*22e30*/  @!P0 NANOSLEEP.SYNCS 0x989680 ;  /* 0x009896800000895d */ /* 0x004fea0003900000 */
[----:B------:R-:W2:Y:S02]  /*22e40*/  @!P0 SYNCS.PHASECHK.TRANS64 P0, [R0+URZ+0x28070], R3 ;  /* 0x02807003000085a7 */ /* 0x000ea400080010ff */
[----:B--2---:R-:W-:Y:S05]  /*22e50*/  @!P0 BRA `(.L_x_160) ;  /* 0xfffffffc00ec8947 */ /* 0x004fea000383ffff */
[----:B------:R-:W-:Y:S05]  /*22e60*/  BRA `(.L_x_431) ;  /* 0xfffffe7400747947 */ /* 0x000fea000383ffff */
.L_x_163:
[----:B-1----:R-:W-:-:S04]  /*22e70*/  MOV R0, UR36 ;  /* 0x0000002400007c02 */ /* 0x002fc80008000f00 */
[----:B------:R1:W2:Y:S03]  /*22e80*/  SYNCS.PHASECHK.TRANS64.TRYWAIT P0, [R0+URZ+0x28080], R3 ;  /* 0x02808003000075a7 */ /* 0x0002a600080011ff */
[----:B--2---:R-:W-:Y:S05]  /*22e90*/  @!P0 NANOSLEEP.SYNCS 0x989680 ;  /* 0x009896800000895d */ /* 0x004fea0003900000 */
[----:B------:R-:W2:Y:S02]  /*22ea0*/  @!P0 SYNCS.PHASECHK.TRANS64 P0, [R0+URZ+0x28080], R3 ;  /* 0x02808003000085a7 */ /* 0x000ea400080010ff */
[----:B--2---:R-:W-:Y:S05]  /*22eb0*/  @!P0 BRA `(.L_x_163) ;  /* 0xfffffffc00ec8947 */ /* 0x004fea000383ffff */
[----:B------:R-:W-:Y:S05]  /*22ec0*/  BRA `(.L_x_432) ;  /* 0xfffffe74008c7947 */ /* 0x000fea000383ffff */
.L_x_166:
[----:B-1----:R-:W-:-:S04]  /*22ed0*/  MOV R0, UR36 ;  /* 0x0000002400007c02 */ /* 0x002fc80008000f00 */
[----:B------:R1:W2:Y:S03]  /*22ee0*/  SYNCS.PHASECHK.TRANS64.TRYWAIT P0, [R0+URZ+0x28070], R3 ;  /* 0x02807003000075a7 */ /* 0x0002a600080011ff */
[----:B--2---:R-:W-:Y:S05]  /*22ef0*/  @!P0 NANOSLEEP.SYNCS 0x989680 ;  /* 0x009896800000895d */ /* 0x004fea0003900000 */
[----:B------:R-:W2:Y:S02]  /*22f00*/  @!P0 SYNCS.PHASECHK.TRANS64 P0, [R0+URZ+0x28070], R3 ;  /* 0x02807003000085a7 */ /* 0x000ea400080010ff */
[----:B--2---:R-:W-:Y:S05]  /*22f10*/  @!P0 BRA `(.L_x_166) ;  /* 0xfffffffc00ec8947 */ /* 0x004fea000383ffff */
[----:B------:R-:W-:Y:S05]  /*22f20*/  BRA `(.L_x_433) ;  /* 0xfffffe7800487947 */ /* 0x000fea000383ffff */
.L_x_168:
[----:B-1----:R-:W-:-:S04]  /*22f30*/  MOV R0, UR36 ;  /* 0x0000002400007c02 */ /* 0x002fc80008000f00 */
[----:B------:R1:W2:Y:S03]  /*22f40*/  SYNCS.PHASECHK.TRANS64.TRYWAIT P0, [R0+URZ+0x28090], R3 ;  /* 0x02809003000075a7 */ /* 0x0002a600080011ff */
[----:B--2---:R-:W-:Y:S05]  /*22f50*/  @!P0 NANOSLEEP.SYNCS 0x989680 ;  /* 0x009896800000895d */ /* 0x004fea0003900000 */
[----:B------:R-:W2:Y:S02]  /*22f60*/  @!P0 SYNCS.PHASECHK.TRANS64 P0, [R0+URZ+0x28090], R3 ;  /* 0x02809003000085a7 */ /* 0x000ea400080010ff */
[----:B--2---:R-:W-:Y:S05]  /*22f70*/  @!P0 BRA `(.L_x_168) ;  /* 0xfffffffc00ec8947 */ /* 0x004fea000383ffff */
[----:B------:R-:W-:Y:S05]  /*22f80*/  BRA `(.L_x_434) ;  /* 0xfffffe7800887947 */ /* 0x000fea000383ffff */
.L_x_189:
[----:B-1----:R-:W-:-:S04]  /*22f90*/  MOV R0, UR36 ;  /* 0x0000002400007c02 */ /* 0x002fc80008000f00 */
[----:B------:R1:W4:Y:S03]  /*22fa0*/  SYNCS.PHASECHK.TRANS64.TRYWAIT P1, [R0+URZ+0x28080], R3 ;  /* 0x02808003000075a7 */ /* 0x00032600080211ff */
[----:B----4-:R-:W-:Y:S05]  /*22fb0*/  @!P1 NANOSLEEP.SYNCS 0x989680 ;  /* 0x009896800000995d */ /* 0x010fea0003900000 */
[----:B------:R-:W4:Y:S02]  /*22fc0*/  @!P1 SYNCS.PHASECHK.TRANS64 P1, [R0+URZ+0x28080], R3 ;  /* 0x02808003000095a7 */ /* 0x000f2400080210ff */
[----:B----4-:R-:W-:Y:S05]  /*22fd0*/  @!P1 BRA `(.L_x_189) ;  /* 0xfffffffc00ec9947 */ /* 0x010fea000383ffff */
[----:B------:R-:W-:Y:S05]  /*22fe0*/  BRA `(.L_x_435) ;  /* 0xfffffe9400387947 */ /* 0x000fea000383ffff */
.L_x_192:
[----:B-1----:R-:W-:-:S04]  /*22ff0*/  MOV R0, UR36 ;  /* 0x0000002400007c02 */ /* 0x002fc80008000f00 */
[----:B------:R1:W4:Y:S03]  /*23000*/  SYNCS.PHASECHK.TRANS64.TRYWAIT P0, [R0+URZ+0x28098], R3 ;  /* 0x02809803000075a7 */ /* 0x00032600080011ff */
[----:B----4-:R-:W-:Y:S05]  /*23010*/  @!P0 NANOSLEEP.SYNCS 0x989680 ;  /* 0x009896800000895d */ /* 0x010fea0003900000 */
[----:B------:R-:W4:Y:S02]  /*23020*/  @!P0 SYNCS.PHASECHK.TRANS64 P0, [R0+URZ+0x28098], R3 ;  /* 0x02809803000085a7 */ /* 0x000f2400080010ff */
[----:B----4-:R-:W-:Y:S05]  /*23030*/  @!P0 BRA `(.L_x_192) ;  /* 0xfffffffc00ec8947 */ /* 0x010fea000383ffff */
[----:B------:R-:W-:Y:S05]  /*23040*/  BRA `(.L_x_436) ;  /* 0xfffffe9400c07947 */ /* 0x000fea000383ffff */
.L_x_215:
[----:B-1----:R1:W3:Y:S02]  /*23050*/  SYNCS.PHASECHK.TRANS64.TRYWAIT P0, [R26+URZ+0x28070], R3 ;  /* 0x028070031a0075a7 */ /* 0x0022e400080011ff */
[----:B---3--:R-:W-:Y:S05]  /*23060*/  @!P0 NANOSLEEP.SYNCS 0x989680 ;  /* 0x009896800000895d */ /* 0x008fea0003900000 */
[----:B------:R-:W3:Y:S02]  /*23070*/  @!P0 SYNCS.PHASECHK.TRANS64 P0, [R26+URZ+0x28070], R3 ;  /* 0x028070031a0085a7 */ /* 0x000ee400080010ff */
[----:B---3--:R-:W-:Y:S05]  /*23080*/  @!P0 BRA `(.L_x_215) ;  /* 0xfffffffc00f08947 */ /* 0x008fea000383ffff */
[----:B------:R-:W-:Y:S05]  /*23090*/  BRA `(.L_x_437) ;  /* 0xfffffeb000a07947 */ /* 0x000fea000383ffff */
.L_x_218:
[----:B-1----:R1:W3:Y:S02]  /*230a0*/  SYNCS.PHASECHK.TRANS64.TRYWAIT P0, [R26+URZ+0x28090], R3 ;  /* 0x028090031a0075a7 */ /* 0x0022e400080011ff */
[----:B---3--:R-:W-:Y:S05]  /*230b0*/  @!P0 NANOSLEEP.SYNCS 0x989680 ;  /* 0x009896800000895d */ /* 0x008fea0003900000 */
[----:B------:R-:W3:Y:S02]  /*230c0*/  @!P0 SYNCS.PHASECHK.TRANS64 P0, [R26+URZ+0x28090], R3 ;  /* 0x028090031a0085a7 */ /* 0x000ee400080010ff */
[----:B---3--:R-:W-:Y:S05]  /*230d0*/  @!P0 BRA `(.L_x_218) ;  /* 0xfffffffc00f08947 */ /* 0x008fea000383ffff */
[----:B------:R-:W-:Y:S05]  /*230e0*/  BRA `(.L_x_438) ;  /* 0xfffffeb000c07947 */ /* 0x000fea000383ffff */
.L_x_220:
[----:B-1----:R1:W3:Y:S02]  /*230f0*/  SYNCS.PHASECHK.TRANS64.TRYWAIT P0, [R26+URZ+0x280c0], R5 ;  /* 0x0280c0051a0075a7 */ /* 0x0022e400080011ff */
[----:B---3--:R-:W-:Y:S05]  /*23100*/  @!P0 NANOSLEEP.SYNCS 0x989680 ;  /* 0x009896800000895d */ /* 0x008fea0003900000 */
[----:B------:R-:W3:Y:S02]  /*23110*/  @!P0 SYNCS.PHASECHK.TRANS64 P0, [R26+URZ+0x280c0], R5 ;  /* 0x0280c0051a0085a7 */ /* 0x000ee400080010ff */
[----:B---3--:R-:W-:Y:S05]  /*23120*/  @!P0 BRA `(.L_x_220) ;  /* 0xfffffffc00f08947 */ /* 0x008fea000383ffff */
[----:B------:R-:W-:Y:S05]  /*23130*/  BRA `(.L_x_439) ;  /* 0xfffffeb000cc7947 */ /* 0x000fea000383ffff */
.L_x_236:
[----:B------:R1:W1:Y:S02]  /*23140*/  SYNCS.PHASECHK.TRANS64.TRYWAIT P1, [R26+URZ+0x28080], R3 ;  /* 0x028080031a0075a7 */ /* 0x00026400080211ff */
[----:B-1----:R-:W-:Y:S05]  /*23150*/  @!P1 NANOSLEEP.SYNCS 0x989680 ;  /* 0x009896800000995d */ /* 0x002fea0003900000 */
[----:B------:R-:W1:Y:S02]  /*23160*/  @!P1 SYNCS.PHASECHK.TRANS64 P1, [R26+URZ+0x28080], R3 ;  /* 0x028080031a0095a7 */ /* 0x000e6400080210ff */
[----:B-1----:R-:W-:Y:S05]  /*23170*/  @!P1 BRA `(.L_x_236) ;  /* 0xfffffffc00f09947 */ /* 0x002fea000383ffff */
[----:B------:R-:W-:Y:S05]  /*23180*/  BRA `(.L_x_440) ;  /* 0xfffffed000c07947 */ /* 0x000fea000383ffff */
.L_x_240:
[----:B--2---:R2:W1:Y:S02]  /*23190*/  SYNCS.PHASECHK.TRANS64.TRYWAIT P0, [R26+URZ+0x28098], R3 ;  /* 0x028098031a0075a7 */ /* 0x00446400080011ff */
[----:B-1----:R-:W-:Y:S05]  /*231a0*/  @!P0 NANOSLEEP.SYNCS 0x989680 ;  /* 0x009896800000895d */ /* 0x002fea0003900000 */
[----:B------:R-:W1:Y:S02]  /*231b0*/  @!P0 SYNCS.PHASECHK.TRANS64 P0, [R26+URZ+0x28098], R3 ;  /* 0x028098031a0085a7 */ /* 0x000e6400080010ff */
[----:B-1----:R-:W-:Y:S05]  /*231c0*/  @!P0 BRA `(.L_x_240) ;  /* 0xfffffffc00f08947 */ /* 0x002fea000383ffff */
[----:B------:R-:W-:Y:S05]  /*231d0*/  BRA `(.L_x_441) ;  /* 0xfffffed4002c7947 */ /* 0x000fea000383ffff */
.L_x_242:
[----:B--2---:R2:W3:Y:S02]  /*231e0*/  SYNCS.PHASECHK.TRANS64.TRYWAIT P0, [R26+URZ+0x280c8], R3 ;  /* 0x0280c8031a0075a7 */ /* 0x0044e400080011ff */
[----:B---3--:R-:W-:Y:S05]  /*231f0*/  @!P0 NANOSLEEP.SYNCS 0x989680 ;  /* 0x009896800000895d */ /* 0x008fea0003900000 */
[----:B------:R-:W3:Y:S02]  /*23200*/  @!P0 SYNCS.PHASECHK.TRANS64 P0, [R26+URZ+0x280c8], R3 ;  /* 0x0280c8031a0085a7 */ /* 0x000ee400080010ff */
[----:B---3--:R-:W-:Y:S05]  /*23210*/  @!P0 BRA `(.L_x_242) ;  /* 0xfffffffc00f08947 */ /* 0x008fea000383ffff */
[----:B------:R-:W-:Y:S05]  /*23220*/  BRA `(.L_x_442) ;  /* 0xfffffed400387947 */ /* 0x000fea000383ffff */
.L_x_258:
[----:B------:R-:W-:-:S07]  /*23230*/  MOV R0, UR4 ;  /* 0x0000000400007c02 */ /* 0x000fce0008000f00 */
.L_x_443:
[----:B-1----:R1:W2:Y:S02]  /*23240*/  SYNCS.PHASECHK.TRANS64.TRYWAIT P0, [R0+URZ], R3 ;  /* 0x00000003000075a7 */ /* 0x0022a400080011ff */
[----:B--2---:R-:W-:Y:S05]  /*23250*/  @!P0 NANOSLEEP.SYNCS 0x989680 ;  /* 0x009896800000895d */ /* 0x004fea0003900000 */
[----:B------:R-:W2:Y:S02]  /*23260*/  @!P0 SYNCS.PHASECHK.TRANS64 P0, [R0+URZ], R3 ;  /* 0x00000003000085a7 */ /* 0x000ea400080010ff */
[----:B--2---:R-:W-:Y:S05]  /*23270*/  @!P0 BRA `(.L_x_443) ;  /* 0xfffffffc00f08947 */ /* 0x004fea000383ffff */
[----:B------:R-:W-:Y:S05]  /*23280*/  BRA `(.L_x_444) ;  /* 0xfffffef400747947 */ /* 0x000fea000383ffff */
.L_x_261:
[----:B------:R-:W-:-:S07]  /*23290*/  MOV R0, UR4 ;  /* 0x0000000400007c02 */ /* 0x000fce0008000f00 */
.L_x_445:
[----:B-1----:R1:W3:Y:S02]  /*232a0*/  SYNCS.PHASECHK.TRANS64.TRYWAIT P1, [R0+URZ], R3 ;  /* 0x00000003000075a7 */ /* 0x0022e400080211ff */
[----:B---3--:R-:W-:Y:S05]  /*232b0*/  @!P1 NANOSLEEP.SYNCS 0x989680 ;  /* 0x009896800000995d */ /* 0x008fea0003900000 */
[----:B------:R-:W3:Y:S02]  /*232c0*/  @!P1 SYNCS.PHASECHK.TRANS64 P1, [R0+URZ], R3 ;  /* 0x00000003000095a7 */ /* 0x000ee400080210ff */
[----:B---3--:R-:W-:Y:S05]  /*232d0*/  @!P1 BRA `(.L_x_445) ;  /* 0xfffffffc00f09947 */ /* 0x008fea000383ffff */
[----:B------:R-:W-:Y:S05]  /*232e0*/  BRA `(.L_x_446) ;  /* 0xfffffef800187947 */ /* 0x000fea000383ffff */
.L_x_268:
[----:B-1----:R-:W-:-:S04]  /*232f0*/  MOV R4, UR55 ;  /* 0x0000003700047c02 */ /* 0x002fc80008000f00 */
[----:B------:R1:W2:Y:S03]  /*23300*/  SYNCS.PHASECHK.TRANS64.TRYWAIT P5, [R4+URZ+0x280d0], R3 ;  /* 0x0280d003040075a7 */ /* 0x0002a600080a11ff */
[----:B--2---:R-:W-:Y:S05]  /*23310*/  @!P5 NANOSLEEP.SYNCS 0x989680 ;  /* 0x009896800000d95d */ /* 0x004fea0003900000 */
[----:B------:R-:W2:Y:S02]  /*23320*/  @!P5 SYNCS.PHASECHK.TRANS64 P5, [R4+URZ+0x280d0], R3 ;  /* 0x0280d0030400d5a7 */ /* 0x000ea400080a10ff */
[----:B--2---:R-:W-:Y:S05]  /*23330*/  @!P5 BRA `(.L_x_268) ;  /* 0xfffffffc00ecd947 */ /* 0x004fea000383ffff */
[----:B------:R-:W-:Y:S05]  /*23340*/  BRA `(.L_x_447) ;  /* 0xffffff0400547947 */ /* 0x000fea000383ffff */
.L_x_273:
[----:B------:R-:W-:-:S07]  /*23350*/  MOV R5, UR4 ;  /* 0x0000000400057c02 */ /* 0x000fce0008000f00 */
.L_x_448:
[----:B--2---:R2:W4:Y:S02]  /*23360*/  SYNCS.PHASECHK.TRANS64.TRYWAIT P2, [R5+URZ], R0 ;  /* 0x00000000050075a7 */ /* 0x00452400080411ff */
[----:B----4-:R-:W-:Y:S05]  /*23370*/  @!P2 NANOSLEEP.SYNCS 0x989680 ;  /* 0x009896800000a95d */ /* 0x010fea0003900000 */
[----:B------:R-:W4:Y:S02]  /*23380*/  @!P2 SYNCS.PHASECHK.TRANS64 P2, [R5+URZ], R0 ;  /* 0x000000000500a5a7 */ /* 0x000f2400080410ff */
[----:B----4-:R-:W-:Y:S05]  /*23390*/  @!P2 BRA `(.L_x_448) ;  /* 0xfffffffc00f0a947 */ /* 0x010fea000383ffff */
[----:B------:R-:W-:Y:S05]  /*233a0*/  BRA `(.L_x_449) ;  /* 0xffffff3000fc7947 */ /* 0x000fea000383ffff */
.L_x_278:
[----:B------:R-:W-:-:S07]  /*233b0*/  MOV R3, UR4 ;  /* 0x0000000400037c02 */ /* 0x000fce0008000f00 */
.L_x_450:
[----:B-1----:R1:W2:Y:S02]  /*233c0*/  SYNCS.PHASECHK.TRANS64.TRYWAIT P1, [R3+URZ], R0 ;  /* 0x00000000030075a7 */ /* 0x0022a400080211ff */
[----:B--2---:R-:W-:Y:S05]  /*233d0*/  @!P1 NANOSLEEP.SYNCS 0x989680 ;  /* 0x009896800000995d */ /* 0x004fea0003900000 */
[----:B------:R-:W2:Y:S02]  /*233e0*/  @!P1 SYNCS.PHASECHK.TRANS64 P1, [R3+URZ], R0 ;  /* 0x00000000030095a7 */ /* 0x000ea400080210ff */
[----:B--2---:R-:W-:Y:S05]  /*233f0*/  @!P1 BRA `(.L_x_450) ;  /* 0xfffffffc00f09947 */ /* 0x004fea000383ffff */
[----:B------:R-:W-:Y:S05]  /*23400*/  BRA `(.L_x_451) ;  /* 0xffffff3800607947 */ /* 0x000fea000383ffff */
.L_x_283:
[----:B------:R-:W-:-:S07]  /*23410*/  MOV R0, UR4 ;  /* 0x0000000400007c02 */ /* 0x000fce0008000f00 */
.L_x_452:
[----:B-1----:R1:W3:Y:S02]  /*23420*/  SYNCS.PHASECHK.TRANS64.TRYWAIT P1, [R0+URZ], R3 ;  /* 0x00000003000075a7 */ /* 0x0022e400080211ff */
[----:B---3--:R-:W-:Y:S05]  /*23430*/  @!P1 NANOSLEEP.SYNCS 0x989680 ;  /* 0x009896800000995d */ /* 0x008fea0003900000 */
[----:B------:R-:W3:Y:S02]  /*23440*/  @!P1 SYNCS.PHASECHK.TRANS64 P1, [R0+URZ], R3 ;  /* 0x00000003000095a7 */ /* 0x000ee400080210ff */
[----:B---3--:R-:W-:Y:S05]  /*23450*/  @!P1 BRA `(.L_x_452) ;  /* 0xfffffffc00f09947 */ /* 0x008fea000383ffff */
[----:B------:R-:W-:Y:S05]  /*23460*/  BRA `(.L_x_453) ;  /* 0xffffff3c00507947 */ /* 0x000fea000383ffff */
.L_x_290:
[----:B-1----:R-:W-:-:S04]  /*23470*/  MOV R4, UR55 ;  /* 0x0000003700047c02 */ /* 0x002fc80008000f00 */
[----:B------:R1:W4:Y:S03]  /*23480*/  SYNCS.PHASECHK.TRANS64.TRYWAIT P5, [R4+URZ+0x280d0], R3 ;  /* 0x0280d003040075a7 */ /* 0x00032600080a11ff */
[----:B----4-:R-:W-:Y:S05]  /*23490*/  @!P5 NANOSLEEP.SYNCS 0x989680 ;  /* 0x009896800000d95d */ /* 0x010fea0003900000 */
[----:B------:R-:W4:Y:S02]  /*234a0*/  @!P5 SYNCS.PHASECHK.TRANS64 P5, [R4+URZ+0x280d0], R3 ;  /* 0x0280d0030400d5a7 */ /* 0x000f2400080a10ff */
[----:B----4-:R-:W-:Y:S05]  /*234b0*/  @!P5 BRA `(.L_x_290) ;  /* 0xfffffffc00ecd947 */ /* 0x010fea000383ffff */
[----:B------:R-:W-:Y:S05]  /*234c0*/  BRA `(.L_x_454) ;  /* 0xffffff7000a47947 */ /* 0x000fea000383ffff */
.L_x_295:
[----:B------:R-:W-:-:S07]  /*234d0*/  MOV R3, UR4 ;  /* 0x0000000400037c02 */ /* 0x000fce0008000f00 */
.L_x_455:
[----:B--2---:R2:W3:Y:S02]  /*234e0*/  SYNCS.PHASECHK.TRANS64.TRYWAIT P2, [R3+URZ], R0 ;  /* 0x00000000030075a7 */ /* 0x0044e400080411ff */
[----:B---3--:R-:W-:Y:S05]  /*234f0*/  @!P2 NANOSLEEP.SYNCS 0x989680 ;  /* 0x009896800000a95d */ /* 0x008fea0003900000 */
[----:B------:R-:W3:Y:S02]  /*23500*/  @!P2 SYNCS.PHASECHK.TRANS64 P2, [R3+URZ], R0 ;  /* 0x000000000300a5a7 */ /* 0x000ee400080410ff */
[----:B---3--:R-:W-:Y:S05]  /*23510*/  @!P2 BRA `(.L_x_455) ;  /* 0xfffffffc00f0a947 */ /* 0x008fea000383ffff */
[----:B------:R-:W-:Y:S05]  /*23520*/  BRA `(.L_x_456) ;  /* 0xffffffa0004c7947 */ /* 0x000fea000383ffff */
.L_x_300:
[----:B------:R-:W-:-:S07]  /*23530*/  MOV R3, UR4 ;  /* 0x0000000400037c02 */ /* 0x000fce0008000f00 */
.L_x_457:
[----:B-1----:R1:W2:Y:S02]  /*23540*/  SYNCS.PHASECHK.TRANS64.TRYWAIT P1, [R3+URZ], R0 ;  /* 0x00000000030075a7 */ /* 0x0022a400080211ff */
[----:B--2---:R-:W-:Y:S05]  /*23550*/  @!P1 NANOSLEEP.SYNCS 0x989680 ;  /* 0x009896800000995d */ /* 0x004fea0003900000 */
[----:B------:R-:W2:Y:S02]  /*23560*/  @!P1 SYNCS.PHASECHK.TRANS64 P1, [R3+URZ], R0 ;  /* 0x00000000030095a7 */ /* 0x000ea400080210ff */
[----:B--2---:R-:W-:Y:S05]  /*23570*/  @!P1 BRA `(.L_x_457) ;  /* 0xfffffffc00f09947 */ /* 0x004fea000383ffff */
[----:B------:R-:W-:Y:S05]  /*23580*/  BRA `(.L_x_458) ;  /* 0xffffffa400a47947 */ /* 0x000fea000383ffff */
.L_x_305:
[----:B------:R-:W-:-:S07]  /*23590*/  MOV R0, UR4 ;  /* 0x0000000400007c02 */ /* 0x000fce0008000f00 */
.L_x_459:
[----:B-1----:R1:W3:Y:S02]  /*235a0*/  SYNCS.PHASECHK.TRANS64.TRYWAIT P0, [R0+URZ], R3 ;  /* 0x00000003000075a7 */ /* 0x0022e400080011ff */
[----:B---3--:R-:W-:Y:S05]  /*235b0*/  @!P0 NANOSLEEP.SYNCS 0x989680 ;  /* 0x009896800000895d */ /* 0x008fea0003900000 */
[----:B------:R-:W3:Y:S02]  /*235c0*/  @!P0 SYNCS.PHASECHK.TRANS64 P0, [R0+URZ], R3 ;  /* 0x00000003000085a7 */ /* 0x000ee400080010ff */
[----:B---3--:R-:W-:Y:S05]  /*235d0*/  @!P0 BRA `(.L_x_459) ;  /* 0xfffffffc00f08947 */ /* 0x008fea000383ffff */
[----:B------:R-:W-:Y:S05]  /*235e0*/  BRA `(.L_x_460) ;  /* 0xffffffa800647947 */ /* 0x000fea000383ffff */
.L_x_309:
[----:B------:R-:W-:-:S07]  /*235f0*/  MOV R0, UR8 ;  /* 0x0000000800007c02 */ /* 0x000fce0008000f00 */
.L_x_461:
[----:B-1----:R1:W2:Y:S02]  /*23600*/  SYNCS.PHASECHK.TRANS64.TRYWAIT P1, [R0+URZ+0x28010], R3 ;  /* 0x02801003000075a7 */ /* 0x0022a400080211ff */
[----:B--2---:R-:W-:Y:S05]  /*23610*/  @!P1 NANOSLEEP.SYNCS 0x989680 ;  /* 0x009896800000995d */ /* 0x004fea0003900000 */
[----:B------:R-:W2:Y:S02]  /*23620*/  @!P1 SYNCS.PHASECHK.TRANS64 P1, [R0+URZ+0x28010], R3 ;  /* 0x02801003000095a7 */ /* 0x000ea400080210ff */
[----:B--2---:R-:W-:Y:S05]  /*23630*/  @!P1 BRA `(.L_x_461) ;  /* 0xfffffffc00f09947 */ /* 0x004fea000383ffff */
[----:B------:R-:W-:Y:S05]  /*23640*/  BRA `(.L_x_462) ;  /* 0xffffffac007c7947 */ /* 0x000fea000383ffff */
.L_x_315:
[----:B-1----:R-:W-:-:S07]  /*23650*/  MOV R0, UR8 ;  /* 0x0000000800007c02 */ /* 0x002fce0008000f00 */
.L_x_463:
[----:B-1----:R1:W2:Y:S02]  /*23660*/  SYNCS.PHASECHK.TRANS64.TRYWAIT P1, [R0+URZ+0x28038], R3 ;  /* 0x02803803000075a7 */ /* 0x0022a400080211ff */
[----:B--2---:R-:W-:Y:S05]  /*23670*/  @!P1 NANOSLEEP.SYNCS 0x989680 ;  /* 0x009896800000995d */ /* 0x004fea0003900000 */
[----:B------:R-:W2:Y:S02]  /*23680*/  @!P1 SYNCS.PHASECHK.TRANS64 P1, [R0+URZ+0x28038], R3 ;  /* 0x02803803000095a7 */ /* 0x000ea400080210ff */
[----:B--2---:R-:W-:Y:S05]  /*23690*/  @!P1 BRA `(.L_x_463) ;  /* 0xfffffffc00f09947 */ /* 0x004fea000383ffff */
[----:B------:R-:W-:Y:S05]  /*236a0*/  BRA `(.L_x_464) ;  /* 0xffffffac00f07947 */ /* 0x000fea000383ffff */
.L_x_321:
[----:B-1----:R-:W-:-:S07]  /*236b0*/  MOV R0, UR8 ;  /* 0x0000000800007c02 */ /* 0x002fce0008000f00 */
.L_x_465:
[----:B-1----:R1:W2:Y:S02]  /*236c0*/  SYNCS.PHASECHK.TRANS64.TRYWAIT P2, [R0+URZ+0x28018], R3 ;  /* 0x02801803000075a7 */ /* 0x0022a400080411ff */
[----:B--2---:R-:W-:Y:S05]  /*236d0*/  @!P2 NANOSLEEP.SYNCS 0x989680 ;  /* 0x009896800000a95d */ /* 0x004fea0003900000 */
[----:B------:R-:W2:Y:S02]  /*236e0*/  @!P2 SYNCS.PHASECHK.TRANS64 P2, [R0+URZ+0x28018], R3 ;  /* 0x028018030000a5a7 */ /* 0x000ea400080410ff */
[----:B--2---:R-:W-:Y:S05]  /*236f0*/  @!P2 BRA `(.L_x_465) ;  /* 0xfffffffc00f0a947 */ /* 0x004fea000383ffff */
[----:B------:R-:W-:Y:S05]  /*23700*/  BRA `(.L_x_466) ;  /* 0xffffffb000647947 */ /* 0x000fea000383ffff */
.L_x_327:
[----:B-1----:R-:W-:-:S07]  /*23710*/  MOV R0, UR8 ;  /* 0x0000000800007c02 */ /* 0x002fce0008000f00 */
.L_x_467:
[----:B-1----:R1:W2:Y:S02]  /*23720*/  SYNCS.PHASECHK.TRANS64.TRYWAIT P2, [R0+URZ+0x28040], R3 ;  /* 0x02804003000075a7 */ /* 0x0022a400080411ff */
[----:B--2---:R-:W-:Y:S05]  /*23730*/  @!P2 NANOSLEEP.SYNCS 0x989680 ;  /* 0x009896800000a95d */ /* 0x004fea0003900000 */
[----:B------:R-:W2:Y:S02]  /*23740*/  @!P2 SYNCS.PHASECHK.TRANS64 P2, [R0+URZ+0x28040], R3 ;  /* 0x028040030000a5a7 */ /* 0x000ea400080410ff */
[----:B--2---:R-:W-:Y:S05]  /*23750*/  @!P2 BRA `(.L_x_467) ;  /* 0xfffffffc00f0a947 */ /* 0x004fea000383ffff */
[----:B------:R-:W-:Y:S05]  /*23760*/  BRA `(.L_x_468) ;  /* 0xffffffb000d87947 */ /* 0x000fea000383ffff */
.L_x_333:
[----:B------:R-:W-:-:S07]  /*23770*/  MOV R0, UR41 ;  /* 0x0000002900007c02 */ /* 0x000fce0008000f00 */
.L_x_469:
[----:B-1----:R1:W2:Y:S02]  /*23780*/  SYNCS.PHASECHK.TRANS64.TRYWAIT P2, [R0+URZ+0x28038], R3 ;  /* 0x02803803000075a7 */ /* 0x0022a400080411ff */
[----:B--2---:R-:W-:Y:S05]  /*23790*/  @!P2 NANOSLEEP.SYNCS 0x989680 ;  /* 0x009896800000a95d */ /* 0x004fea0003900000 */
[----:B------:R-:W2:Y:S02]  /*237a0*/  @!P2 SYNCS.PHASECHK.TRANS64 P2, [R0+URZ+0x28038], R3 ;  /* 0x028038030000a5a7 */ /* 0x000ea400080410ff */
[----:B--2---:R-:W-:Y:S05]  /*237b0*/  @!P2 BRA `(.L_x_469) ;  /* 0xfffffffc00f0a947 */ /* 0x004fea000383ffff */
[----:B------:R-:W-:Y:S05]  /*237c0*/  BRA `(.L_x_470) ;  /* 0xffffffb4009c7947 */ /* 0x000fea000383ffff */
.L_x_338:
[----:B------:R-:W-:-:S07]  /*237d0*/  MOV R0, UR25 ;  /* 0x0000001900007c02 */ /* 0x000fce0008000f00 */
.L_x_471:
[----:B-1----:R1:W2:Y:S02]  /*237e0*/  SYNCS.PHASECHK.TRANS64.TRYWAIT P2, [R0+URZ+0x28038], R5 ;  /* 0x02803805000075a7 */ /* 0x0022a400080411ff */
[----:B--2---:R-:W-:Y:S05]  /*237f0*/  @!P2 NANOSLEEP.SYNCS 0x989680 ;  /* 0x009896800000a95d */ /* 0x004fea0003900000 */
[----:B------:R-:W2:Y:S02]  /*23800*/  @!P2 SYNCS.PHASECHK.TRANS64 P2, [R0+URZ+0x28038], R5 ;  /* 0x028038050000a5a7 */ /* 0x000ea400080410ff */
[----:B--2---:R-:W-:Y:S05]  /*23810*/  @!P2 BRA `(.L_x_471) ;  /* 0xfffffffc00f0a947 */ /* 0x004fea000383ffff */
[----:B------:R-:W-:Y:S05]  /*23820*/  BRA `(.L_x_472) ;  /* 0xffffffb800147947 */ /* 0x000fea000383ffff */
.L_x_343:
[----:B------:R-:W-:-:S07]  /*23830*/  MOV R0, UR33 ;  /* 0x0000002100007c02 */ /* 0x000fce0008000f00 */
.L_x_473:
[----:B-1----:R1:W2:Y:S02]  /*23840*/  SYNCS.PHASECHK.TRANS64.TRYWAIT P2, [R0+URZ+0x28038], R5 ;  /* 0x02803805000075a7 */ /* 0x0022a400080411ff */
[----:B--2---:R-:W-:Y:S05]  /*23850*/  @!P2 NANOSLEEP.SYNCS 0x989680 ;  /* 0x009896800000a95d */ /* 0x004fea0003900000 */
[----:B------:R-:W2:Y:S02]  /*23860*/  @!P2 SYNCS.PHASECHK.TRANS64 P2, [R0+URZ+0x28038], R5 ;  /* 0x028038050000a5a7 */ /* 0x000ea400080410ff */
[----:B--2---:R-:W-:Y:S05]  /*23870*/  @!P2 BRA `(.L_x_473) ;  /* 0xfffffffc00f0a947 */ /* 0x004fea000383ffff */
[----:B------:R-:W-:Y:S05]  /*23880*/  BRA `(.L_x_474) ;  /* 0xffffffb800947947 */ /* 0x000fea000383ffff */
.L_x_348:
[----:B------:R-:W-:-:S07]  /*23890*/  MOV R0, UR25 ;  /* 0x0000001900007c02 */ /* 0x000fce0008000f00 */
.L_x_475:
[----:B-1----:R1:W2:Y:S02]  /*238a0*/  SYNCS.PHASECHK.TRANS64.TRYWAIT P2, [R0+URZ+0x28038], R5 ;  /* 0x02803805000075a7 */ /* 0x0022a400080411ff */
[----:B--2---:R-:W-:Y:S05]  /*238b0*/  @!P2 NANOSLEEP.SYNCS 0x989680 ;  /* 0x009896800000a95d */ /* 0x004fea0003900000 */
[----:B------:R-:W2:Y:S02]  /*238c0*/  @!P2 SYNCS.PHASECHK.TRANS64 P2, [R0+URZ+0x28038], R5 ;  /* 0x028038050000a5a7 */ /* 0x000ea400080410ff */
[----:B--2---:R-:W-:Y:S05]  /*238d0*/  @!P2 BRA `(.L_x_475) ;  /* 0xfffffffc00f0a947 */ /* 0x004fea000383ffff */
[----:B------:R-:W-:Y:S05]  /*238e0*/  BRA `(.L_x_476) ;  /* 0xffffffbc00107947 */ /* 0x000fea000383ffff */
.L_x_353:
[----:B------:R-:W-:-:S07]  /*238f0*/  MOV R0, UR25 ;  /* 0x0000001900007c02 */ /* 0x000fce0008000f00 */
.L_x_477:
[----:B-1----:R1:W2:Y:S02]  /*23900*/  SYNCS.PHASECHK.TRANS64.TRYWAIT P2, [R0+URZ+0x28038], R5 ;  /* 0x02803805000075a7 */ /* 0x0022a400080411ff */
[----:B--2---:R-:W-:Y:S05]  /*23910*/  @!P2 NANOSLEEP.SYNCS 0x989680 ;  /* 0x009896800000a95d */ /* 0x004fea0003900000 */
[----:B------:R-:W2:Y:S02]  /*23920*/  @!P2 SYNCS.PHASECHK.TRANS64 P2, [R0+URZ+0x28038], R5 ;  /* 0x028038050000a5a7 */ /* 0x000ea400080410ff */
[----:B--2---:R-:W-:Y:S05]  /*23930*/  @!P2 BRA `(.L_x_477) ;  /* 0xfffffffc00f0a947 */ /* 0x004fea000383ffff */
[----:B------:R-:W-:Y:S05]  /*23940*/  BRA `(.L_x_478) ;  /* 0xffffffbc00907947 */ /* 0x000fea000383ffff */
.L_x_358:
[----:B------:R-:W-:-:S07]  /*23950*/  MOV R0, UR25 ;  /* 0x0000001900007c02 */ /* 0x000fce0008000f00 */
.L_x_479:
[----:B-1----:R1:W2:Y:S02]  /*23960*/  SYNCS.PHASECHK.TRANS64.TRYWAIT P2, [R0+URZ+0x28038], R5 ;  /* 0x02803805000075a7 */ /* 0x0022a400080411ff */
[----:B--2---:R-:W-:Y:S05]  /*23970*/  @!P2 NANOSLEEP.SYNCS 0x989680 ;  /* 0x009896800000a95d */ /* 0x004fea0003900000 */
[----:B------:R-:W2:Y:S02]  /*23980*/  @!P2 SYNCS.PHASECHK.TRANS64 P2, [R0+URZ+0x28038], R5 ;  /* 0x028038050000a5a7 */ /* 0x000ea400080410ff */
[----:B--2---:R-:W-:Y:S05]  /*23990*/  @!P2 BRA `(.L_x_479) ;  /* 0xfffffffc00f0a947 */ /* 0x004fea000383ffff */
[----:B------:R-:W-:Y:S05]  /*239a0*/  BRA `(.L_x_480) ;  /* 0xffffffc000107947 */ /* 0x000fea000383ffff */
.L_x_363:
[----:B------:R-:W-:-:S07]  /*239b0*/  MOV R0, UR25 ;  /* 0x0000001900007c02 */ /* 0x000fce0008000f00 */
.L_x_481:
[----:B-1----:R1:W2:Y:S02]  /*239c0*/  SYNCS.PHASECHK.TRANS64.TRYWAIT P2, [R0+URZ+0x28038], R5 ;  /* 0x02803805000075a7 */ /* 0x0022a400080411ff */
[----:B--2---:R-:W-:Y:S05]  /*239d0*/  @!P2 NANOSLEEP.SYNCS 0x989680 ;  /* 0x009896800000a95d */ /* 0x004fea0003900000 */
[----:B------:R-:W2:Y:S02]  /*239e0*/  @!P2 SYNCS.PHASECHK.TRANS64 P2, [R0+URZ+0x28038], R5 ;  /* 0x028038050000a5a7 */ /* 0x000ea400080410ff */
[----:B--2---:R-:W-:Y:S05]  /*239f0*/  @!P2 BRA `(.L_x_481) ;  /* 0xfffffffc00f0a947 */ /* 0x004fea000383ffff */
[----:B------:R-:W-:Y:S05]  /*23a00*/  BRA `(.L_x_482) ;  /* 0xffffffc000907947 */ /* 0x000fea000383ffff */
.L_x_368:
[----:B------:R-:W-:-:S07]  /*23a10*/  MOV R0, UR25 ;  /* 0x0000001900007c02 */ /* 0x000fce0008000f00 */
.L_x_483:
[----:B-1----:R1:W2:Y:S02]  /*23a20*/  SYNCS.PHASECHK.TRANS64.TRYWAIT P2, [R0+URZ+0x28038], R5 ;  /* 0x02803805000075a7 */ /* 0x0022a400080411ff */
[----:B--2---:R-:W-:Y:S05]  /*23a30*/  @!P2 NANOSLEEP.SYNCS 0x989680 ;  /* 0x009896800000a95d */ /* 0x004fea0003900000 */
[----:B------:R-:W2:Y:S02]  /*23a40*/  @!P2 SYNCS.PHASECHK.TRANS64 P2, [R0+URZ+0x28038], R5 ;  /* 0x028038050000a5a7 */ /* 0x000ea400080410ff */
[----:B--2---:R-:W-:Y:S05]  /*23a50*/  @!P2 BRA `(.L_x_483) ;  /* 0xfffffffc00f0a947 */ /* 0x004fea000383ffff */
[----:B------:R-:W-:Y:S05]  /*23a60*/  BRA `(.L_x_484) ;  /* 0xffffffc400107947 */ /* 0x000fea000383ffff */
.L_x_374:
[----:B------:R-:W-:-:S07]  /*23a70*/  MOV R0, UR25 ;  /* 0x0000001900007c02 */ /* 0x000fce0008000f00 */
.L_x_485:
[----:B-1----:R1:W2:Y:S02]  /*23a80*/  SYNCS.PHASECHK.TRANS64.TRYWAIT P2, [R0+URZ+0x28038], R3 ;  /* 0x02803803000075a7 */ /* 0x0022a400080411ff */
[----:B--2---:R-:W-:Y:S05]  /*23a90*/  @!P2 NANOSLEEP.SYNCS 0x989680 ;  /* 0x009896800000a95d */ /* 0x004fea0003900000 */
[----:B------:R-:W2:Y:S02]  /*23aa0*/  @!P2 SYNCS.PHASECHK.TRANS64 P2, [R0+URZ+0x28038], R3 ;  /* 0x028038030000a5a7 */ /* 0x000ea400080410ff */
[----:B--2---:R-:W-:Y:S05]  /*23ab0*/  @!P2 BRA `(.L_x_485) ;  /* 0xfffffffc00f0a947 */ /* 0x004fea000383ffff */
[----:B------:R-:W-:Y:S05]  /*23ac0*/  BRA `(.L_x_486) ;  /* 0xffffffc400b87947 */ /* 0x000fea000383ffff */
.L_x_379:
[----:B------:R-:W-:-:S07]  /*23ad0*/  MOV R0, UR25 ;  /* 0x0000001900007c02 */ /* 0x000fce0008000f00 */
.L_x_487:
[----:B-1----:R1:W2:Y:S02]  /*23ae0*/  SYNCS.PHASECHK.TRANS64.TRYWAIT P2, [R0+URZ+0x28038], R5 ;  /* 0x02803805000075a7 */ /* 0x0022a400080411ff */
[----:B--2---:R-:W-:Y:S05]  /*23af0*/  @!P2 NANOSLEEP.SYNCS 0x989680 ;  /* 0x009896800000a95d */ /* 0x004fea0003900000 */
[----:B------:R-:W2:Y:S02]  /*23b00*/  @!P2 SYNCS.PHASECHK.TRANS64 P2, [R0+URZ+0x28038], R5 ;  /* 0x028038050000a5a7 */ /* 0x000ea400080410ff */
[----:B--2---:R-:W-:Y:S05]  /*23b10*/  @!P2 BRA `(.L_x_487) ;  /* 0xfffffffc00f0a947 */ /* 0x004fea000383ffff */
[----:B------:R-:W-:Y:S05]  /*23b20*/  BRA `(.L_x_488) ;  /* 0xffffffc800347947 */ /* 0x000fea000383ffff */
.L_x_385:
[----:B------:R-:W-:-:S07]  /*23b30*/  MOV R3, UR24 ;  /* 0x0000001800037c02 */ /* 0x000fce0008000f00 */
.L_x_489:
[----:B-1----:R1:W2:Y:S02]  /*23b40*/  SYNCS.PHASECHK.TRANS64.TRYWAIT P0, [R3+URZ+0x280b0], R0 ;  /* 0x0280b000030075a7 */ /* 0x0022a400080011ff */
[----:B--2---:R-:W-:Y:S05]  /*23b50*/  @!P0 NANOSLEEP.SYNCS 0x989680 ;  /* 0x009896800000895d */ /* 0x004fea0003900000 */
[----:B------:R-:W2:Y:S02]  /*23b60*/  @!P0 SYNCS.PHASECHK.TRANS64 P0, [R3+URZ+0x280b0], R0 ;  /* 0x0280b000030085a7 */ /* 0x000ea400080010ff */
[----:B--2---:R-:W-:Y:S05]  /*23b70*/  @!P0 BRA `(.L_x_489) ;  /* 0xfffffffc00f08947 */ /* 0x004fea000383ffff */
[----:B------:R-:W-:Y:S05]  /*23b80*/  BRA `(.L_x_490) ;  /* 0xffffffcc00507947 */ /* 0x000fea000383ffff */
.L_x_389:
[----:B-1----:R-:W-:-:S07]  /*23b90*/  MOV R3, UR24 ;  /* 0x0000001800037c02 */ /* 0x002fce0008000f00 */
.L_x_491:
[----:B-1----:R1:W2:Y:S02]  /*23ba0*/  SYNCS.PHASECHK.TRANS64.TRYWAIT P0, [R3+URZ+0x280b8], R0 ;  /* 0x0280b800030075a7 */ /* 0x0022a400080011ff */
[----:B--2---:R-:W-:Y:S05]  /*23bb0*/  @!P0 NANOSLEEP.SYNCS 0x989680 ;  /* 0x009896800000895d */ /* 0x004fea0003900000 */
[----:B------:R-:W2:Y:S02]  /*23bc0*/  @!P0 SYNCS.PHASECHK.TRANS64 P0, [R3+URZ+0x280b8], R0 ;  /* 0x0280b800030085a7 */ /* 0x000ea400080010ff */
[----:B--2---:R-:W-:Y:S05]  /*23bd0*/  @!P0 BRA `(.L_x_491) ;  /* 0xfffffffc00f08947 */ /* 0x004fea000383ffff */
[----:B------:R-:W-:Y:S05]  /*23be0*/  BRA `(.L_x_492) ;  /* 0xffffffd8005c7947 */ /* 0x000fea000383ffff */
        .weak           $__internal_0_$__cuda_sm10x_tcgen05_guardrail_trap_col_being_dealloced_not_returned_by_alloc
        .type           $__internal_0_$__cuda_sm10x_tcgen05_guardrail_trap_col_being_dealloced_not_returned_by_alloc,@function
        .size           $__internal_0_$__cuda_sm10x_tcgen05_guardrail_trap_col_being_dealloced_not_returned_by_alloc,($__internal_1_$__cuda_sm10x_tcgen05_guardrail_trap_phase_invalid_during_alloc - $__internal_0_$__cuda_sm10x_tcgen05_guardrail_trap_col_being_dealloced_not_returned_by_alloc)
$__internal_0_$__cuda_sm10x_tcgen05_guardrail_trap_col_being_dealloced_not_returned_by_alloc:
[----:B------:R-:W-:Y:S05]  /*23bf0*/  BPT.TRAP 0x1 ;  /* 0x000000040000795c */ /* 0x000fea0000300000 */
[----:B------:R-:W-:-:S04]  /*23c00*/  HFMA2 R3, -RZ, RZ, 0, 0 ;  /* 0x00000000ff037431 */ /* 0x000fc800000001ff */
[----:B------:R-:W-:Y:S05]  /*23c10*/  RET.REL.NODEC R2 `(_ZN7cutlass13device_kernelINS_4fmha6kernel36Sm100FmhaFwdKernelTmaWarpspecializedIN4cute5tupleIJiiiNS5_IJNS5_IJiiEEEiEEEEEENS1_10collective38Sm100FmhaFwdMainloopTmaWarpspecializedINS_10bfloat16_tEffNS5_IJNS4_1CILi256EEENSC_ILi128EEESE_EEENS5_IJiNSC_ILi1EEES7_EEENS5_IJiSG_NS5_IJNS5_IJNSC_ILi0EEEiEEEiEEEEEESL_NS9_10CausalMaskILb1EEENS5_IJNSC_ILi2EEESG_SG_EEENSC_ILb0EEEEENS9_38Sm100FmhaFwdEpilogueTmaWarpspecializedINS_6half_tEfNS5_IJSE_SE_SE_EEESH_NS5_IJSG_S7_EEESQ_EENS2_23IndividualTileSchedulerENS2_41Sm100FmhaCtxKernelWarpspecializedScheduleEEEEEvNT_6ParamsE) ;  /* 0xfffffdc002f87950 */ /* 0x000fea0003c3ffff */
        .weak           $__internal_1_$__cuda_sm10x_tcgen05_guardrail_trap_phase_invalid_during_alloc
        .type           $__internal_1_$__cuda_sm10x_tcgen05_guardrail_trap_phase_invalid_during_alloc,@function
        .size           $__internal_1_$__cuda_sm10x_tcgen05_guardrail_trap_phase_invalid_during_alloc,($__internal_2_$__cuda_sm10x_tcgen05_guardrail_trap_unallocated_columns_being_dealloced - $__internal_1_$__cuda_sm10x_tcgen05_guardrail_trap_phase_invalid_during_alloc)
$__internal_1_$__cuda_sm10x_tcgen05_guardrail_trap_phase_invalid_during_alloc:
[----:B------:R-:W-:Y:S05]  /*23c20*/  BPT.TRAP 0x1 ;  /* 0x000000040000795c */ /* 0x000fea0000300000 */
[----:B------:R-:W-:-:S04]  /*23c30*/  MOV R3, 0x0 ;  /* 0x0000000000037802 */ /* 0x000fc80000000f00 */
[----:B------:R-:W-:Y:S05]  /*23c40*/  RET.REL.NODEC R2 `(_ZN7cutlass13device_kernelINS_4fmha6kernel36Sm100FmhaFwdKernelTmaWarpspecializedIN4cute5tupleIJiiiNS5_IJNS5_IJiiEEEiEEEEEENS1_10collective38Sm100FmhaFwdMainloopTmaWarpspecializedINS_10bfloat16_tEffNS5_IJNS4_1CILi256EEENSC_ILi128EEESE_EEENS5_IJiNSC_ILi1EEES7_EEENS5_IJiSG_NS5_IJNS5_IJNSC_ILi0EEEiEEEiEEEEEESL_NS9_10CausalMaskILb1EEENS5_IJNSC_ILi2EEESG_SG_EEENSC_ILb0EEEEENS9_38Sm100FmhaFwdEpilogueTmaWarpspecializedINS_6half_tEfNS5_IJSE_SE_SE_EEESH_NS5_IJSG_S7_EEESQ_EENS2_23IndividualTileSchedulerENS2_41Sm100FmhaCtxKernelWarpspecializedScheduleEEEEEvNT_6ParamsE) ;  /* 0xfffffdc002ec7950 */ /* 0x000fea0003c3ffff */
        .weak           $__internal_2_$__cuda_sm10x_tcgen05_guardrail_trap_unallocated_columns_being_dealloced
        .type           $__internal_2_$__cuda_sm10x_tcgen05_guardrail_trap_unallocated_columns_being_dealloced,@function
        .size           $__internal_2_$__cuda_sm10x_tcgen05_guardrail_trap_unallocated_columns_being_dealloced,($__internal_3_$__cuda_sm3x_div_rn_noftz_f32_slowpath - $__internal_2_$__cuda_sm10x_tcgen05_guardrail_trap_unallocated_columns_being_dealloced)
$__internal_2_$__cuda_sm10x_tcgen05_guardrail_trap_unallocated_columns_being_dealloced:
[----:B------:R-:W-:Y:S05]  /*23c50*/  BPT.TRAP 0x1 ;  /* 0x000000040000795c */ /* 0x000fea0000300000 */
[----:B------:R-:W-:-:S04]  /*23c60*/  HFMA2 R3, -RZ, RZ, 0, 0 ;  /* 0x00000000ff037431 */ /* 0x000fc800000001ff */
[----:B------:R-:W-:Y:S05]  /*23c70*/  RET.REL.NODEC R2 `(_ZN7cutlass13device_kernelINS_4fmha6kernel36Sm100FmhaFwdKernelTmaWarpspecializedIN4cute5tupleIJiiiNS5_IJNS5_IJiiEEEiEEEEEENS1_10collective38Sm100FmhaFwdMainloopTmaWarpspecializedINS_10bfloat16_tEffNS5_IJNS4_1CILi256EEENSC_ILi128EEESE_EEENS5_IJiNSC_ILi1EEES7_EEENS5_IJiSG_NS5_IJNS5_IJNSC_ILi0EEEiEEEiEEEEEESL_NS9_10CausalMaskILb1EEENS5_IJNSC_ILi2EEESG_SG_EEENSC_ILb0EEEEENS9_38Sm100FmhaFwdEpilogueTmaWarpspecializedINS_6half_tEfNS5_IJSE_SE_SE_EEESH_NS5_IJSG_S7_EEESQ_EENS2_23IndividualTileSchedulerENS2_41Sm100FmhaCtxKernelWarpspecializedScheduleEEEEEvNT_6ParamsE) ;  /* 0xfffffdc002e07950 */ /* 0x000fea0003c3ffff */
        .weak           $__internal_3_$__cuda_sm3x_div_rn_noftz_f32_slowpath
        .type           $__internal_3_$__cuda_sm3x_div_rn_noftz_f32_slowpath,@function
        .size           $__internal_3_$__cuda_sm3x_div_rn_noftz_f32_slowpath,(.L_x_509 - $__internal_3_$__cuda_sm3x_div_rn_noftz_f32_slowpath)
$__internal_3_$__cuda_sm3x_div_rn_noftz_f32_slowpath:
[----:B------:R-:W-:Y:S01]  /*23c80*/  SHF.R.U32.HI R3, RZ, 0x17, R24 ;  /* 0x00000017ff037819 */ /* 0x000fe20000011618 */
[----:B------:R-:W-:Y:S01]  /*23c90*/  BSSY.RECONVERGENT B1, `(.L_x_493) ;  /* 0x0000065000017945 */ /* 0x000fe20003800200 */
[--C-:B------:R-:W-:Y:S01]  /*23ca0*/  SHF.R.U32.HI R8, RZ, 0x17, R36.reuse ;  /* 0x00000017ff087819 */ /* 0x100fe20000011624 */
[----:B------:R-:W-:Y:S01]  /*23cb0*/  IMAD.MOV.U32 R7, RZ, RZ, R36 ;  /* 0x000000ffff077224 */ /* 0x000fe200078e0024 */
[----:B------:R-:W-:Y:S01]  /*23cc0*/  LOP3.LUT R3, R3, 0xff, RZ, 0xc0, !PT ;  /* 0x000000ff03037812 */ /* 0x000fe200078ec0ff */
[----:B------:R-:W-:Y:S01]  /*23cd0*/  IMAD.MOV.U32 R6, RZ, RZ, R24 ;  /* 0x000000ffff067224 */ /* 0x000fe200078e0018 */
[----:B------:R-:W-:-:S03]  /*23ce0*/  LOP3.LUT R8, R8, 0xff, RZ, 0xc0, !PT ;  /* 0x000000ff08087812 */ /* 0x000fc600078ec0ff */
[----:B------:R-:W-:Y:S02]  /*23cf0*/  VIADD R0, R3, 0xffffffff ;  /* 0xffffffff03007836 */ /* 0x000fe40000000000 */
[----:B------:R-:W-:-:S03]  /*23d00*/  VIADD R5, R8, 0xffffffff ;  /* 0xffffffff08057836 */ /* 0x000fc60000000000 */
[----:B------:R-:W-:-:S04]  /*23d10*/  ISETP.GT.U32.AND P0, PT, R0, 0xfd, PT ;  /* 0x000000fd0000780c */ /* 0x000fc80003f04070 */
[----:B------:R-:W-:-:S13]  /*23d20*/  ISETP.GT.U32.OR P0, PT, R5, 0xfd, P0 ;  /* 0x000000fd0500780c */ /* 0x000fda0000704470 */
[----:B------:R-:W-:Y:S01]  /*23d30*/  @!P0 IMAD.MOV.U32 R10, RZ, RZ, RZ ;  /* 0x000000ffff0a8224 */ /* 0x000fe200078e00ff */
[----:B------:R-:W-:Y:S06]  /*23d40*/  @!P0 BRA `(.L_x_494) ;  /* 0x00000000005c8947 */ /* 0x000fec0003800000 */
[----:B------:R-:W-:Y:S02]  /*23d50*/  FSETP.GTU.FTZ.AND P1, PT, |R36|, +INF , PT ;  /* 0x7f8000002400780b */ /* 0x000fe40003f3c200 */
[----:B------:R-:W-:-:S04]  /*23d60*/  FSETP.GTU.FTZ.AND P0, PT, |R24|, +INF , PT ;  /* 0x7f8000001800780b */ /* 0x000fc80003f1c200 */
[----:B------:R-:W-:-:S13]  /*23d70*/  PLOP3.LUT P0, PT, P1, P0, PT, 0xf8, 0x8f ;  /* 0x00000000008f781c */ /* 0x000fda0000f01f70 */
[----:B------:R-:W-:Y:S05]  /*23d80*/  @P0 BRA `(.L_x_495) ;  /* 0x0000000400500947 */ /* 0x000fea0003800000 */
[----:B------:R-:W-:-:S13]  /*23d90*/  LOP3.LUT P0, RZ, R6, 0x7fffffff, R7, 0xc8, !PT ;  /* 0x7fffffff06ff7812 */ /* 0x000fda000780c807 */
[----:B------:R-:W-:Y:S05]  /*23da0*/  @!P0 BRA `(.L_x_496) ;  /* 0x0000000400408947 */ /* 0x000fea0003800000 */
[----:B------:R-:W-:Y:S02]  /*23db0*/  FSETP.NEU.FTZ.AND P0, PT, |R36|, +INF , PT ;  /* 0x7f8000002400780b */ /* 0x000fe40003f1d200 */
[----:B------:R-:W-:Y:S02]  /*23dc0*/  FSETP.NEU.FTZ.AND P1, PT, |R24|, +INF , PT ;  /* 0x7f8000001800780b */ /* 0x000fe40003f3d200 */
[----:B------:R-:W-:-:S11]  /*23dd0*/  FSETP.NEU.FTZ.AND P2, PT, |R36|, +INF , PT ;  /* 0x7f8000002400780b */ /* 0x000fd60003f5d200 */
[----:B------:R-:W-:Y:S05]  /*23de0*/  @!P1 BRA !P0, `(.L_x_496) ;  /* 0x0000000400309947 */ /* 0x000fea0004000000 */
[----:B------:R-:W-:-:S04]  /*23df0*/  LOP3.LUT P0, RZ, R7, 0x7fffffff, RZ, 0xc0, !PT ;  /* 0x7fffffff07ff7812 */ /* 0x000fc8000780c0ff */
[----:B------:R-:W-:-:S13]  /*23e00*/  PLOP3.LUT P0, PT, P1, P0, PT, 0x2f, 0xf2 ;  /* 0x0000000000f2781c */ /* 0x000fda0000f00577 */
[----:B------:R-:W-:Y:S05]  /*23e10*/  @P0 BRA `(.L_x_497) ;  /* 0x00000004001c0947 */ /* 0x000fea0003800000 */
[----:B------:R-:W-:-:S04]  /*23e20*/  LOP3.LUT P0, RZ, R6, 0x7fffffff, RZ, 0xc0, !PT ;  /* 0x7fffffff06ff7812 */ /* 0x000fc8000780c0ff */
[----:B------:R-:W-:-:S13]  /*23e30*/  PLOP3.LUT P0, PT, P2, P0, PT, 0x2f, 0xf2 ;  /* 0x0000000000f2781c */ /* 0x000fda0001700577 */
[----:B------:R-:W-:Y:S05]  /*23e40*/  @P0 BRA `(.L_x_498) ;  /* 0x0000000400040947 */ /* 0x000fea0003800000 */
[----:B------:R-:W-:Y:S02]  /*23e50*/  ISETP.GE.AND P1, PT, R5, RZ, PT ;  /* 0x000000ff0500720c */ /* 0x000fe40003f26270 */
[----:B------:R-:W-:-:S11]  /*23e60*/  ISETP.GE.AND P0, PT, R0, RZ, PT ;  /* 0x000000ff0000720c */ /* 0x000fd60003f06270 */
[----:B------:R-:W-:Y:S01]  /*23e70*/  @P1 MOV R10, RZ ;  /* 0x000000ff000a1202 */ /* 0x000fe20000000f00 */
[----:B------:R-:W-:Y:S01]  /*23e80*/  @!P1 FFMA R7, R36, 1.84467440737095516160e+19, RZ ;  /* 0x5f80000024079823 */ /* 0x000fe200000000ff */
[----:B------:R-:W-:Y:S01]  /*23e90*/  @!P1 MOV R10, 0xffffffc0 ;  /* 0xffffffc0000a9802 */ /* 0x000fe20000000f00 */
[----:B------:R-:W-:-:S03]  /*23ea0*/  @!P0 FFMA R6, R24, 1.84467440737095516160e+19, RZ ;  /* 0x5f80000018068823 */ /* 0x000fc600000000ff */
[----:B------:R-:W-:-:S07]  /*23eb0*/  @!P0 IADD3 R10, PT, PT, R10, 0x40, RZ ;  /* 0x000000400a0a8810 */ /* 0x000fce0007ffe0ff */
.L_x_494:
[----:B------:R-:W-:Y:S01]  /*23ec0*/  LEA R11, R3, 0xc0800000, 0x17 ;  /* 0xc0800000030b7811 */ /* 0x000fe200078eb8ff */
[----:B------:R-:W-:Y:S01]  /*23ed0*/  BSSY.RECONVERGENT B0, `(.L_x_499) ;  /* 0x0000036000007945 */ /* 0x000fe20003800200 */
[----:B------:R-:W-:Y:S02]  /*23ee0*/  IADD3 R8, PT, PT, R8, -0x7f, RZ ;  /* 0xffffff8108087810 */ /* 0x000fe40007ffe0ff */
[----:B------:R-:W-:-:S03]  /*23ef0*/  IADD3 R11, PT, PT, -R11, R6, RZ ;  /* 0x000000060b0b7210 */ /* 0x000fc60007ffe1ff */
[----:B------:R-:W-:Y:S01]  /*23f00*/  IMAD R9, R8, -0x800000, R7 ;  /* 0xff80000008097824 */ /* 0x000fe200078e0207 */
[----:B------:R-:W1:Y:S01]  /*23f10*/  MUFU.RCP R5, R11 ;  /* 0x0000000b00057308 */ /* 0x000e620000001000 */
[----:B------:R-:W-:-:S04]  /*23f20*/  FADD.FTZ R6, -R11, -RZ ;  /* 0x800000ff0b067221 */ /* 0x000fc80000010100 */
[----:B-1----:R-:W-:-:S04]  /*23f30*/  FFMA R0, R5, R6, 1 ;  /* 0x3f80000005007423 */ /* 0x002fc80000000006 */
[----:B------:R-:W-:-:S04]  /*23f40*/  FFMA R0, R5, R0, R5 ;  /* 0x0000000005007223 */ /* 0x000fc80000000005 */
[----:B------:R-:W-:-:S04]  /*23f50*/  FFMA R7, R9, R0, RZ ;  /* 0x0000000009077223 */ /* 0x000fc800000000ff */
[----:B------:R-:W-:-:S04]  /*23f60*/  FFMA R5, R6, R7, R9 ;  /* 0x0000000706057223 */ /* 0x000fc80000000009 */
[----:B------:R-:W-:-:S04]  /*23f70*/  FFMA R5, R0, R5, R7 ;  /* 0x0000000500057223 */ /* 0x000fc80000000007 */
[----:B------:R-:W-:Y:S01]  /*23f80*/  FFMA R6, R6, R5, R9 ;  /* 0x0000000506067223 */ /* 0x000fe20000000009 */
[----:B------:R-:W-:-:S03]  /*23f90*/  IADD3 R9, PT, PT, R8, 0x7f, -R3 ;  /* 0x0000007f08097810 */ /* 0x000fc60007ffe803 */
[----:B------:R-:W-:Y:S01]  /*23fa0*/  FFMA R7, R0, R6, R5 ;  /* 0x0000000600077223 */ /* 0x000fe20000000005 */
[----:B------:R-:W-:-:S04]  /*23fb0*/  IADD3 R10, PT, PT, R9, R10, RZ ;  /* 0x0000000a090a7210 */ /* 0x000fc80007ffe0ff */
[----:B------:R-:W-:-:S04]  /*23fc0*/  SHF.R.U32.HI R3, RZ, 0x17, R7 ;  /* 0x00000017ff037819 */ /* 0x000fc80000011607 */
[----:B------:R-:W-:-:S04]  /*23fd0*/  LOP3.LUT R3, R3, 0xff, RZ, 0xc0, !PT ;  /* 0x000000ff03037812 */ /* 0x000fc800078ec0ff */
[----:B------:R-:W-:-:S04]  /*23fe0*/  IADD3 R3, PT, PT, R3, R10, RZ ;  /* 0x0000000a03037210 */ /* 0x000fc80007ffe0ff */
[----:B------:R-:W-:-:S04]  /*23ff0*/  IADD3 R8, PT, PT, R3, -0x1, RZ ;  /* 0xffffffff03087810 */ /* 0x000fc80007ffe0ff */
[----:B------:R-:W-:-:S13]  /*24000*/  ISETP.GE.U32.AND P0, PT, R8, 0xfe, PT ;  /* 0x000000fe0800780c */ /* 0x000fda0003f06070 */
[----:B------:R-:W-:Y:S05]  /*24010*/  @!P0 BRA `(.L_x_500) ;  /* 0x0000000000808947 */ /* 0x000fea0003800000 */
[----:B------:R-:W-:-:S13]  /*24020*/  ISETP.GT.AND P0, PT, R3, 0xfe, PT ;  /* 0x000000fe0300780c */ /* 0x000fda0003f04270 */
[----:B------:R-:W-:Y:S05]  /*24030*/  @P0 BRA `(.L_x_501) ;  /* 0x00000000006c0947 */ /* 0x000fea0003800000 */
[----:B------:R-:W-:-:S13]  /*24040*/  ISETP.GE.AND P0, PT, R3, 0x1, PT ;  /* 0x000000010300780c */ /* 0x000fda0003f06270 */
[----:B------:R-:W-:Y:S05]  /*24050*/  @P0 BRA `(.L_x_502) ;  /* 0x0000000000740947 */ /* 0x000fea0003800000 */
[----:B------:R-:W-:Y:S02]  /*24060*/  ISETP.GE.AND P0, PT, R3, -0x18, PT ;  /* 0xffffffe80300780c */ /* 0x000fe40003f06270 */
[----:B------:R-:W-:-:S11]  /*24070*/  LOP3.LUT R7, R7, 0x80000000, RZ, 0xc0, !PT ;  /* 0x8000000007077812 */ /* 0x000fd600078ec0ff */
[----:B------:R-:W-:Y:S05]  /*24080*/  @!P0 BRA `(.L_x_502) ;  /* 0x0000000000688947 */ /* 0x000fea0003800000 */
[CCC-:B------:R-:W-:Y:S01]  /*24090*/  FFMA.RZ R8, R0.reuse, R6.reuse, R5.reuse ;  /* 0x0000000600087223 */ /* 0x1c0fe2000000c005 */
[CCC-:B------:R-:W-:Y:S01]  /*240a0*/  FFMA.RP R9, R0.reuse, R6.reuse, R5.reuse ;  /* 0x0000000600097223 */ /* 0x1c0fe20000008005 */
[----:B------:R-:W-:Y:S01]  /*240b0*/  FFMA.RM R6, R0, R6, R5 ;  /* 0x0000000600067223 */ /* 0x000fe20000004005 */
[C---:B------:R-:W-:Y:S01]  /*240c0*/  VIADD R0, R3.reuse, 0x20 ;  /* 0x0000002003007836 */ /* 0x040fe20000000000 */
[C---:B------:R-:W-:Y:S02]  /*240d0*/  ISETP.NE.AND P0, PT, R3.reuse, RZ, PT ;  /* 0x000000ff0300720c */ /* 0x040fe40003f05270 */
[----:B------:R-:W-:Y:S02]  /*240e0*/  LOP3.LUT R8, R8, 0x7fffff, RZ, 0xc0, !PT ;  /* 0x007fffff08087812 */ /* 0x000fe400078ec0ff */
[----:B------:R-:W-:Y:S01]  /*240f0*/  ISETP.NE.AND P1, PT, R3, RZ, PT ;  /* 0x000000ff0300720c */ /* 0x000fe20003f25270 */
[----:B------:R-:W-:Y:S01]  /*24100*/  IMAD.MOV R3, RZ, RZ, -R3 ;  /* 0x000000ffff037224 */ /* 0x000fe200078e0a03 */
[----:B------:R-:W-:-:S02]  /*24110*/  LOP3.LUT R5, R8, 0x800000, RZ, 0xfc, !PT ;  /* 0x0080000008057812 */ /* 0x000fc400078efcff */
[----:B------:R-:W-:Y:S02]  /*24120*/  FSETP.NEU.FTZ.AND P2, PT, R9, R6, PT ;  /* 0x000000060900720b */ /* 0x000fe40003f5d000 */
[----:B------:R-:W-:Y:S02]  /*24130*/  SHF.L.U32 R0, R5, R0, RZ ;  /* 0x0000000005007219 */ /* 0x000fe400000006ff */
[----:B------:R-:W-:Y:S02]  /*24140*/  SEL R6, R3, RZ, P0 ;  /* 0x000000ff03067207 */ /* 0x000fe40000000000 */
[----:B------:R-:W-:Y:S02]  /*24150*/  ISETP.NE.AND P1, PT, R0, RZ, P1 ;  /* 0x000000ff0000720c */ /* 0x000fe40000f25270 */
[----:B------:R-:W-:Y:S02]  /*24160*/  SHF.R.U32.HI R5, RZ, R6, R5 ;  /* 0x00000006ff057219 */ /* 0x000fe40000011605 */
[----:B------:R-:W-:-:S02]  /*24170*/  PLOP3.LUT P1, PT, P2, P1, PT, 0xf8, 0x8f ;  /* 0x00000000008f781c */ /* 0x000fc40001723f70 */
[----:B------:R-:W-:Y:S02]  /*24180*/  SHF.R.U32.HI R3, RZ, 0x1, R5 ;  /* 0x00000001ff037819 */ /* 0x000fe40000011605 */
[----:B------:R-:W-:-:S04]  /*24190*/  SEL R0, RZ, 0x1, !P1 ;  /* 0x00000001ff007807 */ /* 0x000fc80004800000 */
[----:B------:R-:W-:-:S04]  /*241a0*/  LOP3.LUT R0, R0, 0x1, R3, 0xf8, !PT ;  /* 0x0000000100007812 */ /* 0x000fc800078ef803 */
[----:B------:R-:W-:-:S05]  /*241b0*/  LOP3.LUT R0, R0, R5, RZ, 0xc0, !PT ;  /* 0x0000000500007212 */ /* 0x000fca00078ec0ff */
[----:B------:R-:W-:-:S05]  /*241c0*/  IMAD.IADD R0, R3, 0x1, R0 ;  /* 0x0000000103007824 */ /* 0x000fca00078e0200 */
[----:B------:R-:W-:Y:S01]  /*241d0*/  LOP3.LUT R7, R0, R7, RZ, 0xfc, !PT ;  /* 0x0000000700077212 */ /* 0x000fe200078efcff */
[----:B------:R-:W-:Y:S05]  /*241e0*/  BRA `(.L_x_502) ;  /* 0x0000000000107947 */ /* 0x000fea0003800000 */
.L_x_501:
[----:B------:R-:W-:-:S04]  /*241f0*/  LOP3.LUT R7, R7, 0x80000000, RZ, 0xc0, !PT ;  /* 0x8000000007077812 */ /* 0x000fc800078ec0ff */
[----:B------:R-:W-:Y:S01]  /*24200*/  LOP3.LUT R7, R7, 0x7f800000, RZ, 0xfc, !PT ;  /* 0x7f80000007077812 */ /* 0x000fe200078efcff */
[----:B------:R-:W-:Y:S05]  /*24210*/  BRA `(.L_x_502) ;  /* 0x0000000000047947 */ /* 0x000fea0003800000 */
.L_x_500:
[----:B------:R-:W-:Y:S02]  /*24220*/  LEA R7, R10, R7, 0x17 ;  /* 0x000000070a077211 */ /* 0x000fe400078eb8ff */
.L_x_502:
[----:B------:R-:W-:Y:S05]  /*24230*/  BSYNC.RECONVERGENT B0 ;  /* 0x0000000000007941 */ /* 0x000fea0003800200 */
.L_x_499:
[----:B------:R-:W-:Y:S01]  /*24240*/  MOV R0, R7 ;  /* 0x0000000700007202 */ /* 0x000fe20000000f00 */
[----:B------:R-:W-:Y:S05]  /*24250*/  BRA `(.L_x_503) ;  /* 0x0000000000207947 */ /* 0x000fea0003800000 */
.L_x_498:
[----:B------:R-:W-:-:S04]  /*24260*/  LOP3.LUT R6, R6, 0x80000000, R7, 0x48, !PT ;  /* 0x8000000006067812 */ /* 0x000fc800078e4807 */
[----:B------:R-:W-:Y:S01]  /*24270*/  LOP3.LUT R0, R6, 0x7f800000, RZ, 0xfc, !PT ;  /* 0x7f80000006007812 */ /* 0x000fe200078efcff */
[----:B------:R-:W-:Y:S05]  /*24280*/  BRA `(.L_x_503) ;  /* 0x0000000000147947 */ /* 0x000fea0003800000 */
.L_x_497:
[----:B------:R-:W-:Y:S01]  /*24290*/  LOP3.LUT R0, R6, 0x80000000, R7, 0x48, !PT ;  /* 0x8000000006007812 */ /* 0x000fe200078e4807 */
[----:B------:R-:W-:Y:S05]  /*242a0*/  BRA `(.L_x_503) ;  /* 0x00000000000c7947 */ /* 0x000fea0003800000 */
.L_x_496:
[----:B------:R-:W1:Y:S01]  /*242b0*/  MUFU.RSQ R0, -QNAN ;  /* 0xffc0000000007908 */ /* 0x000e620000001400 */
[----:B------:R-:W-:Y:S05]  /*242c0*/  BRA `(.L_x_503) ;  /* 0x0000000000047947 */ /* 0x000fea0003800000 */
.L_x_495:
[----:B------:R-:W-:-:S07]  /*242d0*/  FADD.FTZ R0, R36, R24 ;  /* 0x0000001824007221 */ /* 0x000fce0000010000 */
.L_x_503:
[----:B------:R-:W-:Y:S05]  /*242e0*/  BSYNC.RECONVERGENT B1 ;  /* 0x0000000000017941 */ /* 0x000fea0003800200 */
.L_x_493:
[----:B------:R-:W-:-:S04]  /*242f0*/  HFMA2 R5, -RZ, RZ, 0, 0 ;  /* 0x00000000ff057431 */ /* 0x000fc800000001ff */
[----:B-1----:R-:W-:Y:S05]  /*24300*/  RET.REL.NODEC R4 `(_ZN7cutlass13device_kernelINS_4fmha6kernel36Sm100FmhaFwdKernelTmaWarpspecializedIN4cute5tupleIJiiiNS5_IJNS5_IJiiEEEiEEEEEENS1_10collective38Sm100FmhaFwdMainloopTmaWarpspecializedINS_10bfloat16_tEffNS5_IJNS4_1CILi256EEENSC_ILi128EEESE_EEENS5_IJiNSC_ILi1EEES7_EEENS5_IJiSG_NS5_IJNS5_IJNSC_ILi0EEEiEEEiEEEEEESL_NS9_10CausalMaskILb1EEENS5_IJNSC_ILi2EEESG_SG_EEENSC_ILb0EEEEENS9_38Sm100FmhaFwdEpilogueTmaWarpspecializedINS_6half_tEfNS5_IJSE_SE_SE_EEESH_NS5_IJSG_S7_EEESQ_EENS2_23IndividualTileSchedulerENS2_41Sm100FmhaCtxKernelWarpspecializedScheduleEEEEEvNT_6ParamsE) ;  /* 0xfffffdbc043c7950 */ /* 0x002fea0003c3ffff */
.L_x_504:
[----:B------:R-:W-:-:S00]  /*24310*/  BRA `(.L_x_504) ;  /* 0xfffffffc00fc7947 */ /* 0x000fc0000383ffff */
[----:B------:R-:W-:-:S00]  /*24320*/  NOP ;  /* 0x0000000000007918 */ /* 0x000fc00000000000 */
        /* <DEDUP_REMOVED lines=13> */
.L_x_509:


//--------------------- .nv.global.init           --------------------------
	.section	.nv.global.init,"aw",@progbits
.nv.global.init:
	.type		$str$23,@object
	.size		$str$23,($str$37 - $str$23)
$str$23:
        /*0000*/ 	.byte	0x0a, 0x00
	.type		$str$37,@object
	.size		$str$37,($str$32 - $str$37)
$str$37:
        /*0002*/ 	.byte	0x3a, 0x00
	.type		$str$32,@object
	.size		$str$32,($str$29 - $str$32)
$str$32:
        /*0004*/ 	.byte	0x5f, 0x00
	.type		$str$29,@object
	.size		$str$29,($str$28 - $str$29)
$str$29:
        /*0006*/ 	.byte	0x25, 0x64, 0x00
	.type		$str$28,@object
	.size		$str$28,($str$30 - $str$28)
$str$28:
        /*0009*/ 	.byte	0x25, 0x63, 0x00
	.type		$str$30,@object
	.size		$str$30,($str$31 - $str$30)
$str$30:
        /*000c*/ 	.byte	0x25, 0x73, 0x00
	.type		$str$31,@object
	.size		$str$31,($str$35 - $str$31)
$str$31:
        /*000f*/ 	.byte	0x20, 0x6f, 0x20, 0x00
	.type		$str$35,@object
	.size		$str$35,($str$22 - $str$35)
$str$35:
        /*0013*/ 	.byte	0x70, 0x74, 0x72, 0x5b, 0x00
	.type		$str$22,@object
	.size		$str$22,($str$34 - $str$22)
$str$22:
        /*0018*/ 	.byte	0x73, 0x4f, 0x3a, 0x20, 0x00
	.type		$str$34,@object
	.size		$str$34,($str$36 - $str$34)
$str$34:
        /*001d*/ 	.byte	0x73, 0x6d, 0x65, 0x6d, 0x5f, 0x00
	.type		$str$36,@object
	.size		$str$36,($str$33 - $str$36)
$str$36:
        /*0023*/ 	.byte	0x62, 0x5d, 0x28, 0x25, 0x70, 0x29, 0x00
	.type		$str$33,@object
	.size		$str$33,($str$27 - $str$33)
$str$33:
        /*002a*/ 	.byte	0x53, 0x77, 0x3c, 0x25, 0x64, 0x2c, 0x25, 0x64, 0x2c, 0x25, 0x64, 0x3e, 0x00
	.type		$str$27,@object
	.size		$str$27,($str$26 - $str$27)
$str$27:
        /*0037*/ 	.byte	0x2f, 0x74, 0x6d, 0x70, 0x2f, 0x63, 0x75, 0x74, 0x6c, 0x61, 0x73, 0x73, 0x5f, 0x73, 0x77, 0x65
        /*0047*/ 	.byte	0x65, 0x70, 0x5f, 0x73, 0x72, 0x63, 0x2f, 0x69, 0x6e, 0x63, 0x6c, 0x75, 0x64, 0x65, 0x2f, 0x63
        /*0057*/ 	.byte	0x75, 0x74, 0x65, 0x2f, 0x61, 0x74, 0x6f, 0x6d, 0x2f, 0x63, 0x6f, 0x70, 0x79, 0x5f, 0x74, 0x72
        /*0067*/ 	.byte	0x61, 0x69, 0x74, 0x73, 0x5f, 0x73, 0x6d, 0x31, 0x30, 0x30, 0x2e, 0x68, 0x70, 0x70, 0x00
	.type		$str$26,@object
	.size		$str$26,(__unnamed_4 - $str$26)
$str$26:
        /*0076*/ 	.byte	0x28, 0x28, 0x75, 0x69, 0x6e, 0x74, 0x33, 0x32, 0x5f, 0x74, 0x28, 0x74, 0x68, 0x72, 0x65, 0x61
        /*0086*/ 	.byte	0x64, 0x49, 0x64, 0x78, 0x2e, 0x78, 0x29, 0x20, 0x2f, 0x20, 0x33, 0x32, 0x29, 0x20, 0x25, 0x20
        /*0096*/ 	.byte	0x34, 0x29, 0x20, 0x3d, 0x3d, 0x20, 0x28, 0x28, 0x28, 0x74, 0x6d, 0x65, 0x6d, 0x5f, 0x61, 0x64
        /*00a6*/ 	.byte	0x64, 0x72, 0x20, 0x3e, 0x3e, 0x20, 0x31, 0x36, 0x29, 0x20, 0x2f, 0x20, 0x33, 0x32, 0x29, 0x20
        /*00b6*/ 	.byte	0x25, 0x20, 0x34, 0x29, 0x00
	.type		__unnamed_4,@object
	.size		__unnamed_4,(__unnamed_1 - __unnamed_4)
__unnamed_4:
        /* <DEDUP_REMOVED lines=37> */
        /*030b*/ 	.byte	0x30, 0x3e, 0x3e, 0x3e, 0x3e, 0x5d, 0x00
	.type		__unnamed_1,@object
	.size		__unnamed_1,(__unnamed_5 - __unnamed_1)
__unnamed_1:
        /* <DEDUP_REMOVED lines=37> */
        /*0562*/ 	.byte	0x3a, 0x43, 0x3c, 0x30, 0x3e, 0x3e, 0x3e, 0x3e, 0x5d, 0x00
	.type		__unnamed_5,@object
	.size		__unnamed_5,(__unnamed_6 - __unnamed_5)
__unnamed_5:
        /* <DEDUP_REMOVED lines=38> */
	.type		__unnamed_6,@object
	.size		__unnamed_6,(__unnamed_7 - __unnamed_6)
__unnamed_6:
        /* <DEDUP_REMOVED lines=37> */
        /*0a16*/ 	.byte	0x74, 0x65, 0x3a, 0x3a, 0x43, 0x3c, 0x30, 0x3e, 0x3e, 0x3e, 0x3e, 0x5d, 0x00
	.type		__unnamed_7,@object
	.size		__unnamed_7,(__unnamed_2 - __unnamed_7)
__unnamed_7:
        /* <DEDUP_REMOVED lines=37> */
        /*0c73*/ 	.byte	0x63, 0x75, 0x74, 0x65, 0x3a, 0x3a, 0x43, 0x3c, 0x30, 0x3e, 0x3e, 0x3e, 0x3e, 0x5d, 0x00
	.type		__unnamed_2,@object
	.size		__unnamed_2,(__unnamed_3 - __unnamed_2)
__unnamed_2:
        /* <DEDUP_REMOVED lines=38> */
	.type		__unnamed_3,@object
	.size		__unnamed_3,(.L_3 - __unnamed_3)
__unnamed_3:
        /* <DEDUP_REMOVED lines=39> */
.L_3:


//--------------------- .nv.shared._ZN7cutlass13device_kernelINS_4fmha6kernel36Sm100FmhaFwdKernelTmaWarpspecializedIN4cute5tupleIJiiiNS5_IJNS5_IJiiEEEiEEEEEENS1_10collective38Sm100FmhaFwdMainloopTmaWarpspecializedINS_10bfloat16_tEffNS5_IJNS4_1CILi256EEENSC_ILi128EEESE_EEENS5_IJiNSC_ILi1EEES7_EEENS5_IJiSG_NS5_IJNS5_IJNSC_ILi0EEEiEEEiEEEEEESL_NS9_10CausalMaskILb1EEENS5_IJNSC_ILi2EEESG_SG_EEENSC_ILb0EEEEENS9_38Sm100FmhaFwdEpilogueTmaWarpspecializedINS_6half_tEfNS5_IJSE_SE_SE_EEESH_NS5_IJSG_S7_EEESQ_EENS2_23IndividualTileSchedulerENS2_41Sm100FmhaCtxKernelWarpspecializedScheduleEEEEEvNT_6ParamsE --------------------------
	.section	.nv.shared._ZN7cutlass13device_kernelINS_4fmha6kernel36Sm100FmhaFwdKernelTmaWarpspecializedIN4cute5tupleIJiiiNS5_IJNS5_IJiiEEEiEEEEEENS1_10collective38Sm100FmhaFwdMainloopTmaWarpspecializedINS_10bfloat16_tEffNS5_IJNS4_1CILi256EEENSC_ILi128EEESE_EEENS5_IJiNSC_ILi1EEES7_EEENS5_IJiSG_NS5_IJNS5_IJNSC_ILi0EEEiEEEiEEEEEESL_NS9_10CausalMaskILb1EEENS5_IJNSC_ILi2EEESG_SG_EEENSC_ILb0EEEEENS9_38Sm100FmhaFwdEpilogueTmaWarpspecializedINS_6half_tEfNS5_IJSE_SE_SE_EEESH_NS5_IJSG_S7_EEESQ_EENS2_23IndividualTileSchedulerENS2_41Sm100FmhaCtxKernelWarpspecializedScheduleEEEEEvNT_6ParamsE,"aw",@nobits
	.sectionflags	@""
	.align	16
	.zero		1024


//--------------------- .nv.shared.reserved.0     --------------------------
	.section	.nv.shared.reserved.0,"aw",@nobits
	.weak		__nv_reservedSMEM_offset_0_alias
	.size		__nv_reservedSMEM_offset_0_alias, 0, 64
	.other		__nv_reservedSMEM_offset_0_alias,@"STO_CUDA_RESERVED_SHARED STV_DEFAULT"
__nv_reservedSMEM_offset_0_alias:
	.zero		0
.nv.shared.reserved.0:
	.zero		64
	.weak		__nv_reservedSMEM_tcgen05_partition
	.type		__nv_reservedSMEM_tcgen05_partition,@object
	.size		__nv_reservedSMEM_tcgen05_partition,(.L_0 - __nv_reservedSMEM_tcgen05_partition)
__nv_reservedSMEM_tcgen05_partition:
	.zero		32
.L_0:


//--------------------- .nv.global                --------------------------
	.section	.nv.global,"aw",@nobits
.nv.global:
	.type		_ZN39_INTERNAL_9add45cf_4_k_cu_7bb2237d_35504cute1_E,@object
	.size		_ZN39_INTERNAL_9add45cf_4_k_cu_7bb2237d_35504cute1_E,(_ZN39_INTERNAL_9add45cf_4_k_cu_7bb2237d_35504cuda3std3__45__cpo6cbeginE - _ZN39_INTERNAL_9add45cf_4_k_cu_7bb2237d_35504cute1_E)
_ZN39_INTERNAL_9add45cf_4_k_cu_7bb2237d_35504cute1_E:
	.zero		1
	.type		_ZN39_INTERNAL_9add45cf_4_k_cu_7bb2237d_35504cuda3std3__45__cpo6cbeginE,@object
	.size		_ZN39_INTERNAL_9add45cf_4_k_cu_7bb2237d_35504cuda3std3__45__cpo6cbeginE,(_ZN39_INTERNAL_9add45cf_4_k_cu_7bb2237d_35504cuda3std3__48in_placeE - _ZN39_INTERNAL_9add45cf_4_k_cu_7bb2237d_35504cuda3std3__45__cpo6cbeginE)
_ZN39_INTERNAL_9add45cf_4_k_cu_7bb2237d_35504cuda3std3__45__cpo6cbeginE:
	.zero		1
	.type		_ZN39_INTERNAL_9add45cf_4_k_cu_7bb2237d_35504cuda3std3__48in_placeE,@object
	.size		_ZN39_INTERNAL_9add45cf_4_k_cu_7bb2237d_35504cuda3std3__48in_placeE,(_ZN39_INTERNAL_9add45cf_4_k_cu_7bb2237d_35504cuda3std6ranges3__45__cpo9iter_moveE - _ZN39_INTERNAL_9add45cf_4_k_cu_7bb2237d_35504cuda3std3__48in_placeE)
_ZN39_INTERNAL_9add45cf_4_k_cu_7bb2237d_35504cuda3std3__48in_placeE:
	.zero		1
	.type		_ZN39_INTERNAL_9add45cf_4_k_cu_7bb2237d_35504cuda3std6ranges3__45__cpo9iter_moveE,@object
	.size		_ZN39_INTERNAL_9add45cf_4_k_cu_7bb2237d_35504cuda3std6ranges3__45__cpo9iter_moveE,(_ZN39_INTERNAL_9add45cf_4_k_cu_7bb2237d_35504cuda3std3__45__cpo5beginE - _ZN39_INTERNAL_9add45cf_4_k_cu_7bb2237d_35504cuda3std6ranges3__45__cpo9iter_moveE)
_ZN39_INTERNAL_9add45cf_4_k_cu_7bb2237d_35504cuda3std6ranges3__45__cpo9iter_moveE:
	.zero		1
	.type		_ZN39_INTERNAL_9add45cf_4_k_cu_7bb2237d_35504cuda3std3__45__cpo5beginE,@object
	.size		_ZN39_INTERNAL_9add45cf_4_k_cu_7bb2237d_35504cuda3std3__45__cpo5beginE,(_ZN39_INTERNAL_9add45cf_4_k_cu_7bb2237d_35504cuda3std3__441_GLOBAL__N__9add45cf_4_k_cu_7bb2237d_35506ignoreE - _ZN39_INTERNAL_9add45cf_4_k_cu_7bb2237d_35504cuda3std3__45__cpo5beginE)
_ZN39_INTERNAL_9add45cf_4_k_cu_7bb2237d_35504cuda3std3__45__cpo5beginE:
	.zero		1
	.type		_ZN39_INTERNAL_9add45cf_4_k_cu_7bb2237d_35504cuda3std3__441_GLOBAL__N__9add45cf_4_k_cu_7bb2237d_35506ignoreE,@object
	.size		_ZN39_INTERNAL_9add45cf_4_k_cu_7bb2237d_35504cuda3std3__441_GLOBAL__N__9add45cf_4_k_cu_7bb2237d_35506ignoreE,(_ZN39_INTERNAL_9add45cf_4_k_cu_7bb2237d_35504cute7productE - _ZN39_INTERNAL_9add45cf_4_k_cu_7bb2237d_35504cuda3std3__441_GLOBAL__N__9add45cf_4_k_cu_7bb2237d_35506ignoreE)
_ZN39_INTERNAL_9add45cf_4_k_cu_7bb2237d_35504cuda3std3__441_GLOBAL__N__9add45cf_4_k_cu_7bb2237d_35506ignoreE:
	.zero		1
	.type		_ZN39_INTERNAL_9add45cf_4_k_cu_7bb2237d_35504cute7productE,@object
	.size		_ZN39_INTERNAL_9add45cf_4_k_cu_7bb2237d_35504cute7productE,(_ZN39_INTERNAL_9add45cf_4_k_cu_7bb2237d_35504cuda3std3__45__cpo3endE - _ZN39_INTERNAL_9add45cf_4_k_cu_7bb2237d_35504cute7productE)
_ZN39_INTERNAL_9add45cf_4_k_cu_7bb2237d_35504cute7productE:
	.zero		1
	.type		_ZN39_INTERNAL_9add45cf_4_k_cu_7bb2237d_35504cuda3std3__45__cpo3endE,@object
	.size		_ZN39_INTERNAL_9add45cf_4_k_cu_7bb2237d_35504cuda3std3__45__cpo3endE,(_ZN39_INTERNAL_9add45cf_4_k_cu_7bb2237d_35504cuda3std3__419piecewise_constructE - _ZN39_INTERNAL_9add45cf_4_k_cu_7bb2237d_35504cuda3std3__45__cpo3endE)
_ZN39_INTERNAL_9add45cf_4_k_cu_7bb2237d_35504cuda3std3__45__cpo3endE:
	.zero		1
	.type		_ZN39_INTERNAL_9add45cf_4_k_cu_7bb2237d_35504cuda3std3__419piecewise_constructE,@object
	.size		_ZN39_INTERNAL_9add45cf_4_k_cu_7bb2237d_35504cuda3std3__419piecewise_constructE,(_ZN39_INTERNAL_9add45cf_4_k_cu_7bb2237d_35504cuda3std3__45__cpo4cendE - _ZN39_INTERNAL_9add45cf_4_k_cu_7bb2237d_35504cuda3std3__419piecewise_constructE)
_ZN39_INTERNAL_9add45cf_4_k_cu_7bb2237d_35504cuda3std3__419piecewise_constructE:
	.zero		1
	.type		_ZN39_INTERNAL_9add45cf_4_k_cu_7bb2237d_35504cuda3std3__45__cpo4cendE,@object
	.size		_ZN39_INTERNAL_9add45cf_4_k_cu_7bb2237d_35504cuda3std3__45__cpo4cendE,(_ZN39_INTERNAL_9add45cf_4_k_cu_7bb2237d_35504cuda3std6ranges3__45__cpo4swapE - _ZN39_INTERNAL_9add45cf_4_k_cu_7bb2237d_35504cuda3std3__45__cpo4cendE)
_ZN39_INTERNAL_9add45cf_4_k_cu_7bb2237d_35504cuda3std3__45__cpo4cendE:
	.zero		1
	.type		_ZN39_INTERNAL_9add45cf_4_k_cu_7bb2237d_35504cuda3std6ranges3__45__cpo4swapE,@object
	.size		_ZN39_INTERNAL_9add45cf_4_k_cu_7bb2237d_35504cuda3std6ranges3__45__cpo4swapE,(.L_15 - _ZN39_INTERNAL_9add45cf_4_k_cu_7bb2237d_35504cuda3std6ranges3__45__cpo4swapE)
_ZN39_INTERNAL_9add45cf_4_k_cu_7bb2237d_35504cuda3std6ranges3__45__cpo4swapE:
	.zero		1
.L_15:


//--------------------- .nv.constant0._ZN7cutlass13device_kernelINS_4fmha6kernel36Sm100FmhaFwdKernelTmaWarpspecializedIN4cute5tupleIJiiiNS5_IJNS5_IJiiEEEiEEEEEENS1_10collective38Sm100FmhaFwdMainloopTmaWarpspecializedINS_10bfloat16_tEffNS5_IJNS4_1CILi256EEENSC_ILi128EEESE_EEENS5_IJiNSC_ILi1EEES7_EEENS5_IJiSG_NS5_IJNS5_IJNSC_ILi0EEEiEEEiEEEEEESL_NS9_10CausalMaskILb1EEENS5_IJNSC_ILi2EEESG_SG_EEENSC_ILb0EEEEENS9_38Sm100FmhaFwdEpilogueTmaWarpspecializedINS_6half_tEfNS5_IJSE_SE_SE_EEESH_NS5_IJSG_S7_EEESQ_EENS2_23IndividualTileSchedulerENS2_41Sm100FmhaCtxKernelWarpspecializedScheduleEEEEEvNT_6ParamsE --------------------------
	.section	.nv.constant0._ZN7cutlass13device_kernelINS_4fmha6kernel36Sm100FmhaFwdKernelTmaWarpspecializedIN4cute5tupleIJiiiNS5_IJNS5_IJiiEEEiEEEEEENS1_10collective38Sm100FmhaFwdMainloopTmaWarpspecializedINS_10bfloat16_tEffNS5_IJNS4_1CILi256EEENSC_ILi128EEESE_EEENS5_IJiNSC_ILi1EEES7_EEENS5_IJiSG_NS5_IJNS5_IJNSC_ILi0EEEiEEEiEEEEEESL_NS9_10CausalMaskILb1EEENS5_IJNSC_ILi2EEESG_SG_EEENSC_ILb0EEEEENS9_38Sm100FmhaFwdEpilogueTmaWarpspecializedINS_6half_tEfNS5_IJSE_SE_SE_EEESH_NS5_IJSG_S7_EEESQ_EENS2_23IndividualTileSchedulerENS2_41Sm100FmhaCtxKernelWarpspecializedScheduleEEEEEvNT_6ParamsE,"a",@progbits
	.sectionflags	@""
	.align	4
.nv.constant0._ZN7cutlass13device_kernelINS_4fmha6kernel36Sm100FmhaFwdKernelTmaWarpspecializedIN4cute5tupleIJiiiNS5_IJNS5_IJiiEEEiEEEEEENS1_10collective38Sm100FmhaFwdMainloopTmaWarpspecializedINS_10bfloat16_tEffNS5_IJNS4_1CILi256EEENSC_ILi128EEESE_EEENS5_IJiNSC_ILi1EEES7_EEENS5_IJiSG_NS5_IJNS5_IJNSC_ILi0EEEiEEEiEEEEEESL_NS9_10CausalMaskILb1EEENS5_IJNSC_ILi2EEESG_SG_EEENSC_ILb0EEEEENS9_38Sm100FmhaFwdEpilogueTmaWarpspecializedINS_6half_tEfNS5_IJSE_SE_SE_EEESH_NS5_IJSG_S7_EEESQ_EENS2_23IndividualTileSchedulerENS2_41Sm100FmhaCtxKernelWarpspecializedScheduleEEEEEvNT_6ParamsE:
	.zero		2432


//--------------------- SYMBOLS --------------------------

	.type		.nv.reservedSmem.offset0,@object
	.size		.nv.reservedSmem.offset0,0x4
	.type		.nv.reservedSmem.cap,@object
	.size		.nv.reservedSmem.cap,0x4
	.type		vprintf,@function
	.type		__assertfail,@function
